// auto-generated by cutlass_sweep.gemm — config: {"arch": "sm_100", "cluster_m": 2, "cluster_n": 2, "dtype": "e5m2", "stages": 0, "tile_k": 32, "tile_m": 128, "tile_n": 128}
#include "cutlass/cutlass.h"
#include "cutlass/gemm/collective/collective_builder.hpp"
#include "cutlass/gemm/device/gemm_universal_adapter.h"
#include "cutlass/gemm/kernel/gemm_universal.hpp"
#include "cutlass/epilogue/collective/collective_builder.hpp"

using ElemA = cutlass::float_e5m2_t;
using ElemB = cutlass::float_e5m2_t;
using ElemCD = cutlass::float_e5m2_t;
using Acc  = float;
using TileShape    = cute::Shape<cute::_128, cute::_128, cute::_32>;
using ClusterShape = cute::Shape<cute::_2, cute::_2, cute::_1>;

using CollectiveEpilogue = typename cutlass::epilogue::collective::CollectiveBuilder<
    cutlass::arch::Sm100, cutlass::arch::OpClassTensorOp,
    TileShape, ClusterShape,
    cutlass::epilogue::collective::EpilogueTileAuto,
    Acc, Acc,
    ElemCD, cutlass::layout::RowMajor, 128 / cutlass::sizeof_bits<ElemCD>::value,
    ElemCD, cutlass::layout::RowMajor, 128 / cutlass::sizeof_bits<ElemCD>::value,
    cutlass::epilogue::collective::EpilogueScheduleAuto
  >::CollectiveOp;

using CollectiveMainloop = typename cutlass::gemm::collective::CollectiveBuilder<
    cutlass::arch::Sm100, cutlass::arch::OpClassTensorOp,
    ElemA, cutlass::layout::RowMajor, 128 / cutlass::sizeof_bits<ElemA>::value,
    ElemB, cutlass::layout::ColumnMajor, 128 / cutlass::sizeof_bits<ElemB>::value,
    Acc,
    TileShape, ClusterShape,
    cutlass::gemm::collective::StageCountAutoCarveout<static_cast<int>(sizeof(typename CollectiveEpilogue::SharedStorage))>,
    cutlass::gemm::collective::KernelScheduleAuto
  >::CollectiveOp;

using GemmKernel = cutlass::gemm::kernel::GemmUniversal<
    cute::Shape<int,int,int,int>,
    CollectiveMainloop,
    CollectiveEpilogue
>;
using Gemm = cutlass::gemm::device::GemmUniversalAdapter<GemmKernel>;

// Force the device kernel symbol into the cubin without needing a host main.
auto* _anchor = &cutlass::device_kernel<GemmKernel>;


// ===== COMPILED SASS (sm_100a) =====

	.target	sm_100a

	.elftype	@"ET_EXEC"


//--------------------- .note.nv.tkinfo           --------------------------
	.section	.note.nv.tkinfo,"",@"SHT_NOTE"
	.sectionflags	@"SHF_NOTE_NV_TKINFO"
	.tkinfo
        /*0018*/ 	.word	0x00000002
        /*0030*/ 	.string	""
        /*0030*/ 	.string	"ptxas"
        /*0030*/ 	.string	"Cuda compilation tools, release 13.0, V13.0.88"
        /*0030*/ 	.string	"Build cuda_13.0.r13.0/compiler.36424714_0"
        /*0030*/ 	.string	"-arch sm_100a -m 64 "



//--------------------- .note.nv.cuinfo           --------------------------
	.section	.note.nv.cuinfo,"",@"SHT_NOTE"
	.sectionflags	@"SHF_NOTE_NV_CUINFO"
        /*0018*/ 	.short	0x0002
        /*001a*/ 	.short	0x0064
        /*001c*/ 	.short	0x0082
	.zero		2


//--------------------- .nv.info                  --------------------------
	.section	.nv.info,"",@"SHT_CUDA_INFO"
	.align	4


	//----- nvinfo : EIATTR_REGCOUNT
	.align		4
        /*0000*/ 	.byte	0x04, 0x2f
        /*0002*/ 	.short	(.L_19 - .L_18)
	.align		4
.L_18:
        /*0004*/ 	.word	index@(_ZN7cutlass13device_kernelINS_4gemm6kernel13GemmUniversalIN4cute5tupleIJiiiiEEENS1_10collective13CollectiveMmaINS1_35MainloopSm100TmaUmmaWarpSpecializedILi52ELi2ELi4ENS5_IJNS4_1CILi2EEESB_NSA_ILi1EEEEEEEENS5_IJNSA_ILi128EEESF_NSA_ILi32EEEEEENS_12float_e5m2_tENS5_IJlSC_lEEESI_SJ_NS4_8TiledMMAINS4_8MMA_AtomIJNS4_10MMA_TraitsINS4_25SM100_MMA_F8F6F4_2x1SM_SSEJSI_SI_fSF_SF_NS4_17integral_constantINS4_4UMMA5MajorELSQ_0EEESR_NSO_INSP_7ScaleInELSS_0EEEST_EEEEEENS4_6LayoutINS5_IJSC_SC_SC_EEENS5_IJNSA_ILi0EEESY_SY_EEEEENS5_IJNS4_10UnderscoreES11_S11_EEEEENS4_28SM100_TMA_2SM_LOAD_MULTICASTENS4_14ComposedLayoutINS4_7SwizzleILi1ELi4ELi3EEENS4_18smem_ptr_flag_bitsILi8EEENSW_INS5_IJNSA_ILi8EEESG_EEENS5_IJSG_SC_EEEEEEEvNS4_8identityENS4_18SM100_TMA_2SM_LOADES1E_vS1F_EENS_8epilogue10collective18CollectiveEpilogueINS1I_23Sm100TmaWarpSpecializedILi2ELi2ELi32ELb0ELb0EEEJNS5_IJNSA_ILi64EEESF_SG_EEENS5_IJNSW_IS1N_SC_EENSW_INS5_IJSG_SB_EEENS5_IJSC_S1N_EEEEEEEESI_SJ_SI_SJ_NS1I_6fusion15FusionCallbacksIS1M_NS1U_17LinearCombinationISI_fSI_fLNS_15FloatRoundStyleE2EEES1O_S1T_JEEENS4_5SM1004TMEM4LOAD26SM100_TMEM_LOAD_32dp32b32xENS4_13SM90_TMA_LOADES1E_NS4_39AutoVectorizingCopyWithAssumedAlignmentILi128EEENS4_14SM90_TMA_STOREES1E_S26_S26_EEEvvEEEEvNT_6ParamsE)
        /*0008*/ 	.word	0x00000072


	//----- nvinfo : EIATTR_FRAME_SIZE
	.align		4
.L_19:
        /*000c*/ 	.byte	0x04, 0x11
        /*000e*/ 	.short	(.L_21 - .L_20)
	.align		4
.L_20:
        /*0010*/ 	.word	index@($__internal_2_$__cuda_sm10x_tcgen05_guardrail_trap_unallocated_columns_being_dealloced)
        /*0014*/ 	.word	0x00000000


	//----- nvinfo : EIATTR_FRAME_SIZE
	.align		4
.L_21:
        /*0018*/ 	.byte	0x04, 0x11
        /*001a*/ 	.short	(.L_23 - .L_22)
	.align		4
.L_22:
        /*001c*/ 	.word	index@($__internal_1_$__cuda_sm10x_tcgen05_guardrail_trap_phase_invalid_during_alloc)
        /*0020*/ 	.word	0x00000000


	//----- nvinfo : EIATTR_FRAME_SIZE
	.align		4
.L_23:
        /*0024*/ 	.byte	0x04, 0x11
        /*0026*/ 	.short	(.L_25 - .L_24)
	.align		4
.L_24:
        /*0028*/ 	.word	index@($__internal_0_$__cuda_sm10x_tcgen05_guardrail_trap_col_being_dealloced_not_returned_by_alloc)
        /*002c*/ 	.word	0x00000000


	//----- nvinfo : EIATTR_FRAME_SIZE
	.align		4
.L_25:
        /*0030*/ 	.byte	0x04, 0x11
        /*0032*/ 	.short	(.L_27 - .L_26)
	.align		4
.L_26:
        /*0034*/ 	.word	index@(_ZN7cutlass13device_kernelINS_4gemm6kernel13GemmUniversalIN4cute5tupleIJiiiiEEENS1_10collective13CollectiveMmaINS1_35MainloopSm100TmaUmmaWarpSpecializedILi52ELi2ELi4ENS5_IJNS4_1CILi2EEESB_NSA_ILi1EEEEEEEENS5_IJNSA_ILi128EEESF_NSA_ILi32EEEEEENS_12float_e5m2_tENS5_IJlSC_lEEESI_SJ_NS4_8TiledMMAINS4_8MMA_AtomIJNS4_10MMA_TraitsINS4_25SM100_MMA_F8F6F4_2x1SM_SSEJSI_SI_fSF_SF_NS4_17integral_constantINS4_4UMMA5MajorELSQ_0EEESR_NSO_INSP_7ScaleInELSS_0EEEST_EEEEEENS4_6LayoutINS5_IJSC_SC_SC_EEENS5_IJNSA_ILi0EEESY_SY_EEEEENS5_IJNS4_10UnderscoreES11_S11_EEEEENS4_28SM100_TMA_2SM_LOAD_MULTICASTENS4_14ComposedLayoutINS4_7SwizzleILi1ELi4ELi3EEENS4_18smem_ptr_flag_bitsILi8EEENSW_INS5_IJNSA_ILi8EEESG_EEENS5_IJSG_SC_EEEEEEEvNS4_8identityENS4_18SM100_TMA_2SM_LOADES1E_vS1F_EENS_8epilogue10collective18CollectiveEpilogueINS1I_23Sm100TmaWarpSpecializedILi2ELi2ELi32ELb0ELb0EEEJNS5_IJNSA_ILi64EEESF_SG_EEENS5_IJNSW_IS1N_SC_EENSW_INS5_IJSG_SB_EEENS5_IJSC_S1N_EEEEEEEESI_SJ_SI_SJ_NS1I_6fusion15FusionCallbacksIS1M_NS1U_17LinearCombinationISI_fSI_fLNS_15FloatRoundStyleE2EEES1O_S1T_JEEENS4_5SM1004TMEM4LOAD26SM100_TMEM_LOAD_32dp32b32xENS4_13SM90_TMA_LOADES1E_NS4_39AutoVectorizingCopyWithAssumedAlignmentILi128EEENS4_14SM90_TMA_STOREES1E_S26_S26_EEEvvEEEEvNT_6ParamsE)
        /*0038*/ 	.word	0x00000000


	//----- nvinfo : EIATTR_MIN_STACK_SIZE
	.align		4
.L_27:
        /*003c*/ 	.byte	0x04, 0x12
        /*003e*/ 	.short	(.L_29 - .L_28)
	.align		4
.L_28:
        /*0040*/ 	.word	index@(_ZN7cutlass13device_kernelINS_4gemm6kernel13GemmUniversalIN4cute5tupleIJiiiiEEENS1_10collective13CollectiveMmaINS1_35MainloopSm100TmaUmmaWarpSpecializedILi52ELi2ELi4ENS5_IJNS4_1CILi2EEESB_NSA_ILi1EEEEEEEENS5_IJNSA_ILi128EEESF_NSA_ILi32EEEEEENS_12float_e5m2_tENS5_IJlSC_lEEESI_SJ_NS4_8TiledMMAINS4_8MMA_AtomIJNS4_10MMA_TraitsINS4_25SM100_MMA_F8F6F4_2x1SM_SSEJSI_SI_fSF_SF_NS4_17integral_constantINS4_4UMMA5MajorELSQ_0EEESR_NSO_INSP_7ScaleInELSS_0EEEST_EEEEEENS4_6LayoutINS5_IJSC_SC_SC_EEENS5_IJNSA_ILi0EEESY_SY_EEEEENS5_IJNS4_10UnderscoreES11_S11_EEEEENS4_28SM100_TMA_2SM_LOAD_MULTICASTENS4_14ComposedLayoutINS4_7SwizzleILi1ELi4ELi3EEENS4_18smem_ptr_flag_bitsILi8EEENSW_INS5_IJNSA_ILi8EEESG_EEENS5_IJSG_SC_EEEEEEEvNS4_8identityENS4_18SM100_TMA_2SM_LOADES1E_vS1F_EENS_8epilogue10collective18CollectiveEpilogueINS1I_23Sm100TmaWarpSpecializedILi2ELi2ELi32ELb0ELb0EEEJNS5_IJNSA_ILi64EEESF_SG_EEENS5_IJNSW_IS1N_SC_EENSW_INS5_IJSG_SB_EEENS5_IJSC_S1N_EEEEEEEESI_SJ_SI_SJ_NS1I_6fusion15FusionCallbacksIS1M_NS1U_17LinearCombinationISI_fSI_fLNS_15FloatRoundStyleE2EEES1O_S1T_JEEENS4_5SM1004TMEM4LOAD26SM100_TMEM_LOAD_32dp32b32xENS4_13SM90_TMA_LOADES1E_NS4_39AutoVectorizingCopyWithAssumedAlignmentILi128EEENS4_14SM90_TMA_STOREES1E_S26_S26_EEEvvEEEEvNT_6ParamsE)
        /*0044*/ 	.word	0x00000000
.L_29:


//--------------------- .nv.compat                --------------------------
	.section	.nv.compat,"",@"SHT_CUDA_COMPAT_INFO"
	.align	4
        /*0000*/ 	.byte	0x02, 0x09, 0x01, 0x00, 0x02, 0x02, 0x02, 0x00, 0x02, 0x05, 0x05, 0x00, 0x03, 0x07, 0x01, 0x01
        /*0010*/ 	.byte	0x02, 0x03, 0x01, 0x00, 0x02, 0x06, 0x01, 0x00, 0x04, 0x0b, 0x08, 0x00, 0x09, 0x00, 0x00, 0x00
        /*0020*/ 	.byte	0x00, 0x00, 0x00, 0x00


//--------------------- .nv.info._ZN7cutlass13device_kernelINS_4gemm6kernel13GemmUniversalIN4cute5tupleIJiiiiEEENS1_10collective13CollectiveMmaINS1_35MainloopSm100TmaUmmaWarpSpecializedILi52ELi2ELi4ENS5_IJNS4_1CILi2EEESB_NSA_ILi1EEEEEEEENS5_IJNSA_ILi128EEESF_NSA_ILi32EEEEEENS_12float_e5m2_tENS5_IJlSC_lEEESI_SJ_NS4_8TiledMMAINS4_8MMA_AtomIJNS4_10MMA_TraitsINS4_25SM100_MMA_F8F6F4_2x1SM_SSEJSI_SI_fSF_SF_NS4_17integral_constantINS4_4UMMA5MajorELSQ_0EEESR_NSO_INSP_7ScaleInELSS_0EEEST_EEEEEENS4_6LayoutINS5_IJSC_SC_SC_EEENS5_IJNSA_ILi0EEESY_SY_EEEEENS5_IJNS4_10UnderscoreES11_S11_EEEEENS4_28SM100_TMA_2SM_LOAD_MULTICASTENS4_14ComposedLayoutINS4_7SwizzleILi1ELi4ELi3EEENS4_18smem_ptr_flag_bitsILi8EEENSW_INS5_IJNSA_ILi8EEESG_EEENS5_IJSG_SC_EEEEEEEvNS4_8identityENS4_18SM100_TMA_2SM_LOADES1E_vS1F_EENS_8epilogue10collective18CollectiveEpilogueINS1I_23Sm100TmaWarpSpecializedILi2ELi2ELi32ELb0ELb0EEEJNS5_IJNSA_ILi64EEESF_SG_EEENS5_IJNSW_IS1N_SC_EENSW_INS5_IJSG_SB_EEENS5_IJSC_S1N_EEEEEEEESI_SJ_SI_SJ_NS1I_6fusion15FusionCallbacksIS1M_NS1U_17LinearCombinationISI_fSI_fLNS_15FloatRoundStyleE2EEES1O_S1T_JEEENS4_5SM1004TMEM4LOAD26SM100_TMEM_LOAD_32dp32b32xENS4_13SM90_TMA_LOADES1E_NS4_39AutoVectorizingCopyWithAssumedAlignmentILi128EEENS4_14SM90_TMA_STOREES1E_S26_S26_EEEvvEEEEvNT_6ParamsE --------------------------
	.section	.nv.info._ZN7cutlass13device_kernelINS_4gemm6kernel13GemmUniversalIN4cute5tupleIJiiiiEEENS1_10collective13CollectiveMmaINS1_35MainloopSm100TmaUmmaWarpSpecializedILi52ELi2ELi4ENS5_IJNS4_1CILi2EEESB_NSA_ILi1EEEEEEEENS5_IJNSA_ILi128EEESF_NSA_ILi32EEEEEENS_12float_e5m2_tENS5_IJlSC_lEEESI_SJ_NS4_8TiledMMAINS4_8MMA_AtomIJNS4_10MMA_TraitsINS4_25SM100_MMA_F8F6F4_2x1SM_SSEJSI_SI_fSF_SF_NS4_17integral_constantINS4_4UMMA5MajorELSQ_0EEESR_NSO_INSP_7ScaleInELSS_0EEEST_EEEEEENS4_6LayoutINS5_IJSC_SC_SC_EEENS5_IJNSA_ILi0EEESY_SY_EEEEENS5_IJNS4_10UnderscoreES11_S11_EEEEENS4_28SM100_TMA_2SM_LOAD_MULTICASTENS4_14ComposedLayoutINS4_7SwizzleILi1ELi4ELi3EEENS4_18smem_ptr_flag_bitsILi8EEENSW_INS5_IJNSA_ILi8EEESG_EEENS5_IJSG_SC_EEEEEEEvNS4_8identityENS4_18SM100_TMA_2SM_LOADES1E_vS1F_EENS_8epilogue10collective18CollectiveEpilogueINS1I_23Sm100TmaWarpSpecializedILi2ELi2ELi32ELb0ELb0EEEJNS5_IJNSA_ILi64EEESF_SG_EEENS5_IJNSW_IS1N_SC_EENSW_INS5_IJSG_SB_EEENS5_IJSC_S1N_EEEEEEEESI_SJ_SI_SJ_NS1I_6fusion15FusionCallbacksIS1M_NS1U_17LinearCombinationISI_fSI_fLNS_15FloatRoundStyleE2EEES1O_S1T_JEEENS4_5SM1004TMEM4LOAD26SM100_TMEM_LOAD_32dp32b32xENS4_13SM90_TMA_LOADES1E_NS4_39AutoVectorizingCopyWithAssumedAlignmentILi128EEENS4_14SM90_TMA_STOREES1E_S26_S26_EEEvvEEEEvNT_6ParamsE,"",@"SHT_CUDA_INFO"
	.sectionflags	@""
	.align	4


	//----- nvinfo : EIATTR_CUDA_API_VERSION
	.align		4
        /*0000*/ 	.byte	0x04, 0x37
        /*0002*/ 	.short	(.L_31 - .L_30)
.L_30:
        /*0004*/ 	.word	0x00000082


	//----- nvinfo : EIATTR_KPARAM_INFO
	.align		4
.L_31:
        /*0008*/ 	.byte	0x04, 0x17
        /*000a*/ 	.short	(.L_33 - .L_32)
.L_32:
        /*000c*/ 	.word	0x00000000
        /*0010*/ 	.short	0x0000
        /*0012*/ 	.short	0x0000
        /*0014*/ 	.byte	0x00, 0xf0, 0x01, 0x20


	//----- nvinfo : EIATTR_AT_ENTRY_FRAGMENTS
	.align		4
.L_33:
        /*0018*/ 	.byte	0x04, 0x4f
        /*001a*/ 	.short	(.L_35 - .L_34)


	//   ....[0]....
.L_34:
        /*001c*/ 	.word	0x00000007


	//----- nvinfo : EIATTR_RESERVED_SMEM_USED
	.align		4
.L_35:
        /*0020*/ 	.byte	0x01, 0x41
	.zero		2


	//----- nvinfo : EIATTR_SPARSE_MMA_MASK
	.align		4
        /*0024*/ 	.byte	0x03, 0x50
        /*0026*/ 	.short	0x0000


	//----- nvinfo : EIATTR_TCGEN05_2CTA_USED
	.align		4
        /*0028*/ 	.byte	0x01, 0x52
	.zero		2


	//----- nvinfo : EIATTR_MAXREG_COUNT
	.align		4
        /*002c*/ 	.byte	0x03, 0x1b
        /*002e*/ 	.short	0x00ff


	//----- nvinfo : EIATTR_NUM_BARRIERS
	.align		4
        /*0030*/ 	.byte	0x02, 0x4c
        /*0032*/ 	.byte	0x07
	.zero		1


	//----- nvinfo : EIATTR_EXTERNS
	.align		4
        /*0034*/ 	.byte	0x04, 0x0f
        /*0036*/ 	.short	(.L_37 - .L_36)


	//   ....[0]....
	.align		4
.L_36:
        /*0038*/ 	.word	index@(__assertfail)


	//----- nvinfo : EIATTR_MERCURY_ISA_VERSION
	.align		4
.L_37:
        /*003c*/ 	.byte	0x03, 0x5f
        /*003e*/ 	.short	0x0101


	//----- nvinfo : EIATTR_INT_WARP_WIDE_INSTR_OFFSETS
	.align		4
        /*0040*/ 	.byte	0x04, 0x31
        /*0042*/ 	.short	(.L_39 - .L_38)


	//   ....[0]....
.L_38:
        /*0044*/ 	.word	0x00001360


	//   ....[1]....
        /*0048*/ 	.word	0x00001400


	//   ....[2]....
        /*004c*/ 	.word	0x00006250


	//   ....[3]....
        /*0050*/ 	.word	0x00006270


	//   ....[4]....
        /*0054*/ 	.word	0x000062a0


	//   ....[5]....
        /*0058*/ 	.word	0x00006dc0


	//   ....[6]....
        /*005c*/ 	.word	0x00006e60


	//   ....[7]....
        /*0060*/ 	.word	0x00006f10


	//   ....[8]....
        /*0064*/ 	.word	0x00006fb0


	//   ....[9]....
        /*0068*/ 	.word	0x000070a0


	//   ....[10]....
        /*006c*/ 	.word	0x00007170


	//----- nvinfo : EIATTR_COOP_GROUP_MASK_REGIDS
	.align		4
.L_39:
        /*0070*/ 	.byte	0x04, 0x29
        /*0072*/ 	.short	(.L_41 - .L_40)


	//   ....[0]....
.L_40:
        /*0074*/ 	.word	0xffffffff


	//   ....[1]....
        /*0078*/ 	.word	0xffffffff


	//   ....[2]....
        /*007c*/ 	.word	0xffffffff


	//   ....[3]....
        /*0080*/ 	.word	0xffffffff


	//   ....[4]....
        /*0084*/ 	.word	0xffffffff


	//   ....[5]....
        /*0088*/ 	.word	0xffffffff


	//   ....[6]....
        /*008c*/ 	.word	0xffffffff


	//   ....[7]....
        /*0090*/ 	.word	0xffffffff


	//   ....[8]....
        /*0094*/ 	.word	0xffffffff


	//   ....[9]....
        /*0098*/ 	.word	0xffffffff


	//   ....[10]....
        /*009c*/ 	.word	0xffffffff


	//   ....[11]....
        /*00a0*/ 	.word	0xffffffff


	//   ....[12]....
        /*00a4*/ 	.word	0xffffffff


	//   ....[13]....
        /*00a8*/ 	.word	0xffffffff


	//----- nvinfo : EIATTR_COOP_GROUP_INSTR_OFFSETS
	.align		4
.L_41:
        /*00ac*/ 	.byte	0x04, 0x28
        /*00ae*/ 	.short	(.L_43 - .L_42)


	//   ....[0]....
.L_42:
        /*00b0*/ 	.word	0x000000b0


	//   ....[1]....
        /*00b4*/ 	.word	0x00000520


	//   ....[2]....
        /*00b8*/ 	.word	0x00000d10


	//   ....[3]....
        /*00bc*/ 	.word	0x00000e60


	//   ....[4]....
        /*00c0*/ 	.word	0x00000f50


	//   ....[5]....
        /*00c4*/ 	.word	0x000010b0


	//   ....[6]....
        /*00c8*/ 	.word	0x00001240


	//   ....[7]....
        /*00cc*/ 	.word	0x00001480


	//   ....[8]....
        /*00d0*/ 	.word	0x000027d0


	//   ....[9]....
        /*00d4*/ 	.word	0x00005180


	//   ....[10]....
        /*00d8*/ 	.word	0x00005650


	//   ....[11]....
        /*00dc*/ 	.word	0x00005680


	//   ....[12]....
        /*00e0*/ 	.word	0x00006150


	//   ....[13]....
        /*00e4*/ 	.word	0x00006360


	//----- nvinfo : EIATTR_VRC_CTA_INIT_COUNT
	.align		4
.L_43:
        /*00e8*/ 	.byte	0x02, 0x4a
        /*00ea*/ 	.byte	0x80
	.zero		1


	//----- nvinfo : EIATTR_SYSCALL_OFFSETS
	.align		4
        /*00ec*/ 	.byte	0x04, 0x46
        /*00ee*/ 	.short	(.L_45 - .L_44)


	//   ....[0]....
.L_44:
        /*00f0*/ 	.word	0x00007c80


	//   ....[1]....
        /*00f4*/ 	.word	0x00007dc0


	//   ....[2]....
        /*00f8*/ 	.word	0x000085e0


	//   ....[3]....
        /*00fc*/ 	.word	0x000093d0


	//----- nvinfo : EIATTR_MBARRIER_INSTR_OFFSETS
	.align		4
.L_45:
        /*0100*/ 	.byte	0x04, 0x39
        /*0102*/ 	.short	(.L_47 - .L_46)


	//   ....[0]....
.L_46:
        /*0104*/ 	.word	0x00000670
        /*0108*/ 	.word	0x000000ff
        /*010c*/ 	.word	0x00000000
        /*0110*/ 	.short	0x0100
        /*0112*/ 	.byte	0x04
	.zero		1


	//   ....[1]....
        /*0114*/ 	.word	0x00000680
        /*0118*/ 	.word	0x000000ff
        /*011c*/ 	.word	0x000001a0
        /*0120*/ 	.short	0x0100
        /*0122*/ 	.byte	0x04
	.zero		1


	//   ....[2]....
        /*0124*/ 	.word	0x00000690
        /*0128*/ 	.word	0x000000ff
        /*012c*/ 	.word	0x00000008
        /*0130*/ 	.short	0x0100
        /*0132*/ 	.byte	0x04
	.zero		1


	//   ....[3]....
        /*0134*/ 	.word	0x000006a0
        /*0138*/ 	.word	0x000000ff
        /*013c*/ 	.word	0x000001a8
        /*0140*/ 	.short	0x0100
        /*0142*/ 	.byte	0x04
	.zero		1


	//   ....[4]....
        /*0144*/ 	.word	0x000006b0
        /*0148*/ 	.word	0x000000ff
        /*014c*/ 	.word	0x00000010
        /*0150*/ 	.short	0x0100
        /*0152*/ 	.byte	0x04
	.zero		1


	//   ....[5]....
        /*0154*/ 	.word	0x000006c0
        /*0158*/ 	.word	0x000000ff
        /*015c*/ 	.word	0x000001b0
        /*0160*/ 	.short	0x0100
        /*0162*/ 	.byte	0x04
	.zero		1


	//   ....[6]....
        /*0164*/ 	.word	0x000006d0
        /*0168*/ 	.word	0x000000ff
        /*016c*/ 	.word	0x00000018
        /*0170*/ 	.short	0x0100
        /*0172*/ 	.byte	0x04
	.zero		1


	//   ....[7]....
        /*0174*/ 	.word	0x000006e0
        /*0178*/ 	.word	0x000000ff
        /*017c*/ 	.word	0x000001b8
        /*0180*/ 	.short	0x0100
        /*0182*/ 	.byte	0x04
	.zero		1


	//   ....[8]....
        /*0184*/ 	.word	0x000006f0
        /*0188*/ 	.word	0x000000ff
        /*018c*/ 	.word	0x00000020
        /*0190*/ 	.short	0x0100
        /*0192*/ 	.byte	0x04
	.zero		1


	//   ....[9]....
        /*0194*/ 	.word	0x00000700
        /*0198*/ 	.word	0x000000ff
        /*019c*/ 	.word	0x000001c0
        /*01a0*/ 	.short	0x0100
        /*01a2*/ 	.byte	0x04
	.zero		1


	//   ....[10]....
        /*01a4*/ 	.word	0x00000710
        /*01a8*/ 	.word	0x000000ff
        /*01ac*/ 	.word	0x00000028
        /*01b0*/ 	.short	0x0100
        /*01b2*/ 	.byte	0x04
	.zero		1


	//   ....[11]....
        /*01b4*/ 	.word	0x00000720
        /*01b8*/ 	.word	0x000000ff
        /*01bc*/ 	.word	0x000001c8
        /*01c0*/ 	.short	0x0100
        /*01c2*/ 	.byte	0x04
	.zero		1


	//   ....[12]....
        /*01c4*/ 	.word	0x00000730
        /*01c8*/ 	.word	0x000000ff
        /*01cc*/ 	.word	0x00000030
        /*01d0*/ 	.short	0x0100
        /*01d2*/ 	.byte	0x04
	.zero		1


	//   ....[13]....
        /*01d4*/ 	.word	0x00000740
        /*01d8*/ 	.word	0x000000ff
        /*01dc*/ 	.word	0x000001d0
        /*01e0*/ 	.short	0x0100
        /*01e2*/ 	.byte	0x04
	.zero		1


	//   ....[14]....
        /*01e4*/ 	.word	0x00000750
        /*01e8*/ 	.word	0x000000ff
        /*01ec*/ 	.word	0x00000038
        /*01f0*/ 	.short	0x0100
        /*01f2*/ 	.byte	0x04
	.zero		1


	//   ....[15]....
        /*01f4*/ 	.word	0x00000760
        /*01f8*/ 	.word	0x000000ff
        /*01fc*/ 	.word	0x000001d8
        /*0200*/ 	.short	0x0100
        /*0202*/ 	.byte	0x04
	.zero		1


	//   ....[16]....
        /*0204*/ 	.word	0x00000770
        /*0208*/ 	.word	0x000000ff
        /*020c*/ 	.word	0x00000040
        /*0210*/ 	.short	0x0100
        /*0212*/ 	.byte	0x04
	.zero		1


	//   ....[17]....
        /*0214*/ 	.word	0x00000780
        /*0218*/ 	.word	0x000000ff
        /*021c*/ 	.word	0x000001e0
        /*0220*/ 	.short	0x0100
        /*0222*/ 	.byte	0x04
	.zero		1


	//   ....[18]....
        /*0224*/ 	.word	0x00000790
        /*0228*/ 	.word	0x000000ff
        /*022c*/ 	.word	0x00000048
        /*0230*/ 	.short	0x0100
        /*0232*/ 	.byte	0x04
	.zero		1


	//   ....[19]....
        /*0234*/ 	.word	0x000007a0
        /*0238*/ 	.word	0x000000ff
        /*023c*/ 	.word	0x000001e8
        /*0240*/ 	.short	0x0100
        /*0242*/ 	.byte	0x04
	.zero		1


	//   ....[20]....
        /*0244*/ 	.word	0x000007b0
        /*0248*/ 	.word	0x000000ff
        /*024c*/ 	.word	0x00000050
        /*0250*/ 	.short	0x0100
        /*0252*/ 	.byte	0x04
	.zero		1


	//   ....[21]....
        /*0254*/ 	.word	0x000007c0
        /*0258*/ 	.word	0x000000ff
        /*025c*/ 	.word	0x000001f0
        /*0260*/ 	.short	0x0100
        /*0262*/ 	.byte	0x04
	.zero		1


	//   ....[22]....
        /*0264*/ 	.word	0x000007d0
        /*0268*/ 	.word	0x000000ff
        /*026c*/ 	.word	0x00000058
        /*0270*/ 	.short	0x0100
        /*0272*/ 	.byte	0x04
	.zero		1


	//   ....[23]....
        /*0274*/ 	.word	0x000007e0
        /*0278*/ 	.word	0x000000ff
        /*027c*/ 	.word	0x000001f8
        /*0280*/ 	.short	0x0100
        /*0282*/ 	.byte	0x04
	.zero		1


	//   ....[24]....
        /*0284*/ 	.word	0x000007f0
        /*0288*/ 	.word	0x000000ff
        /*028c*/ 	.word	0x00000060
        /*0290*/ 	.short	0x0100
        /*0292*/ 	.byte	0x04
	.zero		1


	//   ....[25]....
        /*0294*/ 	.word	0x00000800
        /*0298*/ 	.word	0x000000ff
        /*029c*/ 	.word	0x00000200
        /*02a0*/ 	.short	0x0100
        /*02a2*/ 	.byte	0x04
	.zero		1


	//   ....[26]....
        /*02a4*/ 	.word	0x00000810
        /*02a8*/ 	.word	0x000000ff
        /*02ac*/ 	.word	0x00000068
        /*02b0*/ 	.short	0x0100
        /*02b2*/ 	.byte	0x04
	.zero		1


	//   ....[27]....
        /*02b4*/ 	.word	0x00000820
        /*02b8*/ 	.word	0x000000ff
        /*02bc*/ 	.word	0x00000208
        /*02c0*/ 	.short	0x0100
        /*02c2*/ 	.byte	0x04
	.zero		1


	//   ....[28]....
        /*02c4*/ 	.word	0x00000830
        /*02c8*/ 	.word	0x000000ff
        /*02cc*/ 	.word	0x00000070
        /*02d0*/ 	.short	0x0100
        /*02d2*/ 	.byte	0x04
	.zero		1


	//   ....[29]....
        /*02d4*/ 	.word	0x00000840
        /*02d8*/ 	.word	0x000000ff
        /*02dc*/ 	.word	0x00000210
        /*02e0*/ 	.short	0x0100
        /*02e2*/ 	.byte	0x04
	.zero		1


	//   ....[30]....
        /*02e4*/ 	.word	0x00000850
        /*02e8*/ 	.word	0x000000ff
        /*02ec*/ 	.word	0x00000078
        /*02f0*/ 	.short	0x0100
        /*02f2*/ 	.byte	0x04
	.zero		1


	//   ....[31]....
        /*02f4*/ 	.word	0x00000860
        /*02f8*/ 	.word	0x000000ff
        /*02fc*/ 	.word	0x00000218
        /*0300*/ 	.short	0x0100
        /*0302*/ 	.byte	0x04
	.zero		1


	//   ....[32]....
        /*0304*/ 	.word	0x00000870
        /*0308*/ 	.word	0x000000ff
        /*030c*/ 	.word	0x00000080
        /*0310*/ 	.short	0x0100
        /*0312*/ 	.byte	0x04
	.zero		1


	//   ....[33]....
        /*0314*/ 	.word	0x00000880
        /*0318*/ 	.word	0x000000ff
        /*031c*/ 	.word	0x00000220
        /*0320*/ 	.short	0x0100
        /*0322*/ 	.byte	0x04
	.zero		1


	//   ....[34]....
        /*0324*/ 	.word	0x00000890
        /*0328*/ 	.word	0x000000ff
        /*032c*/ 	.word	0x00000088
        /*0330*/ 	.short	0x0100
        /*0332*/ 	.byte	0x04
	.zero		1


	//   ....[35]....
        /*0334*/ 	.word	0x000008a0
        /*0338*/ 	.word	0x000000ff
        /*033c*/ 	.word	0x00000228
        /*0340*/ 	.short	0x0100
        /*0342*/ 	.byte	0x04
	.zero		1


	//   ....[36]....
        /*0344*/ 	.word	0x000008b0
        /*0348*/ 	.word	0x000000ff
        /*034c*/ 	.word	0x00000090
        /*0350*/ 	.short	0x0100
        /*0352*/ 	.byte	0x04
	.zero		1


	//   ....[37]....
        /*0354*/ 	.word	0x000008c0
        /*0358*/ 	.word	0x000000ff
        /*035c*/ 	.word	0x00000230
        /*0360*/ 	.short	0x0100
        /*0362*/ 	.byte	0x04
	.zero		1


	//   ....[38]....
        /*0364*/ 	.word	0x000008d0
        /*0368*/ 	.word	0x000000ff
        /*036c*/ 	.word	0x00000098
        /*0370*/ 	.short	0x0100
        /*0372*/ 	.byte	0x04
	.zero		1


	//   ....[39]....
        /*0374*/ 	.word	0x000008e0
        /*0378*/ 	.word	0x000000ff
        /*037c*/ 	.word	0x00000238
        /*0380*/ 	.short	0x0100
        /*0382*/ 	.byte	0x04
	.zero		1


	//   ....[40]....
        /*0384*/ 	.word	0x000008f0
        /*0388*/ 	.word	0x000000ff
        /*038c*/ 	.word	0x000000a0
        /*0390*/ 	.short	0x0100
        /*0392*/ 	.byte	0x04
	.zero		1


	//   ....[41]....
        /*0394*/ 	.word	0x00000900
        /*0398*/ 	.word	0x000000ff
        /*039c*/ 	.word	0x00000240
        /*03a0*/ 	.short	0x0100
        /*03a2*/ 	.byte	0x04
	.zero		1


	//   ....[42]....
        /*03a4*/ 	.word	0x00000910
        /*03a8*/ 	.word	0x000000ff
        /*03ac*/ 	.word	0x000000a8
        /*03b0*/ 	.short	0x0100
        /*03b2*/ 	.byte	0x04
	.zero		1


	//   ....[43]....
        /*03b4*/ 	.word	0x00000920
        /*03b8*/ 	.word	0x000000ff
        /*03bc*/ 	.word	0x00000248
        /*03c0*/ 	.short	0x0100
        /*03c2*/ 	.byte	0x04
	.zero		1


	//   ....[44]....
        /*03c4*/ 	.word	0x00000930
        /*03c8*/ 	.word	0x000000ff
        /*03cc*/ 	.word	0x000000b0
        /*03d0*/ 	.short	0x0100
        /*03d2*/ 	.byte	0x04
	.zero		1


	//   ....[45]....
        /*03d4*/ 	.word	0x00000940
        /*03d8*/ 	.word	0x000000ff
        /*03dc*/ 	.word	0x00000250
        /*03e0*/ 	.short	0x0100
        /*03e2*/ 	.byte	0x04
	.zero		1


	//   ....[46]....
        /*03e4*/ 	.word	0x00000950
        /*03e8*/ 	.word	0x000000ff
        /*03ec*/ 	.word	0x000000b8
        /*03f0*/ 	.short	0x0100
        /*03f2*/ 	.byte	0x04
	.zero		1


	//   ....[47]....
        /*03f4*/ 	.word	0x00000960
        /*03f8*/ 	.word	0x000000ff
        /*03fc*/ 	.word	0x00000258
        /*0400*/ 	.short	0x0100
        /*0402*/ 	.byte	0x04
	.zero		1


	//   ....[48]....
        /*0404*/ 	.word	0x00000970
        /*0408*/ 	.word	0x000000ff
        /*040c*/ 	.word	0x000000c0
        /*0410*/ 	.short	0x0100
        /*0412*/ 	.byte	0x04
	.zero		1


	//   ....[49]....
        /*0414*/ 	.word	0x00000980
        /*0418*/ 	.word	0x000000ff
        /*041c*/ 	.word	0x00000260
        /*0420*/ 	.short	0x0100
        /*0422*/ 	.byte	0x04
	.zero		1


	//   ....[50]....
        /*0424*/ 	.word	0x00000990
        /*0428*/ 	.word	0x000000ff
        /*042c*/ 	.word	0x000000c8
        /*0430*/ 	.short	0x0100
        /*0432*/ 	.byte	0x04
	.zero		1


	//   ....[51]....
        /*0434*/ 	.word	0x000009a0
        /*0438*/ 	.word	0x000000ff
        /*043c*/ 	.word	0x00000268
        /*0440*/ 	.short	0x0100
        /*0442*/ 	.byte	0x04
	.zero		1


	//   ....[52]....
        /*0444*/ 	.word	0x000009b0
        /*0448*/ 	.word	0x000000ff
        /*044c*/ 	.word	0x000000d0
        /*0450*/ 	.short	0x0100
        /*0452*/ 	.byte	0x04
	.zero		1


	//   ....[53]....
        /*0454*/ 	.word	0x000009c0
        /*0458*/ 	.word	0x000000ff
        /*045c*/ 	.word	0x00000270
        /*0460*/ 	.short	0x0100
        /*0462*/ 	.byte	0x04
	.zero		1


	//   ....[54]....
        /*0464*/ 	.word	0x000009d0
        /*0468*/ 	.word	0x000000ff
        /*046c*/ 	.word	0x000000d8
        /*0470*/ 	.short	0x0100
        /*0472*/ 	.byte	0x04
	.zero		1


	//   ....[55]....
        /*0474*/ 	.word	0x000009e0
        /*0478*/ 	.word	0x000000ff
        /*047c*/ 	.word	0x00000278
        /*0480*/ 	.short	0x0100
        /*0482*/ 	.byte	0x04
	.zero		1


	//   ....[56]....
        /*0484*/ 	.word	0x000009f0
        /*0488*/ 	.word	0x000000ff
        /*048c*/ 	.word	0x000000e0
        /*0490*/ 	.short	0x0100
        /*0492*/ 	.byte	0x04
	.zero		1


	//   ....[57]....
        /*0494*/ 	.word	0x00000a00
        /*0498*/ 	.word	0x000000ff
        /*049c*/ 	.word	0x00000280
        /*04a0*/ 	.short	0x0100
        /*04a2*/ 	.byte	0x04
	.zero		1


	//   ....[58]....
        /*04a4*/ 	.word	0x00000a10
        /*04a8*/ 	.word	0x000000ff
        /*04ac*/ 	.word	0x000000e8
        /*04b0*/ 	.short	0x0100
        /*04b2*/ 	.byte	0x04
	.zero		1


	//   ....[59]....
        /*04b4*/ 	.word	0x00000a20
        /*04b8*/ 	.word	0x000000ff
        /*04bc*/ 	.word	0x00000288
        /*04c0*/ 	.short	0x0100
        /*04c2*/ 	.byte	0x04
	.zero		1


	//   ....[60]....
        /*04c4*/ 	.word	0x00000a30
        /*04c8*/ 	.word	0x000000ff
        /*04cc*/ 	.word	0x000000f0
        /*04d0*/ 	.short	0x0100
        /*04d2*/ 	.byte	0x04
	.zero		1


	//   ....[61]....
        /*04d4*/ 	.word	0x00000a40
        /*04d8*/ 	.word	0x000000ff
        /*04dc*/ 	.word	0x00000290
        /*04e0*/ 	.short	0x0100
        /*04e2*/ 	.byte	0x04
	.zero		1


	//   ....[62]....
        /*04e4*/ 	.word	0x00000a50
        /*04e8*/ 	.word	0x000000ff
        /*04ec*/ 	.word	0x000000f8
        /*04f0*/ 	.short	0x0100
        /*04f2*/ 	.byte	0x04
	.zero		1


	//   ....[63]....
        /*04f4*/ 	.word	0x00000a60
        /*04f8*/ 	.word	0x000000ff
        /*04fc*/ 	.word	0x00000298
        /*0500*/ 	.short	0x0100
        /*0502*/ 	.byte	0x04
	.zero		1


	//   ....[64]....
        /*0504*/ 	.word	0x00000a70
        /*0508*/ 	.word	0x000000ff
        /*050c*/ 	.word	0x00000100
        /*0510*/ 	.short	0x0100
        /*0512*/ 	.byte	0x04
	.zero		1


	//   ....[65]....
        /*0514*/ 	.word	0x00000a80
        /*0518*/ 	.word	0x000000ff
        /*051c*/ 	.word	0x000002a0
        /*0520*/ 	.short	0x0100
        /*0522*/ 	.byte	0x04
	.zero		1


	//   ....[66]....
        /*0524*/ 	.word	0x00000a90
        /*0528*/ 	.word	0x000000ff
        /*052c*/ 	.word	0x00000108
        /*0530*/ 	.short	0x0100
        /*0532*/ 	.byte	0x04
	.zero		1


	//   ....[67]....
        /*0534*/ 	.word	0x00000aa0
        /*0538*/ 	.word	0x000000ff
        /*053c*/ 	.word	0x000002a8
        /*0540*/ 	.short	0x0100
        /*0542*/ 	.byte	0x04
	.zero		1


	//   ....[68]....
        /*0544*/ 	.word	0x00000ab0
        /*0548*/ 	.word	0x000000ff
        /*054c*/ 	.word	0x00000110
        /*0550*/ 	.short	0x0100
        /*0552*/ 	.byte	0x04
	.zero		1


	//   ....[69]....
        /*0554*/ 	.word	0x00000ac0
        /*0558*/ 	.word	0x000000ff
        /*055c*/ 	.word	0x000002b0
        /*0560*/ 	.short	0x0100
        /*0562*/ 	.byte	0x04
	.zero		1


	//   ....[70]....
        /*0564*/ 	.word	0x00000ad0
        /*0568*/ 	.word	0x000000ff
        /*056c*/ 	.word	0x00000118
        /*0570*/ 	.short	0x0100
        /*0572*/ 	.byte	0x04
	.zero		1


	//   ....[71]....
        /*0574*/ 	.word	0x00000ae0
        /*0578*/ 	.word	0x000000ff
        /*057c*/ 	.word	0x000002b8
        /*0580*/ 	.short	0x0100
        /*0582*/ 	.byte	0x04
	.zero		1


	//   ....[72]....
        /*0584*/ 	.word	0x00000af0
        /*0588*/ 	.word	0x000000ff
        /*058c*/ 	.word	0x00000120
        /*0590*/ 	.short	0x0100
        /*0592*/ 	.byte	0x04
	.zero		1


	//   ....[73]....
        /*0594*/ 	.word	0x00000b00
        /*0598*/ 	.word	0x000000ff
        /*059c*/ 	.word	0x000002c0
        /*05a0*/ 	.short	0x0100
        /*05a2*/ 	.byte	0x04
	.zero		1


	//   ....[74]....
        /*05a4*/ 	.word	0x00000b10
        /*05a8*/ 	.word	0x000000ff
        /*05ac*/ 	.word	0x00000128
        /*05b0*/ 	.short	0x0100
        /*05b2*/ 	.byte	0x04
	.zero		1


	//   ....[75]....
        /*05b4*/ 	.word	0x00000b20
        /*05b8*/ 	.word	0x000000ff
        /*05bc*/ 	.word	0x000002c8
        /*05c0*/ 	.short	0x0100
        /*05c2*/ 	.byte	0x04
	.zero		1


	//   ....[76]....
        /*05c4*/ 	.word	0x00000b30
        /*05c8*/ 	.word	0x000000ff
        /*05cc*/ 	.word	0x00000130
        /*05d0*/ 	.short	0x0100
        /*05d2*/ 	.byte	0x04
	.zero		1


	//   ....[77]....
        /*05d4*/ 	.word	0x00000b40
        /*05d8*/ 	.word	0x000000ff
        /*05dc*/ 	.word	0x000002d0
        /*05e0*/ 	.short	0x0100
        /*05e2*/ 	.byte	0x04
	.zero		1


	//   ....[78]....
        /*05e4*/ 	.word	0x00000b50
        /*05e8*/ 	.word	0x000000ff
        /*05ec*/ 	.word	0x00000138
        /*05f0*/ 	.short	0x0100
        /*05f2*/ 	.byte	0x04
	.zero		1


	//   ....[79]....
        /*05f4*/ 	.word	0x00000b60
        /*05f8*/ 	.word	0x000000ff
        /*05fc*/ 	.word	0x000002d8
        /*0600*/ 	.short	0x0100
        /*0602*/ 	.byte	0x04
	.zero		1


	//   ....[80]....
        /*0604*/ 	.word	0x00000b70
        /*0608*/ 	.word	0x000000ff
        /*060c*/ 	.word	0x00000140
        /*0610*/ 	.short	0x0100
        /*0612*/ 	.byte	0x04
	.zero		1


	//   ....[81]....
        /*0614*/ 	.word	0x00000b80
        /*0618*/ 	.word	0x000000ff
        /*061c*/ 	.word	0x000002e0
        /*0620*/ 	.short	0x0100
        /*0622*/ 	.byte	0x04
	.zero		1


	//   ....[82]....
        /*0624*/ 	.word	0x00000b90
        /*0628*/ 	.word	0x000000ff
        /*062c*/ 	.word	0x00000148
        /*0630*/ 	.short	0x0100
        /*0632*/ 	.byte	0x04
	.zero		1


	//   ....[83]....
        /*0634*/ 	.word	0x00000ba0
        /*0638*/ 	.word	0x000000ff
        /*063c*/ 	.word	0x000002e8
        /*0640*/ 	.short	0x0100
        /*0642*/ 	.byte	0x04
	.zero		1


	//   ....[84]....
        /*0644*/ 	.word	0x00000bb0
        /*0648*/ 	.word	0x000000ff
        /*064c*/ 	.word	0x00000150
        /*0650*/ 	.short	0x0100
        /*0652*/ 	.byte	0x04
	.zero		1


	//   ....[85]....
        /*0654*/ 	.word	0x00000bc0
        /*0658*/ 	.word	0x000000ff
        /*065c*/ 	.word	0x000002f0
        /*0660*/ 	.short	0x0100
        /*0662*/ 	.byte	0x04
	.zero		1


	//   ....[86]....
        /*0664*/ 	.word	0x00000bd0
        /*0668*/ 	.word	0x000000ff
        /*066c*/ 	.word	0x00000158
        /*0670*/ 	.short	0x0100
        /*0672*/ 	.byte	0x04
	.zero		1


	//   ....[87]....
        /*0674*/ 	.word	0x00000be0
        /*0678*/ 	.word	0x000000ff
        /*067c*/ 	.word	0x000002f8
        /*0680*/ 	.short	0x0100
        /*0682*/ 	.byte	0x04
	.zero		1


	//   ....[88]....
        /*0684*/ 	.word	0x00000bf0
        /*0688*/ 	.word	0x000000ff
        /*068c*/ 	.word	0x00000160
        /*0690*/ 	.short	0x0100
        /*0692*/ 	.byte	0x04
	.zero		1


	//   ....[89]....
        /*0694*/ 	.word	0x00000c00
        /*0698*/ 	.word	0x000000ff
        /*069c*/ 	.word	0x00000300
        /*06a0*/ 	.short	0x0100
        /*06a2*/ 	.byte	0x04
	.zero		1


	//   ....[90]....
        /*06a4*/ 	.word	0x00000c10
        /*06a8*/ 	.word	0x000000ff
        /*06ac*/ 	.word	0x00000168
        /*06b0*/ 	.short	0x0100
        /*06b2*/ 	.byte	0x04
	.zero		1


	//   ....[91]....
        /*06b4*/ 	.word	0x00000c20
        /*06b8*/ 	.word	0x000000ff
        /*06bc*/ 	.word	0x00000308
        /*06c0*/ 	.short	0x0100
        /*06c2*/ 	.byte	0x04
	.zero		1


	//   ....[92]....
        /*06c4*/ 	.word	0x00000c30
        /*06c8*/ 	.word	0x000000ff
        /*06cc*/ 	.word	0x00000170
        /*06d0*/ 	.short	0x0100
        /*06d2*/ 	.byte	0x04
	.zero		1


	//   ....[93]....
        /*06d4*/ 	.word	0x00000c40
        /*06d8*/ 	.word	0x000000ff
        /*06dc*/ 	.word	0x00000310
        /*06e0*/ 	.short	0x0100
        /*06e2*/ 	.byte	0x04
	.zero		1


	//   ....[94]....
        /*06e4*/ 	.word	0x00000c50
        /*06e8*/ 	.word	0x000000ff
        /*06ec*/ 	.word	0x00000178
        /*06f0*/ 	.short	0x0100
        /*06f2*/ 	.byte	0x04
	.zero		1


	//   ....[95]....
        /*06f4*/ 	.word	0x00000c60
        /*06f8*/ 	.word	0x000000ff
        /*06fc*/ 	.word	0x00000318
        /*0700*/ 	.short	0x0100
        /*0702*/ 	.byte	0x04
	.zero		1


	//   ....[96]....
        /*0704*/ 	.word	0x00000c70
        /*0708*/ 	.word	0x000000ff
        /*070c*/ 	.word	0x00000180
        /*0710*/ 	.short	0x0100
        /*0712*/ 	.byte	0x04
	.zero		1


	//   ....[97]....
        /*0714*/ 	.word	0x00000c80
        /*0718*/ 	.word	0x000000ff
        /*071c*/ 	.word	0x00000320
        /*0720*/ 	.short	0x0100
        /*0722*/ 	.byte	0x04
	.zero		1


	//   ....[98]....
        /*0724*/ 	.word	0x00000c90
        /*0728*/ 	.word	0x000000ff
        /*072c*/ 	.word	0x00000188
        /*0730*/ 	.short	0x0100
        /*0732*/ 	.byte	0x04
	.zero		1


	//   ....[99]....
        /*0734*/ 	.word	0x00000ca0
        /*0738*/ 	.word	0x000000ff
        /*073c*/ 	.word	0x00000328
        /*0740*/ 	.short	0x0100
        /*0742*/ 	.byte	0x04
	.zero		1


	//   ....[100]....
        /*0744*/ 	.word	0x00000cb0
        /*0748*/ 	.word	0x000000ff
        /*074c*/ 	.word	0x00000190
        /*0750*/ 	.short	0x0100
        /*0752*/ 	.byte	0x04
	.zero		1


	//   ....[101]....
        /*0754*/ 	.word	0x00000cc0
        /*0758*/ 	.word	0x000000ff
        /*075c*/ 	.word	0x00000330
        /*0760*/ 	.short	0x0100
        /*0762*/ 	.byte	0x04
	.zero		1


	//   ....[102]....
        /*0764*/ 	.word	0x00000cd0
        /*0768*/ 	.word	0x000000ff
        /*076c*/ 	.word	0x00000198
        /*0770*/ 	.short	0x0100
        /*0772*/ 	.byte	0x04
	.zero		1


	//   ....[103]....
        /*0774*/ 	.word	0x00000ce0
        /*0778*/ 	.word	0x000000ff
        /*077c*/ 	.word	0x00000338
        /*0780*/ 	.short	0x0100
        /*0782*/ 	.byte	0x04
	.zero		1


	//   ....[104]....
        /*0784*/ 	.word	0x00000e10
        /*0788*/ 	.word	0x000000ff
        /*078c*/ 	.word	0x00000340
        /*0790*/ 	.short	0x0100
        /*0792*/ 	.byte	0x04
	.zero		1


	//   ....[105]....
        /*0794*/ 	.word	0x00000e20
        /*0798*/ 	.word	0x000000ff
        /*079c*/ 	.word	0x00000350
        /*07a0*/ 	.short	0x0100
        /*07a2*/ 	.byte	0x04
	.zero		1


	//   ....[106]....
        /*07a4*/ 	.word	0x00000e30
        /*07a8*/ 	.word	0x000000ff
        /*07ac*/ 	.word	0x00000348
        /*07b0*/ 	.short	0x0100
        /*07b2*/ 	.byte	0x04
	.zero		1


	//   ....[107]....
        /*07b4*/ 	.word	0x00000e40
        /*07b8*/ 	.word	0x000000ff
        /*07bc*/ 	.word	0x00000358
        /*07c0*/ 	.short	0x0100
        /*07c2*/ 	.byte	0x04
	.zero		1


	//   ....[108]....
        /*07c4*/ 	.word	0x00000f20
        /*07c8*/ 	.word	0x000000ff
        /*07cc*/ 	.word	0x00000360
        /*07d0*/ 	.short	0x0100
        /*07d2*/ 	.byte	0x06
	.zero		1


	//   ....[109]....
        /*07d4*/ 	.word	0x00000f30
        /*07d8*/ 	.word	0x000000ff
        /*07dc*/ 	.word	0x00000368
        /*07e0*/ 	.short	0x0100
        /*07e2*/ 	.byte	0x06
	.zero		1


	//   ....[110]....
        /*07e4*/ 	.word	0x00001060
        /*07e8*/ 	.word	0x000000ff
        /*07ec*/ 	.word	0x00000370
        /*07f0*/ 	.short	0x0100
        /*07f2*/ 	.byte	0x06
	.zero		1


	//   ....[111]....
        /*07f4*/ 	.word	0x00001070
        /*07f8*/ 	.word	0x000000ff
        /*07fc*/ 	.word	0x00000380
        /*0800*/ 	.short	0x0100
        /*0802*/ 	.byte	0x06
	.zero		1


	//   ....[112]....
        /*0804*/ 	.word	0x00001080
        /*0808*/ 	.word	0x000000ff
        /*080c*/ 	.word	0x00000378
        /*0810*/ 	.short	0x0100
        /*0812*/ 	.byte	0x06
	.zero		1


	//   ....[113]....
        /*0814*/ 	.word	0x00001090
        /*0818*/ 	.word	0x000000ff
        /*081c*/ 	.word	0x00000388
        /*0820*/ 	.short	0x0100
        /*0822*/ 	.byte	0x06
	.zero		1


	//   ....[114]....
        /*0824*/ 	.word	0x000011b0
        /*0828*/ 	.word	0x000000ff
        /*082c*/ 	.word	0x00000390
        /*0830*/ 	.short	0x0100
        /*0832*/ 	.byte	0x04
	.zero		1


	//   ....[115]....
        /*0834*/ 	.word	0x000011c0
        /*0838*/ 	.word	0x000000ff
        /*083c*/ 	.word	0x000003b0
        /*0840*/ 	.short	0x0100
        /*0842*/ 	.byte	0x04
	.zero		1


	//   ....[116]....
        /*0844*/ 	.word	0x000011d0
        /*0848*/ 	.word	0x000000ff
        /*084c*/ 	.word	0x00000398
        /*0850*/ 	.short	0x0100
        /*0852*/ 	.byte	0x04
	.zero		1


	//   ....[117]....
        /*0854*/ 	.word	0x000011e0
        /*0858*/ 	.word	0x000000ff
        /*085c*/ 	.word	0x000003b8
        /*0860*/ 	.short	0x0100
        /*0862*/ 	.byte	0x04
	.zero		1


	//   ....[118]....
        /*0864*/ 	.word	0x000011f0
        /*0868*/ 	.word	0x000000ff
        /*086c*/ 	.word	0x000003a0
        /*0870*/ 	.short	0x0100
        /*0872*/ 	.byte	0x04
	.zero		1


	//   ....[119]....
        /*0874*/ 	.word	0x00001200
        /*0878*/ 	.word	0x000000ff
        /*087c*/ 	.word	0x000003c0
        /*0880*/ 	.short	0x0100
        /*0882*/ 	.byte	0x04
	.zero		1


	//   ....[120]....
        /*0884*/ 	.word	0x00001210
        /*0888*/ 	.word	0x000000ff
        /*088c*/ 	.word	0x000003a8
        /*0890*/ 	.short	0x0100
        /*0892*/ 	.byte	0x04
	.zero		1


	//   ....[121]....
        /*0894*/ 	.word	0x00001220
        /*0898*/ 	.word	0x000000ff
        /*089c*/ 	.word	0x000003c8
        /*08a0*/ 	.short	0x0100
        /*08a2*/ 	.byte	0x04
	.zero		1


	//   ....[122]....
        /*08a4*/ 	.word	0x00001310
        /*08a8*/ 	.word	0x000000ff
        /*08ac*/ 	.word	0x000003d0
        /*08b0*/ 	.short	0x0100
        /*08b2*/ 	.byte	0x04
	.zero		1


	//   ....[123]....
        /*08b4*/ 	.word	0x00001320
        /*08b8*/ 	.word	0x000000ff
        /*08bc*/ 	.word	0x000003e0
        /*08c0*/ 	.short	0x0100
        /*08c2*/ 	.byte	0x04
	.zero		1


	//   ....[124]....
        /*08c4*/ 	.word	0x00001330
        /*08c8*/ 	.word	0x000000ff
        /*08cc*/ 	.word	0x000003d8
        /*08d0*/ 	.short	0x0100
        /*08d2*/ 	.byte	0x04
	.zero		1


	//   ....[125]....
        /*08d4*/ 	.word	0x00001340
        /*08d8*/ 	.word	0x000000ff
        /*08dc*/ 	.word	0x000003e8
        /*08e0*/ 	.short	0x0100
        /*08e2*/ 	.byte	0x04
	.zero		1


	//   ....[126]....
        /*08e4*/ 	.word	0x00001440
        /*08e8*/ 	.word	0x000000ff
        /*08ec*/ 	.word	0x000003f0
        /*08f0*/ 	.short	0x0100
        /*08f2*/ 	.byte	0x06
	.zero		1


	//   ....[127]....
        /*08f4*/ 	.word	0x00001ff0
        /*08f8*/ 	.word	0x00000003
        /*08fc*/ 	.word	0x000003e0
        /*0900*/ 	.short	0x010a
        /*0902*/ 	.byte	0xff
	.zero		1


	//   ....[128]....
        /*0904*/ 	.word	0x00002020
        /*0908*/ 	.word	0x00000003
        /*090c*/ 	.word	0x000003d0
        /*0910*/ 	.short	0x0101
        /*0912*/ 	.byte	0xff
	.zero		1


	//   ....[129]....
        /*0914*/ 	.word	0x000020e0
        /*0918*/ 	.word	0x000000ff
        /*091c*/ 	.word	0x000001a0
        /*0920*/ 	.short	0x010a
        /*0922*/ 	.byte	0x04
	.zero		1


	//   ....[130]....
        /*0924*/ 	.word	0x000021b0
        /*0928*/ 	.word	0x000000ff
        /*092c*/ 	.word	0x000001a0
        /*0930*/ 	.short	0x010a
        /*0932*/ 	.byte	0x21
	.zero		1


	//   ....[131]....
        /*0934*/ 	.word	0x00002360
        /*0938*/ 	.word	0x000000ff
        /*093c*/ 	.word	0x000001a0
        /*0940*/ 	.short	0x010a
        /*0942*/ 	.byte	0x05
	.zero		1


	//   ....[132]....
        /*0944*/ 	.word	0x00002470
        /*0948*/ 	.word	0x000000ff
        /*094c*/ 	.word	0x00000368
        /*0950*/ 	.short	0x0101
        /*0952*/ 	.byte	0x06
	.zero		1


	//   ....[133]....
        /*0954*/ 	.word	0x00002490
        /*0958*/ 	.word	0x000000ff
        /*095c*/ 	.word	0x000001a0
        /*0960*/ 	.short	0x010a
        /*0962*/ 	.byte	0x04
	.zero		1


	//   ....[134]....
        /*0964*/ 	.word	0x00002510
        /*0968*/ 	.word	0x000000ff
        /*096c*/ 	.word	0x000001a0
        /*0970*/ 	.short	0x010a
        /*0972*/ 	.byte	0x11
	.zero		1


	//   ....[135]....
        /*0974*/ 	.word	0x000026a0
        /*0978*/ 	.word	0x000000ff
        /*097c*/ 	.word	0x000001a0
        /*0980*/ 	.short	0x010a
        /*0982*/ 	.byte	0x05
	.zero		1


	//   ....[136]....
        /*0984*/ 	.word	0x00002800
        /*0988*/ 	.word	0x00000003
        /*098c*/ 	.word	0x00000370
        /*0990*/ 	.short	0x010a
        /*0992*/ 	.byte	0xff
	.zero		1


	//   ....[137]....
        /*0994*/ 	.word	0x00002950
        /*0998*/ 	.word	0x00000000
        /*099c*/ 	.word	0x00000000
        /*09a0*/ 	.short	0x0101
        /*09a2*/ 	.byte	0xff
	.zero		1


	//   ....[138]....
        /*09a4*/ 	.word	0x00002f00
        /*09a8*/ 	.word	0x000000ff
        /*09ac*/ 	.word	0x00000000
        /*09b0*/ 	.short	0x010a
        /*09b2*/ 	.byte	0x04
	.zero		1


	//   ....[139]....
        /*09b4*/ 	.word	0x00002f90
        /*09b8*/ 	.word	0x000000ff
        /*09bc*/ 	.word	0x00000000
        /*09c0*/ 	.short	0x010a
        /*09c2*/ 	.byte	0x05
	.zero		1


	//   ....[140]....
        /*09c4*/ 	.word	0x00003020
        /*09c8*/ 	.word	0x000000ff
        /*09cc*/ 	.word	0x00000000
        /*09d0*/ 	.short	0x010a
        /*09d2*/ 	.byte	0x05
	.zero		1


	//   ....[141]....
        /*09d4*/ 	.word	0x000030b0
        /*09d8*/ 	.word	0x000000ff
        /*09dc*/ 	.word	0x00000000
        /*09e0*/ 	.short	0x010a
        /*09e2*/ 	.byte	0x05
	.zero		1


	//   ....[142]....
        /*09e4*/ 	.word	0x00003140
        /*09e8*/ 	.word	0x000000ff
        /*09ec*/ 	.word	0x00000000
        /*09f0*/ 	.short	0x010a
        /*09f2*/ 	.byte	0x05
	.zero		1


	//   ....[143]....
        /*09f4*/ 	.word	0x000031d0
        /*09f8*/ 	.word	0x000000ff
        /*09fc*/ 	.word	0x00000000
        /*0a00*/ 	.short	0x010a
        /*0a02*/ 	.byte	0x05
	.zero		1


	//   ....[144]....
        /*0a04*/ 	.word	0x00003260
        /*0a08*/ 	.word	0x000000ff
        /*0a0c*/ 	.word	0x00000000
        /*0a10*/ 	.short	0x010a
        /*0a12*/ 	.byte	0x05
	.zero		1


	//   ....[145]....
        /*0a14*/ 	.word	0x000032f0
        /*0a18*/ 	.word	0x000000ff
        /*0a1c*/ 	.word	0x00000000
        /*0a20*/ 	.short	0x010a
        /*0a22*/ 	.byte	0x05
	.zero		1


	//   ....[146]....
        /*0a24*/ 	.word	0x00003380
        /*0a28*/ 	.word	0x000000ff
        /*0a2c*/ 	.word	0x00000000
        /*0a30*/ 	.short	0x010a
        /*0a32*/ 	.byte	0x05
	.zero		1


	//   ....[147]....
        /*0a34*/ 	.word	0x00003410
        /*0a38*/ 	.word	0x000000ff
        /*0a3c*/ 	.word	0x00000000
        /*0a40*/ 	.short	0x010a
        /*0a42*/ 	.byte	0x05
	.zero		1


	//   ....[148]....
        /*0a44*/ 	.word	0x000034a0
        /*0a48*/ 	.word	0x000000ff
        /*0a4c*/ 	.word	0x00000000
        /*0a50*/ 	.short	0x010a
        /*0a52*/ 	.byte	0x05
	.zero		1


	//   ....[149]....
        /*0a54*/ 	.word	0x00003530
        /*0a58*/ 	.word	0x000000ff
        /*0a5c*/ 	.word	0x00000000
        /*0a60*/ 	.short	0x010a
        /*0a62*/ 	.byte	0x05
	.zero		1


	//   ....[150]....
        /*0a64*/ 	.word	0x000035c0
        /*0a68*/ 	.word	0x000000ff
        /*0a6c*/ 	.word	0x00000000
        /*0a70*/ 	.short	0x010a
        /*0a72*/ 	.byte	0x05
	.zero		1


	//   ....[151]....
        /*0a74*/ 	.word	0x00003650
        /*0a78*/ 	.word	0x000000ff
        /*0a7c*/ 	.word	0x00000000
        /*0a80*/ 	.short	0x010a
        /*0a82*/ 	.byte	0x05
	.zero		1


	//   ....[152]....
        /*0a84*/ 	.word	0x000036e0
        /*0a88*/ 	.word	0x000000ff
        /*0a8c*/ 	.word	0x00000000
        /*0a90*/ 	.short	0x010a
        /*0a92*/ 	.byte	0x05
	.zero		1


	//   ....[153]....
        /*0a94*/ 	.word	0x00003770
        /*0a98*/ 	.word	0x000000ff
        /*0a9c*/ 	.word	0x00000000
        /*0aa0*/ 	.short	0x010a
        /*0aa2*/ 	.byte	0x05
	.zero		1


	//   ....[154]....
        /*0aa4*/ 	.word	0x00003800
        /*0aa8*/ 	.word	0x000000ff
        /*0aac*/ 	.word	0x00000000
        /*0ab0*/ 	.short	0x010a
        /*0ab2*/ 	.byte	0x05
	.zero		1


	//   ....[155]....
        /*0ab4*/ 	.word	0x00003890
        /*0ab8*/ 	.word	0x000000ff
        /*0abc*/ 	.word	0x00000000
        /*0ac0*/ 	.short	0x010a
        /*0ac2*/ 	.byte	0x05
	.zero		1


	//   ....[156]....
        /*0ac4*/ 	.word	0x00003920
        /*0ac8*/ 	.word	0x000000ff
        /*0acc*/ 	.word	0x00000000
        /*0ad0*/ 	.short	0x010a
        /*0ad2*/ 	.byte	0x05
	.zero		1


	//   ....[157]....
        /*0ad4*/ 	.word	0x000039b0
        /*0ad8*/ 	.word	0x000000ff
        /*0adc*/ 	.word	0x00000000
        /*0ae0*/ 	.short	0x010a
        /*0ae2*/ 	.byte	0x05
	.zero		1


	//   ....[158]....
        /*0ae4*/ 	.word	0x00003a40
        /*0ae8*/ 	.word	0x000000ff
        /*0aec*/ 	.word	0x00000000
        /*0af0*/ 	.short	0x010a
        /*0af2*/ 	.byte	0x05
	.zero		1


	//   ....[159]....
        /*0af4*/ 	.word	0x00003ad0
        /*0af8*/ 	.word	0x000000ff
        /*0afc*/ 	.word	0x00000000
        /*0b00*/ 	.short	0x010a
        /*0b02*/ 	.byte	0x05
	.zero		1


	//   ....[160]....
        /*0b04*/ 	.word	0x00003b60
        /*0b08*/ 	.word	0x000000ff
        /*0b0c*/ 	.word	0x00000000
        /*0b10*/ 	.short	0x010a
        /*0b12*/ 	.byte	0x05
	.zero		1


	//   ....[161]....
        /*0b14*/ 	.word	0x00003bf0
        /*0b18*/ 	.word	0x000000ff
        /*0b1c*/ 	.word	0x00000000
        /*0b20*/ 	.short	0x010a
        /*0b22*/ 	.byte	0x05
	.zero		1


	//   ....[162]....
        /*0b24*/ 	.word	0x00003c80
        /*0b28*/ 	.word	0x000000ff
        /*0b2c*/ 	.word	0x00000000
        /*0b30*/ 	.short	0x010a
        /*0b32*/ 	.byte	0x05
	.zero		1


	//   ....[163]....
        /*0b34*/ 	.word	0x00003d10
        /*0b38*/ 	.word	0x000000ff
        /*0b3c*/ 	.word	0x00000000
        /*0b40*/ 	.short	0x010a
        /*0b42*/ 	.byte	0x05
	.zero		1


	//   ....[164]....
        /*0b44*/ 	.word	0x00003da0
        /*0b48*/ 	.word	0x000000ff
        /*0b4c*/ 	.word	0x00000000
        /*0b50*/ 	.short	0x010a
        /*0b52*/ 	.byte	0x05
	.zero		1


	//   ....[165]....
        /*0b54*/ 	.word	0x00003e30
        /*0b58*/ 	.word	0x000000ff
        /*0b5c*/ 	.word	0x00000000
        /*0b60*/ 	.short	0x010a
        /*0b62*/ 	.byte	0x05
	.zero		1


	//   ....[166]....
        /*0b64*/ 	.word	0x00003ec0
        /*0b68*/ 	.word	0x000000ff
        /*0b6c*/ 	.word	0x00000000
        /*0b70*/ 	.short	0x010a
        /*0b72*/ 	.byte	0x05
	.zero		1


	//   ....[167]....
        /*0b74*/ 	.word	0x00003f50
        /*0b78*/ 	.word	0x000000ff
        /*0b7c*/ 	.word	0x00000000
        /*0b80*/ 	.short	0x010a
        /*0b82*/ 	.byte	0x05
	.zero		1


	//   ....[168]....
        /*0b84*/ 	.word	0x00003fe0
        /*0b88*/ 	.word	0x000000ff
        /*0b8c*/ 	.word	0x00000000
        /*0b90*/ 	.short	0x010a
        /*0b92*/ 	.byte	0x05
	.zero		1


	//   ....[169]....
        /*0b94*/ 	.word	0x00004070
        /*0b98*/ 	.word	0x000000ff
        /*0b9c*/ 	.word	0x00000000
        /*0ba0*/ 	.short	0x010a
        /*0ba2*/ 	.byte	0x05
	.zero		1


	//   ....[170]....
        /*0ba4*/ 	.word	0x00004100
        /*0ba8*/ 	.word	0x000000ff
        /*0bac*/ 	.word	0x00000000
        /*0bb0*/ 	.short	0x010a
        /*0bb2*/ 	.byte	0x05
	.zero		1


	//   ....[171]....
        /*0bb4*/ 	.word	0x00004190
        /*0bb8*/ 	.word	0x000000ff
        /*0bbc*/ 	.word	0x00000000
        /*0bc0*/ 	.short	0x010a
        /*0bc2*/ 	.byte	0x05
	.zero		1


	//   ....[172]....
        /*0bc4*/ 	.word	0x00004220
        /*0bc8*/ 	.word	0x000000ff
        /*0bcc*/ 	.word	0x00000000
        /*0bd0*/ 	.short	0x010a
        /*0bd2*/ 	.byte	0x05
	.zero		1


	//   ....[173]....
        /*0bd4*/ 	.word	0x000042b0
        /*0bd8*/ 	.word	0x000000ff
        /*0bdc*/ 	.word	0x00000000
        /*0be0*/ 	.short	0x010a
        /*0be2*/ 	.byte	0x05
	.zero		1


	//   ....[174]....
        /*0be4*/ 	.word	0x00004340
        /*0be8*/ 	.word	0x000000ff
        /*0bec*/ 	.word	0x00000000
        /*0bf0*/ 	.short	0x010a
        /*0bf2*/ 	.byte	0x05
	.zero		1


	//   ....[175]....
        /*0bf4*/ 	.word	0x000043d0
        /*0bf8*/ 	.word	0x000000ff
        /*0bfc*/ 	.word	0x00000000
        /*0c00*/ 	.short	0x010a
        /*0c02*/ 	.byte	0x05
	.zero		1


	//   ....[176]....
        /*0c04*/ 	.word	0x00004460
        /*0c08*/ 	.word	0x000000ff
        /*0c0c*/ 	.word	0x00000000
        /*0c10*/ 	.short	0x010a
        /*0c12*/ 	.byte	0x05
	.zero		1


	//   ....[177]....
        /*0c14*/ 	.word	0x000044f0
        /*0c18*/ 	.word	0x000000ff
        /*0c1c*/ 	.word	0x00000000
        /*0c20*/ 	.short	0x010a
        /*0c22*/ 	.byte	0x05
	.zero		1


	//   ....[178]....
        /*0c24*/ 	.word	0x00004580
        /*0c28*/ 	.word	0x000000ff
        /*0c2c*/ 	.word	0x00000000
        /*0c30*/ 	.short	0x010a
        /*0c32*/ 	.byte	0x05
	.zero		1


	//   ....[179]....
        /*0c34*/ 	.word	0x00004610
        /*0c38*/ 	.word	0x000000ff
        /*0c3c*/ 	.word	0x00000000
        /*0c40*/ 	.short	0x010a
        /*0c42*/ 	.byte	0x05
	.zero		1


	//   ....[180]....
        /*0c44*/ 	.word	0x000046a0
        /*0c48*/ 	.word	0x000000ff
        /*0c4c*/ 	.word	0x00000000
        /*0c50*/ 	.short	0x010a
        /*0c52*/ 	.byte	0x05
	.zero		1


	//   ....[181]....
        /*0c54*/ 	.word	0x00004730
        /*0c58*/ 	.word	0x000000ff
        /*0c5c*/ 	.word	0x00000000
        /*0c60*/ 	.short	0x010a
        /*0c62*/ 	.byte	0x05
	.zero		1


	//   ....[182]....
        /*0c64*/ 	.word	0x000047c0
        /*0c68*/ 	.word	0x000000ff
        /*0c6c*/ 	.word	0x00000000
        /*0c70*/ 	.short	0x010a
        /*0c72*/ 	.byte	0x05
	.zero		1


	//   ....[183]....
        /*0c74*/ 	.word	0x00004850
        /*0c78*/ 	.word	0x000000ff
        /*0c7c*/ 	.word	0x00000000
        /*0c80*/ 	.short	0x010a
        /*0c82*/ 	.byte	0x05
	.zero		1


	//   ....[184]....
        /*0c84*/ 	.word	0x000048e0
        /*0c88*/ 	.word	0x000000ff
        /*0c8c*/ 	.word	0x00000000
        /*0c90*/ 	.short	0x010a
        /*0c92*/ 	.byte	0x05
	.zero		1


	//   ....[185]....
        /*0c94*/ 	.word	0x00004970
        /*0c98*/ 	.word	0x000000ff
        /*0c9c*/ 	.word	0x00000000
        /*0ca0*/ 	.short	0x010a
        /*0ca2*/ 	.byte	0x05
	.zero		1


	//   ....[186]....
        /*0ca4*/ 	.word	0x00004a00
        /*0ca8*/ 	.word	0x000000ff
        /*0cac*/ 	.word	0x00000000
        /*0cb0*/ 	.short	0x010a
        /*0cb2*/ 	.byte	0x05
	.zero		1


	//   ....[187]....
        /*0cb4*/ 	.word	0x00004a90
        /*0cb8*/ 	.word	0x000000ff
        /*0cbc*/ 	.word	0x00000000
        /*0cc0*/ 	.short	0x010a
        /*0cc2*/ 	.byte	0x05
	.zero		1


	//   ....[188]....
        /*0cc4*/ 	.word	0x00004b20
        /*0cc8*/ 	.word	0x000000ff
        /*0ccc*/ 	.word	0x00000000
        /*0cd0*/ 	.short	0x010a
        /*0cd2*/ 	.byte	0x05
	.zero		1


	//   ....[189]....
        /*0cd4*/ 	.word	0x00004bc0
        /*0cd8*/ 	.word	0x00000000
        /*0cdc*/ 	.word	0x00000000
        /*0ce0*/ 	.short	0x010a
        /*0ce2*/ 	.byte	0xff
	.zero		1


	//   ....[190]....
        /*0ce4*/ 	.word	0x00004ce0
        /*0ce8*/ 	.word	0x00000002
        /*0cec*/ 	.word	0x000003d0
        /*0cf0*/ 	.short	0x010a
        /*0cf2*/ 	.byte	0xff
	.zero		1


	//   ....[191]....
        /*0cf4*/ 	.word	0x00004d40
        /*0cf8*/ 	.word	0x00000004
        /*0cfc*/ 	.word	0x00000000
        /*0d00*/ 	.short	0x0101
        /*0d02*/ 	.byte	0xff
	.zero		1


	//   ....[192]....
        /*0d04*/ 	.word	0x00004d60
        /*0d08*/ 	.word	0x000000ff
        /*0d0c*/ 	.word	0x00000380
        /*0d10*/ 	.short	0x010a
        /*0d12*/ 	.byte	0x04
	.zero		1


	//   ....[193]....
        /*0d14*/ 	.word	0x00004e80
        /*0d18*/ 	.word	0x00000002
        /*0d1c*/ 	.word	0x00000370
        /*0d20*/ 	.short	0x010a
        /*0d22*/ 	.byte	0xff
	.zero		1


	//   ....[194]....
        /*0d24*/ 	.word	0x00004f90
        /*0d28*/ 	.word	0x00000002
        /*0d2c*/ 	.word	0x00000000
        /*0d30*/ 	.short	0x0101
        /*0d32*/ 	.byte	0xff
	.zero		1


	//   ....[195]....
        /*0d34*/ 	.word	0x00005020
        /*0d38*/ 	.word	0x000000ff
        /*0d3c*/ 	.word	0x00000380
        /*0d40*/ 	.short	0x0106
        /*0d42*/ 	.byte	0x04
	.zero		1


	//   ....[196]....
        /*0d44*/ 	.word	0x00005040
        /*0d48*/ 	.word	0x000000ff
        /*0d4c*/ 	.word	0x00000380
        /*0d50*/ 	.short	0x010a
        /*0d52*/ 	.byte	0x04
	.zero		1


	//   ....[197]....
        /*0d54*/ 	.word	0x000050d0
        /*0d58*/ 	.word	0x000000ff
        /*0d5c*/ 	.word	0x00000380
        /*0d60*/ 	.short	0x0106
        /*0d62*/ 	.byte	0x07
	.zero		1


	//   ....[198]....
        /*0d64*/ 	.word	0x00005110
        /*0d68*/ 	.word	0x00000000
        /*0d6c*/ 	.word	0x00000380
        /*0d70*/ 	.short	0x010a
        /*0d72*/ 	.byte	0xff
	.zero		1


	//   ....[199]....
        /*0d74*/ 	.word	0x00005350
        /*0d78*/ 	.word	0x000000ff
        /*0d7c*/ 	.word	0x00000008
        /*0d80*/ 	.short	0x010a
        /*0d82*/ 	.byte	0x05
	.zero		1


	//   ....[200]....
        /*0d84*/ 	.word	0x00005370
        /*0d88*/ 	.word	0x000000ff
        /*0d8c*/ 	.word	0x00000008
        /*0d90*/ 	.short	0x010a
        /*0d92*/ 	.byte	0x05
	.zero		1


	//   ....[201]....
        /*0d94*/ 	.word	0x00005500
        /*0d98*/ 	.word	0x000000ff
        /*0d9c*/ 	.word	0x00000008
        /*0da0*/ 	.short	0x010a
        /*0da2*/ 	.byte	0x05
	.zero		1


	//   ....[202]....
        /*0da4*/ 	.word	0x00005520
        /*0da8*/ 	.word	0x000000ff
        /*0dac*/ 	.word	0x00000008
        /*0db0*/ 	.short	0x010a
        /*0db2*/ 	.byte	0x05
	.zero		1


	//   ....[203]....
        /*0db4*/ 	.word	0x000055e0
        /*0db8*/ 	.word	0x000000ff
        /*0dbc*/ 	.word	0x00000000
        /*0dc0*/ 	.short	0x0101
        /*0dc2*/ 	.byte	0x04
	.zero		1


	//   ....[204]....
        /*0dc4*/ 	.word	0x000058c0
        /*0dc8*/ 	.word	0x00000000
        /*0dcc*/ 	.word	0x00000370
        /*0dd0*/ 	.short	0x010a
        /*0dd2*/ 	.byte	0xff
	.zero		1


	//   ....[205]....
        /*0dd4*/ 	.word	0x00005980
        /*0dd8*/ 	.word	0x00000000
        /*0ddc*/ 	.word	0x00000000
        /*0de0*/ 	.short	0x0101
        /*0de2*/ 	.byte	0xff
	.zero		1


	//   ....[206]....
        /*0de4*/ 	.word	0x00005a30
        /*0de8*/ 	.word	0x000000ff
        /*0dec*/ 	.word	0x00000000
        /*0df0*/ 	.short	0x010a
        /*0df2*/ 	.byte	0x04
	.zero		1


	//   ....[207]....
        /*0df4*/ 	.word	0x00005a40
        /*0df8*/ 	.word	0x000000ff
        /*0dfc*/ 	.word	0x000003b0
        /*0e00*/ 	.short	0x010a
        /*0e02*/ 	.byte	0x13
	.zero		1


	//   ....[208]....
        /*0e04*/ 	.word	0x00005b00
        /*0e08*/ 	.word	0x000000ff
        /*0e0c*/ 	.word	0x00000000
        /*0e10*/ 	.short	0x010a
        /*0e12*/ 	.byte	0x06
	.zero		1


	//   ....[209]....
        /*0e14*/ 	.word	0x00005c20
        /*0e18*/ 	.word	0x000000ff
        /*0e1c*/ 	.word	0x00000000
        /*0e20*/ 	.short	0x010a
        /*0e22*/ 	.byte	0x04
	.zero		1


	//   ....[210]....
        /*0e24*/ 	.word	0x00005e40
        /*0e28*/ 	.word	0x000000ff
        /*0e2c*/ 	.word	0x00000000
        /*0e30*/ 	.short	0x010a
        /*0e32*/ 	.byte	0x04
	.zero		1


	//   ....[211]....
        /*0e34*/ 	.word	0x00005ed0
        /*0e38*/ 	.word	0x000000ff
        /*0e3c*/ 	.word	0x00000000
        /*0e40*/ 	.short	0x010a
        /*0e42*/ 	.byte	0x05
	.zero		1


	//   ....[212]....
        /*0e44*/ 	.word	0x00005f60
        /*0e48*/ 	.word	0x000000ff
        /*0e4c*/ 	.word	0x00000000
        /*0e50*/ 	.short	0x010a
        /*0e52*/ 	.byte	0x05
	.zero		1


	//   ....[213]....
        /*0e54*/ 	.word	0x00006000
        /*0e58*/ 	.word	0x00000000
        /*0e5c*/ 	.word	0x00000000
        /*0e60*/ 	.short	0x010a
        /*0e62*/ 	.byte	0xff
	.zero		1


	//   ....[214]....
        /*0e64*/ 	.word	0x00006040
        /*0e68*/ 	.word	0x00000000
        /*0e6c*/ 	.word	0x00000000
        /*0e70*/ 	.short	0x010a
        /*0e72*/ 	.byte	0xff
	.zero		1


	//   ....[215]....
        /*0e74*/ 	.word	0x000060b0
        /*0e78*/ 	.word	0x000000ff
        /*0e7c*/ 	.word	0x00000000
        /*0e80*/ 	.short	0x0101
        /*0e82*/ 	.byte	0x04
	.zero		1


	//   ....[216]....
        /*0e84*/ 	.word	0x000060f0
        /*0e88*/ 	.word	0x000000ff
        /*0e8c*/ 	.word	0x000003f0
        /*0e90*/ 	.short	0x010a
        /*0e92*/ 	.byte	0x0d
	.zero		1


	//   ....[217]....
        /*0e94*/ 	.word	0x00006140
        /*0e98*/ 	.word	0x000000ff
        /*0e9c*/ 	.word	0x00000000
        /*0ea0*/ 	.short	0x0101
        /*0ea2*/ 	.byte	0x04
	.zero		1


	//   ....[218]....
        /*0ea4*/ 	.word	0x000065c0
        /*0ea8*/ 	.word	0x0000000c
        /*0eac*/ 	.word	0x00000370
        /*0eb0*/ 	.short	0x010a
        /*0eb2*/ 	.byte	0xff
	.zero		1


	//   ....[219]....
        /*0eb4*/ 	.word	0x00006730
        /*0eb8*/ 	.word	0x00000000
        /*0ebc*/ 	.word	0x00000000
        /*0ec0*/ 	.short	0x0101
        /*0ec2*/ 	.byte	0xff
	.zero		1


	//   ....[220]....
        /*0ec4*/ 	.word	0x00006bc0
        /*0ec8*/ 	.word	0x000000ff
        /*0ecc*/ 	.word	0x00000368
        /*0ed0*/ 	.short	0x010a
        /*0ed2*/ 	.byte	0x15
	.zero		1


	//   ....[221]....
        /*0ed4*/ 	.word	0x00006d40
        /*0ed8*/ 	.word	0x000000ff
        /*0edc*/ 	.word	0x00000350
        /*0ee0*/ 	.short	0x010a
        /*0ee2*/ 	.byte	0x15
	.zero		1


	//   ....[222]....
        /*0ee4*/ 	.word	0x00006f30
        /*0ee8*/ 	.word	0x000000ff
        /*0eec*/ 	.word	0x00000340
        /*0ef0*/ 	.short	0x010b
        /*0ef2*/ 	.byte	0x15
	.zero		1


	//   ....[223]....
        /*0ef4*/ 	.word	0x00006f40
        /*0ef8*/ 	.word	0x000000ff
        /*0efc*/ 	.word	0x00000000
        /*0f00*/ 	.short	0x0101
        /*0f02*/ 	.byte	0x06
	.zero		1


	//   ....[224]....
        /*0f04*/ 	.word	0x00006f50
        /*0f08*/ 	.word	0x000000ff
        /*0f0c*/ 	.word	0x00000358
        /*0f10*/ 	.short	0x010a
        /*0f12*/ 	.byte	0x15
	.zero		1


	//   ....[225]....
        /*0f14*/ 	.word	0x00007190
        /*0f18*/ 	.word	0x000000ff
        /*0f1c*/ 	.word	0x00000348
        /*0f20*/ 	.short	0x010b
        /*0f22*/ 	.byte	0x15
	.zero		1


	//   ....[226]....
        /*0f24*/ 	.word	0x000071a0
        /*0f28*/ 	.word	0x000000ff
        /*0f2c*/ 	.word	0x00000000
        /*0f30*/ 	.short	0x0101
        /*0f32*/ 	.byte	0x25
	.zero		1


	//   ....[227]....
        /*0f34*/ 	.word	0x000071e0
        /*0f38*/ 	.word	0x000000ff
        /*0f3c*/ 	.word	0x00000350
        /*0f40*/ 	.short	0x010a
        /*0f42*/ 	.byte	0x15
	.zero		1


	//   ....[228]....
        /*0f44*/ 	.word	0x00007220
        /*0f48*/ 	.word	0x00000000
        /*0f4c*/ 	.word	0x00000358
        /*0f50*/ 	.short	0x010a
        /*0f52*/ 	.byte	0xff
	.zero		1


	//   ....[229]....
        /*0f54*/ 	.word	0x00007520
        /*0f58*/ 	.word	0x00000003
        /*0f5c*/ 	.word	0x00000370
        /*0f60*/ 	.short	0x010a
        /*0f62*/ 	.byte	0xff
	.zero		1


	//   ....[230]....
        /*0f64*/ 	.word	0x000076a0
        /*0f68*/ 	.word	0x00000000
        /*0f6c*/ 	.word	0x00000000
        /*0f70*/ 	.short	0x0101
        /*0f72*/ 	.byte	0xff
	.zero		1


	//   ....[231]....
        /*0f74*/ 	.word	0x000081b0
        /*0f78*/ 	.word	0x00000003
        /*0f7c*/ 	.word	0x00000340
        /*0f80*/ 	.short	0x010a
        /*0f82*/ 	.byte	0xff
	.zero		1


	//   ....[232]....
        /*0f84*/ 	.word	0x000081f0
        /*0f88*/ 	.word	0x0000005a
        /*0f8c*/ 	.word	0x00000390
        /*0f90*/ 	.short	0x010a
        /*0f92*/ 	.byte	0xff
	.zero		1


	//   ....[233]....
        /*0f94*/ 	.word	0x00008320
        /*0f98*/ 	.word	0x00000003
        /*0f9c*/ 	.word	0x00000340
        /*0fa0*/ 	.short	0x010a
        /*0fa2*/ 	.byte	0xff
	.zero		1


	//   ....[234]....
        /*0fa4*/ 	.word	0x00008460
        /*0fa8*/ 	.word	0x00000000
        /*0fac*/ 	.word	0x00000000
        /*0fb0*/ 	.short	0x0101
        /*0fb2*/ 	.byte	0xff
	.zero		1


	//   ....[235]....
        /*0fb4*/ 	.word	0x000084c0
        /*0fb8*/ 	.word	0x0000005a
        /*0fbc*/ 	.word	0x00000390
        /*0fc0*/ 	.short	0x010a
        /*0fc2*/ 	.byte	0xff
	.zero		1


	//   ....[236]....
        /*0fc4*/ 	.word	0x00009070
        /*0fc8*/ 	.word	0x0000006d
        /*0fcc*/ 	.word	0x00000340
        /*0fd0*/ 	.short	0x010a
        /*0fd2*/ 	.byte	0xff
	.zero		1


	//   ....[237]....
        /*0fd4*/ 	.word	0x00009130
        /*0fd8*/ 	.word	0x0000006d
        /*0fdc*/ 	.word	0x00000340
        /*0fe0*/ 	.short	0x010a
        /*0fe2*/ 	.byte	0xff
	.zero		1


	//   ....[238]....
        /*0fe4*/ 	.word	0x00009270
        /*0fe8*/ 	.word	0x00000002
        /*0fec*/ 	.word	0x00000000
        /*0ff0*/ 	.short	0x0101
        /*0ff2*/ 	.byte	0xff
	.zero		1


	//   ....[239]....
        /*0ff4*/ 	.word	0x00009550
        /*0ff8*/ 	.word	0x0000005a
        /*0ffc*/ 	.word	0x00000000
        /*1000*/ 	.short	0x0101
        /*1002*/ 	.byte	0xff
	.zero		1


	//   ....[240]....
        /*1004*/ 	.word	0x00009f20
        /*1008*/ 	.word	0x00000003
        /*100c*/ 	.word	0x000003e0
        /*1010*/ 	.short	0x010a
        /*1012*/ 	.byte	0xff
	.zero		1


	//   ....[241]....
        /*1014*/ 	.word	0x00009f80
        /*1018*/ 	.word	0x00000000
        /*101c*/ 	.word	0x000001a0
        /*1020*/ 	.short	0x010a
        /*1022*/ 	.byte	0xff
	.zero		1


	//   ....[242]....
        /*1024*/ 	.word	0x00009fe0
        /*1028*/ 	.word	0x00000000
        /*102c*/ 	.word	0x000001a0
        /*1030*/ 	.short	0x010a
        /*1032*/ 	.byte	0xff
	.zero		1


	//   ....[243]....
        /*1034*/ 	.word	0x0000a030
        /*1038*/ 	.word	0x00000003
        /*103c*/ 	.word	0x00000370
        /*1040*/ 	.short	0x010a
        /*1042*/ 	.byte	0xff
	.zero		1


	//   ....[244]....
        /*1044*/ 	.word	0x0000a090
        /*1048*/ 	.word	0x00000000
        /*104c*/ 	.word	0x00000000
        /*1050*/ 	.short	0x010a
        /*1052*/ 	.byte	0xff
	.zero		1


	//   ....[245]....
        /*1054*/ 	.word	0x0000a0f0
        /*1058*/ 	.word	0x00000000
        /*105c*/ 	.word	0x00000000
        /*1060*/ 	.short	0x010a
        /*1062*/ 	.byte	0xff
	.zero		1


	//   ....[246]....
        /*1064*/ 	.word	0x0000a150
        /*1068*/ 	.word	0x00000000
        /*106c*/ 	.word	0x00000000
        /*1070*/ 	.short	0x010a
        /*1072*/ 	.byte	0xff
	.zero		1


	//   ....[247]....
        /*1074*/ 	.word	0x0000a1b0
        /*1078*/ 	.word	0x00000000
        /*107c*/ 	.word	0x00000000
        /*1080*/ 	.short	0x010a
        /*1082*/ 	.byte	0xff
	.zero		1


	//   ....[248]....
        /*1084*/ 	.word	0x0000a210
        /*1088*/ 	.word	0x00000000
        /*108c*/ 	.word	0x00000000
        /*1090*/ 	.short	0x010a
        /*1092*/ 	.byte	0xff
	.zero		1


	//   ....[249]....
        /*1094*/ 	.word	0x0000a270
        /*1098*/ 	.word	0x00000000
        /*109c*/ 	.word	0x00000000
        /*10a0*/ 	.short	0x010a
        /*10a2*/ 	.byte	0xff
	.zero		1


	//   ....[250]....
        /*10a4*/ 	.word	0x0000a2d0
        /*10a8*/ 	.word	0x00000000
        /*10ac*/ 	.word	0x00000000
        /*10b0*/ 	.short	0x010a
        /*10b2*/ 	.byte	0xff
	.zero		1


	//   ....[251]....
        /*10b4*/ 	.word	0x0000a330
        /*10b8*/ 	.word	0x00000000
        /*10bc*/ 	.word	0x00000000
        /*10c0*/ 	.short	0x010a
        /*10c2*/ 	.byte	0xff
	.zero		1


	//   ....[252]....
        /*10c4*/ 	.word	0x0000a390
        /*10c8*/ 	.word	0x00000000
        /*10cc*/ 	.word	0x00000000
        /*10d0*/ 	.short	0x010a
        /*10d2*/ 	.byte	0xff
	.zero		1


	//   ....[253]....
        /*10d4*/ 	.word	0x0000a3f0
        /*10d8*/ 	.word	0x00000000
        /*10dc*/ 	.word	0x00000000
        /*10e0*/ 	.short	0x010a
        /*10e2*/ 	.byte	0xff
	.zero		1


	//   ....[254]....
        /*10e4*/ 	.word	0x0000a450
        /*10e8*/ 	.word	0x00000000
        /*10ec*/ 	.word	0x00000000
        /*10f0*/ 	.short	0x010a
        /*10f2*/ 	.byte	0xff
	.zero		1


	//   ....[255]....
        /*10f4*/ 	.word	0x0000a4b0
        /*10f8*/ 	.word	0x00000000
        /*10fc*/ 	.word	0x00000000
        /*1100*/ 	.short	0x010a
        /*1102*/ 	.byte	0xff
	.zero		1


	//   ....[0]....
        /*1104*/ 	.word	0x0000a510
        /*1108*/ 	.word	0x00000000
        /*110c*/ 	.word	0x00000000
        /*1110*/ 	.short	0x010a
        /*1112*/ 	.byte	0xff
	.zero		1


	//   ....[1]....
        /*1114*/ 	.word	0x0000a570
        /*1118*/ 	.word	0x00000000
        /*111c*/ 	.word	0x00000000
        /*1120*/ 	.short	0x010a
        /*1122*/ 	.byte	0xff
	.zero		1


	//   ....[2]....
        /*1124*/ 	.word	0x0000a5d0
        /*1128*/ 	.word	0x00000000
        /*112c*/ 	.word	0x00000000
        /*1130*/ 	.short	0x010a
        /*1132*/ 	.byte	0xff
	.zero		1


	//   ....[3]....
        /*1134*/ 	.word	0x0000a630
        /*1138*/ 	.word	0x00000000
        /*113c*/ 	.word	0x00000000
        /*1140*/ 	.short	0x010a
        /*1142*/ 	.byte	0xff
	.zero		1


	//   ....[4]....
        /*1144*/ 	.word	0x0000a690
        /*1148*/ 	.word	0x00000000
        /*114c*/ 	.word	0x00000000
        /*1150*/ 	.short	0x010a
        /*1152*/ 	.byte	0xff
	.zero		1


	//   ....[5]....
        /*1154*/ 	.word	0x0000a6f0
        /*1158*/ 	.word	0x00000000
        /*115c*/ 	.word	0x00000000
        /*1160*/ 	.short	0x010a
        /*1162*/ 	.byte	0xff
	.zero		1


	//   ....[6]....
        /*1164*/ 	.word	0x0000a750
        /*1168*/ 	.word	0x00000000
        /*116c*/ 	.word	0x00000000
        /*1170*/ 	.short	0x010a
        /*1172*/ 	.byte	0xff
	.zero		1


	//   ....[7]....
        /*1174*/ 	.word	0x0000a7b0
        /*1178*/ 	.word	0x00000000
        /*117c*/ 	.word	0x00000000
        /*1180*/ 	.short	0x010a
        /*1182*/ 	.byte	0xff
	.zero		1


	//   ....[8]....
        /*1184*/ 	.word	0x0000a810
        /*1188*/ 	.word	0x00000000
        /*118c*/ 	.word	0x00000000
        /*1190*/ 	.short	0x010a
        /*1192*/ 	.byte	0xff
	.zero		1


	//   ....[9]....
        /*1194*/ 	.word	0x0000a870
        /*1198*/ 	.word	0x00000000
        /*119c*/ 	.word	0x00000000
        /*11a0*/ 	.short	0x010a
        /*11a2*/ 	.byte	0xff
	.zero		1


	//   ....[10]....
        /*11a4*/ 	.word	0x0000a8d0
        /*11a8*/ 	.word	0x00000000
        /*11ac*/ 	.word	0x00000000
        /*11b0*/ 	.short	0x010a
        /*11b2*/ 	.byte	0xff
	.zero		1


	//   ....[11]....
        /*11b4*/ 	.word	0x0000a930
        /*11b8*/ 	.word	0x00000000
        /*11bc*/ 	.word	0x00000000
        /*11c0*/ 	.short	0x010a
        /*11c2*/ 	.byte	0xff
	.zero		1


	//   ....[12]....
        /*11c4*/ 	.word	0x0000a990
        /*11c8*/ 	.word	0x00000000
        /*11cc*/ 	.word	0x00000000
        /*11d0*/ 	.short	0x010a
        /*11d2*/ 	.byte	0xff
	.zero		1


	//   ....[13]....
        /*11d4*/ 	.word	0x0000a9f0
        /*11d8*/ 	.word	0x00000000
        /*11dc*/ 	.word	0x00000000
        /*11e0*/ 	.short	0x010a
        /*11e2*/ 	.byte	0xff
	.zero		1


	//   ....[14]....
        /*11e4*/ 	.word	0x0000aa50
        /*11e8*/ 	.word	0x00000000
        /*11ec*/ 	.word	0x00000000
        /*11f0*/ 	.short	0x010a
        /*11f2*/ 	.byte	0xff
	.zero		1


	//   ....[15]....
        /*11f4*/ 	.word	0x0000aab0
        /*11f8*/ 	.word	0x00000000
        /*11fc*/ 	.word	0x00000000
        /*1200*/ 	.short	0x010a
        /*1202*/ 	.byte	0xff
	.zero		1


	//   ....[16]....
        /*1204*/ 	.word	0x0000ab10
        /*1208*/ 	.word	0x00000000
        /*120c*/ 	.word	0x00000000
        /*1210*/ 	.short	0x010a
        /*1212*/ 	.byte	0xff
	.zero		1


	//   ....[17]....
        /*1214*/ 	.word	0x0000ab70
        /*1218*/ 	.word	0x00000000
        /*121c*/ 	.word	0x00000000
        /*1220*/ 	.short	0x010a
        /*1222*/ 	.byte	0xff
	.zero		1


	//   ....[18]....
        /*1224*/ 	.word	0x0000abd0
        /*1228*/ 	.word	0x00000000
        /*122c*/ 	.word	0x00000000
        /*1230*/ 	.short	0x010a
        /*1232*/ 	.byte	0xff
	.zero		1


	//   ....[19]....
        /*1234*/ 	.word	0x0000ac30
        /*1238*/ 	.word	0x00000000
        /*123c*/ 	.word	0x00000000
        /*1240*/ 	.short	0x010a
        /*1242*/ 	.byte	0xff
	.zero		1


	//   ....[20]....
        /*1244*/ 	.word	0x0000ac90
        /*1248*/ 	.word	0x00000000
        /*124c*/ 	.word	0x00000000
        /*1250*/ 	.short	0x010a
        /*1252*/ 	.byte	0xff
	.zero		1


	//   ....[21]....
        /*1254*/ 	.word	0x0000acf0
        /*1258*/ 	.word	0x00000000
        /*125c*/ 	.word	0x00000000
        /*1260*/ 	.short	0x010a
        /*1262*/ 	.byte	0xff
	.zero		1


	//   ....[22]....
        /*1264*/ 	.word	0x0000ad50
        /*1268*/ 	.word	0x00000000
        /*126c*/ 	.word	0x00000000
        /*1270*/ 	.short	0x010a
        /*1272*/ 	.byte	0xff
	.zero		1


	//   ....[23]....
        /*1274*/ 	.word	0x0000adb0
        /*1278*/ 	.word	0x00000000
        /*127c*/ 	.word	0x00000000
        /*1280*/ 	.short	0x010a
        /*1282*/ 	.byte	0xff
	.zero		1


	//   ....[24]....
        /*1284*/ 	.word	0x0000ae10
        /*1288*/ 	.word	0x00000000
        /*128c*/ 	.word	0x00000000
        /*1290*/ 	.short	0x010a
        /*1292*/ 	.byte	0xff
	.zero		1


	//   ....[25]....
        /*1294*/ 	.word	0x0000ae70
        /*1298*/ 	.word	0x00000000
        /*129c*/ 	.word	0x00000000
        /*12a0*/ 	.short	0x010a
        /*12a2*/ 	.byte	0xff
	.zero		1


	//   ....[26]....
        /*12a4*/ 	.word	0x0000aed0
        /*12a8*/ 	.word	0x00000000
        /*12ac*/ 	.word	0x00000000
        /*12b0*/ 	.short	0x010a
        /*12b2*/ 	.byte	0xff
	.zero		1


	//   ....[27]....
        /*12b4*/ 	.word	0x0000af30
        /*12b8*/ 	.word	0x00000000
        /*12bc*/ 	.word	0x00000000
        /*12c0*/ 	.short	0x010a
        /*12c2*/ 	.byte	0xff
	.zero		1


	//   ....[28]....
        /*12c4*/ 	.word	0x0000af90
        /*12c8*/ 	.word	0x00000000
        /*12cc*/ 	.word	0x00000000
        /*12d0*/ 	.short	0x010a
        /*12d2*/ 	.byte	0xff
	.zero		1


	//   ....[29]....
        /*12d4*/ 	.word	0x0000aff0
        /*12d8*/ 	.word	0x00000000
        /*12dc*/ 	.word	0x00000000
        /*12e0*/ 	.short	0x010a
        /*12e2*/ 	.byte	0xff
	.zero		1


	//   ....[30]....
        /*12e4*/ 	.word	0x0000b050
        /*12e8*/ 	.word	0x00000000
        /*12ec*/ 	.word	0x00000000
        /*12f0*/ 	.short	0x010a
        /*12f2*/ 	.byte	0xff
	.zero		1


	//   ....[31]....
        /*12f4*/ 	.word	0x0000b0b0
        /*12f8*/ 	.word	0x00000000
        /*12fc*/ 	.word	0x00000000
        /*1300*/ 	.short	0x010a
        /*1302*/ 	.byte	0xff
	.zero		1


	//   ....[32]....
        /*1304*/ 	.word	0x0000b110
        /*1308*/ 	.word	0x00000000
        /*130c*/ 	.word	0x00000000
        /*1310*/ 	.short	0x010a
        /*1312*/ 	.byte	0xff
	.zero		1


	//   ....[33]....
        /*1314*/ 	.word	0x0000b170
        /*1318*/ 	.word	0x00000000
        /*131c*/ 	.word	0x00000000
        /*1320*/ 	.short	0x010a
        /*1322*/ 	.byte	0xff
	.zero		1


	//   ....[34]....
        /*1324*/ 	.word	0x0000b1d0
        /*1328*/ 	.word	0x00000000
        /*132c*/ 	.word	0x00000000
        /*1330*/ 	.short	0x010a
        /*1332*/ 	.byte	0xff
	.zero		1


	//   ....[35]....
        /*1334*/ 	.word	0x0000b230
        /*1338*/ 	.word	0x00000000
        /*133c*/ 	.word	0x00000000
        /*1340*/ 	.short	0x010a
        /*1342*/ 	.byte	0xff
	.zero		1


	//   ....[36]....
        /*1344*/ 	.word	0x0000b290
        /*1348*/ 	.word	0x00000000
        /*134c*/ 	.word	0x00000000
        /*1350*/ 	.short	0x010a
        /*1352*/ 	.byte	0xff
	.zero		1


	//   ....[37]....
        /*1354*/ 	.word	0x0000b2f0
        /*1358*/ 	.word	0x00000000
        /*135c*/ 	.word	0x00000000
        /*1360*/ 	.short	0x010a
        /*1362*/ 	.byte	0xff
	.zero		1


	//   ....[38]....
        /*1364*/ 	.word	0x0000b350
        /*1368*/ 	.word	0x00000000
        /*136c*/ 	.word	0x00000000
        /*1370*/ 	.short	0x010a
        /*1372*/ 	.byte	0xff
	.zero		1


	//   ....[39]....
        /*1374*/ 	.word	0x0000b3a0
        /*1378*/ 	.word	0x00000002
        /*137c*/ 	.word	0x000003d0
        /*1380*/ 	.short	0x010a
        /*1382*/ 	.byte	0xff
	.zero		1


	//   ....[40]....
        /*1384*/ 	.word	0x0000b400
        /*1388*/ 	.word	0x00000002
        /*138c*/ 	.word	0x00000380
        /*1390*/ 	.short	0x010a
        /*1392*/ 	.byte	0xff
	.zero		1


	//   ....[41]....
        /*1394*/ 	.word	0x0000b450
        /*1398*/ 	.word	0x00000002
        /*139c*/ 	.word	0x00000370
        /*13a0*/ 	.short	0x010a
        /*13a2*/ 	.byte	0xff
	.zero		1


	//   ....[42]....
        /*13a4*/ 	.word	0x0000b4b0
        /*13a8*/ 	.word	0x00000000
        /*13ac*/ 	.word	0x00000380
        /*13b0*/ 	.short	0x010a
        /*13b2*/ 	.byte	0xff
	.zero		1


	//   ....[43]....
        /*13b4*/ 	.word	0x0000b510
        /*13b8*/ 	.word	0x00000000
        /*13bc*/ 	.word	0x00000008
        /*13c0*/ 	.short	0x010a
        /*13c2*/ 	.byte	0xff
	.zero		1


	//   ....[44]....
        /*13c4*/ 	.word	0x0000b5f0
        /*13c8*/ 	.word	0x00000000
        /*13cc*/ 	.word	0x00000008
        /*13d0*/ 	.short	0x010a
        /*13d2*/ 	.byte	0xff
	.zero		1


	//   ....[45]....
        /*13d4*/ 	.word	0x0000b640
        /*13d8*/ 	.word	0x00000000
        /*13dc*/ 	.word	0x00000370
        /*13e0*/ 	.short	0x010a
        /*13e2*/ 	.byte	0xff
	.zero		1


	//   ....[46]....
        /*13e4*/ 	.word	0x0000b6a0
        /*13e8*/ 	.word	0x00000000
        /*13ec*/ 	.word	0x000003b0
        /*13f0*/ 	.short	0x010a
        /*13f2*/ 	.byte	0xff
	.zero		1


	//   ....[47]....
        /*13f4*/ 	.word	0x0000b700
        /*13f8*/ 	.word	0x00000000
        /*13fc*/ 	.word	0x00000000
        /*1400*/ 	.short	0x010a
        /*1402*/ 	.byte	0xff
	.zero		1


	//   ....[48]....
        /*1404*/ 	.word	0x0000b760
        /*1408*/ 	.word	0x00000000
        /*140c*/ 	.word	0x00000000
        /*1410*/ 	.short	0x010a
        /*1412*/ 	.byte	0xff
	.zero		1


	//   ....[49]....
        /*1414*/ 	.word	0x0000b7c0
        /*1418*/ 	.word	0x00000000
        /*141c*/ 	.word	0x00000000
        /*1420*/ 	.short	0x010a
        /*1422*/ 	.byte	0xff
	.zero		1


	//   ....[50]....
        /*1424*/ 	.word	0x0000b820
        /*1428*/ 	.word	0x00000000
        /*142c*/ 	.word	0x00000000
        /*1430*/ 	.short	0x010a
        /*1432*/ 	.byte	0xff
	.zero		1


	//   ....[51]....
        /*1434*/ 	.word	0x0000b880
        /*1438*/ 	.word	0x00000000
        /*143c*/ 	.word	0x000003f0
        /*1440*/ 	.short	0x010a
        /*1442*/ 	.byte	0xff
	.zero		1


	//   ....[52]....
        /*1444*/ 	.word	0x0000b8d0
        /*1448*/ 	.word	0x0000000c
        /*144c*/ 	.word	0x00000370
        /*1450*/ 	.short	0x010a
        /*1452*/ 	.byte	0xff
	.zero		1


	//   ....[53]....
        /*1454*/ 	.word	0x0000b930
        /*1458*/ 	.word	0x00000000
        /*145c*/ 	.word	0x00000368
        /*1460*/ 	.short	0x010a
        /*1462*/ 	.byte	0xff
	.zero		1


	//   ....[54]....
        /*1464*/ 	.word	0x0000b990
        /*1468*/ 	.word	0x00000000
        /*146c*/ 	.word	0x00000350
        /*1470*/ 	.short	0x010a
        /*1472*/ 	.byte	0xff
	.zero		1


	//   ....[55]....
        /*1474*/ 	.word	0x0000b9f0
        /*1478*/ 	.word	0x00000000
        /*147c*/ 	.word	0x00000358
        /*1480*/ 	.short	0x010a
        /*1482*/ 	.byte	0xff
	.zero		1


	//   ....[56]....
        /*1484*/ 	.word	0x0000ba50
        /*1488*/ 	.word	0x00000000
        /*148c*/ 	.word	0x00000350
        /*1490*/ 	.short	0x010a
        /*1492*/ 	.byte	0xff
	.zero		1


	//   ....[57]....
        /*1494*/ 	.word	0x0000baa0
        /*1498*/ 	.word	0x00000003
        /*149c*/ 	.word	0x00000370
        /*14a0*/ 	.short	0x010a
        /*14a2*/ 	.byte	0xff
	.zero		1


	//   ....[58]....
        /*14a4*/ 	.word	0x0000baf0
        /*14a8*/ 	.word	0x00000003
        /*14ac*/ 	.word	0x00000340
        /*14b0*/ 	.short	0x010a
        /*14b2*/ 	.byte	0xff
	.zero		1


	//   ....[59]....
        /*14b4*/ 	.word	0x0000bb40
        /*14b8*/ 	.word	0x0000005a
        /*14bc*/ 	.word	0x00000390
        /*14c0*/ 	.short	0x010a
        /*14c2*/ 	.byte	0xff
	.zero		1


	//   ....[60]....
        /*14c4*/ 	.word	0x0000bb90
        /*14c8*/ 	.word	0x0000006d
        /*14cc*/ 	.word	0x00000340
        /*14d0*/ 	.short	0x010a
        /*14d2*/ 	.byte	0xff
	.zero		1


	//----- nvinfo : EIATTR_NUM_MBARRIERS
	.align		4
.L_47:
        /*14d4*/ 	.byte	0x03, 0x38
        /*14d6*/ 	.short	0x007f


	//----- nvinfo : EIATTR_EXIT_INSTR_OFFSETS
	.align		4
        /*14d8*/ 	.byte	0x04, 0x1c
        /*14da*/ 	.short	(.L_49 - .L_48)


	//   ....[0]....
.L_48:
        /*14dc*/ 	.word	0x00004bf0


	//   ....[1]....
        /*14e0*/ 	.word	0x000050e0


	//   ....[2]....
        /*14e4*/ 	.word	0x00005140


	//   ....[3]....
        /*14e8*/ 	.word	0x00006370


	//   ....[4]....
        /*14ec*/ 	.word	0x00007250


	//   ....[5]....
        /*14f0*/ 	.word	0x00007290


	//   ....[6]....
        /*14f4*/ 	.word	0x00009f10


	//----- nvinfo : EIATTR_MAX_THREADS
	.align		4
.L_49:
        /*14f8*/ 	.byte	0x04, 0x05
        /*14fa*/ 	.short	(.L_51 - .L_50)
.L_50:
        /*14fc*/ 	.word	0x00000100
        /*1500*/ 	.word	0x00000001
        /*1504*/ 	.word	0x00000001


	//----- nvinfo : EIATTR_CRS_STACK_SIZE
	.align		4
.L_51:
        /*1508*/ 	.byte	0x04, 0x1e
        /*150a*/ 	.short	(.L_53 - .L_52)
.L_52:
        /*150c*/ 	.word	0x00000000


	//----- nvinfo : EIATTR_CBANK_PARAM_SIZE
	.align		4
.L_53:
        /*1510*/ 	.byte	0x03, 0x19
        /*1512*/ 	.short	0x0800


	//----- nvinfo : EIATTR_PARAM_CBANK
	.align		4
        /*1514*/ 	.byte	0x04, 0x0a
        /*1516*/ 	.short	(.L_55 - .L_54)
	.align		4
.L_54:
        /*1518*/ 	.word	index@(.nv.constant0._ZN7cutlass13device_kernelINS_4gemm6kernel13GemmUniversalIN4cute5tupleIJiiiiEEENS1_10collective13CollectiveMmaINS1_35MainloopSm100TmaUmmaWarpSpecializedILi52ELi2ELi4ENS5_IJNS4_1CILi2EEESB_NSA_ILi1EEEEEEEENS5_IJNSA_ILi128EEESF_NSA_ILi32EEEEEENS_12float_e5m2_tENS5_IJlSC_lEEESI_SJ_NS4_8TiledMMAINS4_8MMA_AtomIJNS4_10MMA_TraitsINS4_25SM100_MMA_F8F6F4_2x1SM_SSEJSI_SI_fSF_SF_NS4_17integral_constantINS4_4UMMA5MajorELSQ_0EEESR_NSO_INSP_7ScaleInELSS_0EEEST_EEEEEENS4_6LayoutINS5_IJSC_SC_SC_EEENS5_IJNSA_ILi0EEESY_SY_EEEEENS5_IJNS4_10UnderscoreES11_S11_EEEEENS4_28SM100_TMA_2SM_LOAD_MULTICASTENS4_14ComposedLayoutINS4_7SwizzleILi1ELi4ELi3EEENS4_18smem_ptr_flag_bitsILi8EEENSW_INS5_IJNSA_ILi8EEESG_EEENS5_IJSG_SC_EEEEEEEvNS4_8identityENS4_18SM100_TMA_2SM_LOADES1E_vS1F_EENS_8epilogue10collective18CollectiveEpilogueINS1I_23Sm100TmaWarpSpecializedILi2ELi2ELi32ELb0ELb0EEEJNS5_IJNSA_ILi64EEESF_SG_EEENS5_IJNSW_IS1N_SC_EENSW_INS5_IJSG_SB_EEENS5_IJSC_S1N_EEEEEEEESI_SJ_SI_SJ_NS1I_6fusion15FusionCallbacksIS1M_NS1U_17LinearCombinationISI_fSI_fLNS_15FloatRoundStyleE2EEES1O_S1T_JEEENS4_5SM1004TMEM4LOAD26SM100_TMEM_LOAD_32dp32b32xENS4_13SM90_TMA_LOADES1E_NS4_39AutoVectorizingCopyWithAssumedAlignmentILi128EEENS4_14SM90_TMA_STOREES1E_S26_S26_EEEvvEEEEvNT_6ParamsE)
        /*151c*/ 	.short	0x0380
        /*151e*/ 	.short	0x0800


	//----- nvinfo : EIATTR_SW_WAR
	.align		4
.L_55:
        /*1520*/ 	.byte	0x04, 0x36
        /*1522*/ 	.short	(.L_57 - .L_56)
.L_56:
        /*1524*/ 	.word	0x00000008
.L_57:


//--------------------- .nv.callgraph             --------------------------
	.section	.nv.callgraph,"",@"SHT_CUDA_CALLGRAPH"
	.align	4
	.sectionentsize	8
	.align		4
        /*0000*/ 	.word	0x00000000
	.align		4
        /*0004*/ 	.word	0xffffffff
	.align		4
        /*0008*/ 	.word	index@(_ZN7cutlass13device_kernelINS_4gemm6kernel13GemmUniversalIN4cute5tupleIJiiiiEEENS1_10collective13CollectiveMmaINS1_35MainloopSm100TmaUmmaWarpSpecializedILi52ELi2ELi4ENS5_IJNS4_1CILi2EEESB_NSA_ILi1EEEEEEEENS5_IJNSA_ILi128EEESF_NSA_ILi32EEEEEENS_12float_e5m2_tENS5_IJlSC_lEEESI_SJ_NS4_8TiledMMAINS4_8MMA_AtomIJNS4_10MMA_TraitsINS4_25SM100_MMA_F8F6F4_2x1SM_SSEJSI_SI_fSF_SF_NS4_17integral_constantINS4_4UMMA5MajorELSQ_0EEESR_NSO_INSP_7ScaleInELSS_0EEEST_EEEEEENS4_6LayoutINS5_IJSC_SC_SC_EEENS5_IJNSA_ILi0EEESY_SY_EEEEENS5_IJNS4_10UnderscoreES11_S11_EEEEENS4_28SM100_TMA_2SM_LOAD_MULTICASTENS4_14ComposedLayoutINS4_7SwizzleILi1ELi4ELi3EEENS4_18smem_ptr_flag_bitsILi8EEENSW_INS5_IJNSA_ILi8EEESG_EEENS5_IJSG_SC_EEEEEEEvNS4_8identityENS4_18SM100_TMA_2SM_LOADES1E_vS1F_EENS_8epilogue10collective18CollectiveEpilogueINS1I_23Sm100TmaWarpSpecializedILi2ELi2ELi32ELb0ELb0EEEJNS5_IJNSA_ILi64EEESF_SG_EEENS5_IJNSW_IS1N_SC_EENSW_INS5_IJSG_SB_EEENS5_IJSC_S1N_EEEEEEEESI_SJ_SI_SJ_NS1I_6fusion15FusionCallbacksIS1M_NS1U_17LinearCombinationISI_fSI_fLNS_15FloatRoundStyleE2EEES1O_S1T_JEEENS4_5SM1004TMEM4LOAD26SM100_TMEM_LOAD_32dp32b32xENS4_13SM90_TMA_LOADES1E_NS4_39AutoVectorizingCopyWithAssumedAlignmentILi128EEENS4_14SM90_TMA_STOREES1E_S26_S26_EEEvvEEEEvNT_6ParamsE)
	.align		4
        /*000c*/ 	.word	index@(__assertfail)
	.align		4
        /*0010*/ 	.word	0x00000000
	.align		4
        /*0014*/ 	.word	0xfffffffe
	.align		4
        /*0018*/ 	.word	0x00000000
	.align		4
        /*001c*/ 	.word	0xfffffffd
	.align		4
        /*0020*/ 	.word	0x00000000
	.align		4
        /*0024*/ 	.word	0xfffffffc


//--------------------- .nv.constant4             --------------------------
	.section	.nv.constant4,"a",@progbits
	.align	8
	.align		8
.nv.constant4:
        /*0000*/ 	.dword	__assertfail
	.align		8
        /*0008*/ 	.dword	__unnamed_1
	.align		8
        /*0010*/ 	.dword	__unnamed_2
	.align		8
        /*0018*/ 	.dword	_ZN39_INTERNAL_b3ef83ae_4_k_cu_71c4444c_95494cuda3std3__45__cpo5beginE
	.align		8
        /*0020*/ 	.dword	_ZN39_INTERNAL_b3ef83ae_4_k_cu_71c4444c_95494cuda3std3__45__cpo3endE
	.align		8
        /*0028*/ 	.dword	_ZN39_INTERNAL_b3ef83ae_4_k_cu_71c4444c_95494cuda3std3__45__cpo6cbeginE
	.align		8
        /*0030*/ 	.dword	_ZN39_INTERNAL_b3ef83ae_4_k_cu_71c4444c_95494cuda3std3__45__cpo4cendE
	.align		8
        /*0038*/ 	.dword	_ZN39_INTERNAL_b3ef83ae_4_k_cu_71c4444c_95494cuda3std3__441_GLOBAL__N__b3ef83ae_4_k_cu_71c4444c_95496ignoreE
	.align		8
        /*0040*/ 	.dword	_ZN39_INTERNAL_b3ef83ae_4_k_cu_71c4444c_95494cuda3std3__419piecewise_constructE
	.align		8
        /*0048*/ 	.dword	_ZN39_INTERNAL_b3ef83ae_4_k_cu_71c4444c_95494cuda3std3__48in_placeE
	.align		8
        /*0050*/ 	.dword	_ZN39_INTERNAL_b3ef83ae_4_k_cu_71c4444c_95494cuda3std6ranges3__45__cpo4swapE
	.align		8
        /*0058*/ 	.dword	_ZN39_INTERNAL_b3ef83ae_4_k_cu_71c4444c_95494cuda3std6ranges3__45__cpo9iter_moveE
	.align		8
        /*0060*/ 	.dword	_ZN39_INTERNAL_b3ef83ae_4_k_cu_71c4444c_95494cute7productE
	.align		8
        /*0068*/ 	.dword	_ZN39_INTERNAL_b3ef83ae_4_k_cu_71c4444c_95494cute1_E
	.align		8
        /*0070*/ 	.dword	$str$25
	.align		8
        /*0078*/ 	.dword	$str$26
	.align		8
        /*0080*/ 	.dword	$str$27
	.align		8
        /*0088*/ 	.dword	$str$28


//--------------------- .text._ZN7cutlass13device_kernelINS_4gemm6kernel13GemmUniversalIN4cute5tupleIJiiiiEEENS1_10collective13CollectiveMmaINS1_35MainloopSm100TmaUmmaWarpSpecializedILi52ELi2ELi4ENS5_IJNS4_1CILi2EEESB_NSA_ILi1EEEEEEEENS5_IJNSA_ILi128EEESF_NSA_ILi32EEEEEENS_12float_e5m2_tENS5_IJlSC_lEEESI_SJ_NS4_8TiledMMAINS4_8MMA_AtomIJNS4_10MMA_TraitsINS4_25SM100_MMA_F8F6F4_2x1SM_SSEJSI_SI_fSF_SF_NS4_17integral_constantINS4_4UMMA5MajorELSQ_0EEESR_NSO_INSP_7ScaleInELSS_0EEEST_EEEEEENS4_6LayoutINS5_IJSC_SC_SC_EEENS5_IJNSA_ILi0EEESY_SY_EEEEENS5_IJNS4_10UnderscoreES11_S11_EEEEENS4_28SM100_TMA_2SM_LOAD_MULTICASTENS4_14ComposedLayoutINS4_7SwizzleILi1ELi4ELi3EEENS4_18smem_ptr_flag_bitsILi8EEENSW_INS5_IJNSA_ILi8EEESG_EEENS5_IJSG_SC_EEEEEEEvNS4_8identityENS4_18SM100_TMA_2SM_LOADES1E_vS1F_EENS_8epilogue10collective18CollectiveEpilogueINS1I_23Sm100TmaWarpSpecializedILi2ELi2ELi32ELb0ELb0EEEJNS5_IJNSA_ILi64EEESF_SG_EEENS5_IJNSW_IS1N_SC_EENSW_INS5_IJSG_SB_EEENS5_IJSC_S1N_EEEEEEEESI_SJ_SI_SJ_NS1I_6fusion15FusionCallbacksIS1M_NS1U_17LinearCombinationISI_fSI_fLNS_15FloatRoundStyleE2EEES1O_S1T_JEEENS4_5SM1004TMEM4LOAD26SM100_TMEM_LOAD_32dp32b32xENS4_13SM90_TMA_LOADES1E_NS4_39AutoVectorizingCopyWithAssumedAlignmentILi128EEENS4_14SM90_TMA_STOREES1E_S26_S26_EEEvvEEEEvNT_6ParamsE --------------------------
	.section	.text._ZN7cutlass13device_kernelINS_4gemm6kernel13GemmUniversalIN4cute5tupleIJiiiiEEENS1_10collective13CollectiveMmaINS1_35MainloopSm100TmaUmmaWarpSpecializedILi52ELi2ELi4ENS5_IJNS4_1CILi2EEESB_NSA_ILi1EEEEEEEENS5_IJNSA_ILi128EEESF_NSA_ILi32EEEEEENS_12float_e5m2_tENS5_IJlSC_lEEESI_SJ_NS4_8TiledMMAINS4_8MMA_AtomIJNS4_10MMA_TraitsINS4_25SM100_MMA_F8F6F4_2x1SM_SSEJSI_SI_fSF_SF_NS4_17integral_constantINS4_4UMMA5MajorELSQ_0EEESR_NSO_INSP_7ScaleInELSS_0EEEST_EEEEEENS4_6LayoutINS5_IJSC_SC_SC_EEENS5_IJNSA_ILi0EEESY_SY_EEEEENS5_IJNS4_10UnderscoreES11_S11_EEEEENS4_28SM100_TMA_2SM_LOAD_MULTICASTENS4_14ComposedLayoutINS4_7SwizzleILi1ELi4ELi3EEENS4_18smem_ptr_flag_bitsILi8EEENSW_INS5_IJNSA_ILi8EEESG_EEENS5_IJSG_SC_EEEEEEEvNS4_8identityENS4_18SM100_TMA_2SM_LOADES1E_vS1F_EENS_8epilogue10collective18CollectiveEpilogueINS1I_23Sm100TmaWarpSpecializedILi2ELi2ELi32ELb0ELb0EEEJNS5_IJNSA_ILi64EEESF_SG_EEENS5_IJNSW_IS1N_SC_EENSW_INS5_IJSG_SB_EEENS5_IJSC_S1N_EEEEEEEESI_SJ_SI_SJ_NS1I_6fusion15FusionCallbacksIS1M_NS1U_17LinearCombinationISI_fSI_fLNS_15FloatRoundStyleE2EEES1O_S1T_JEEENS4_5SM1004TMEM4LOAD26SM100_TMEM_LOAD_32dp32b32xENS4_13SM90_TMA_LOADES1E_NS4_39AutoVectorizingCopyWithAssumedAlignmentILi128EEENS4_14SM90_TMA_STOREES1E_S26_S26_EEEvvEEEEvNT_6ParamsE,"ax",@progbits
	.align	128
.text._ZN7cutlass13device_kernelINS_4gemm6kernel13GemmUniversalIN4cute5tupleIJiiiiEEENS1_10collective13CollectiveMmaINS1_35MainloopSm100TmaUmmaWarpSpecializedILi52ELi2ELi4ENS5_IJNS4_1CILi2EEESB_NSA_ILi1EEEEEEEENS5_IJNSA_ILi128EEESF_NSA_ILi32EEEEEENS_12float_e5m2_tENS5_IJlSC_lEEESI_SJ_NS4_8TiledMMAINS4_8MMA_AtomIJNS4_10MMA_TraitsINS4_25SM100_MMA_F8F6F4_2x1SM_SSEJSI_SI_fSF_SF_NS4_17integral_constantINS4_4UMMA5MajorELSQ_0EEESR_NSO_INSP_7ScaleInELSS_0EEEST_EEEEEENS4_6LayoutINS5_IJSC_SC_SC_EEENS5_IJNSA_ILi0EEESY_SY_EEEEENS5_IJNS4_10UnderscoreES11_S11_EEEEENS4_28SM100_TMA_2SM_LOAD_MULTICASTENS4_14ComposedLayoutINS4_7SwizzleILi1ELi4ELi3EEENS4_18smem_ptr_flag_bitsILi8EEENSW_INS5_IJNSA_ILi8EEESG_EEENS5_IJSG_SC_EEEEEEEvNS4_8identityENS4_18SM100_TMA_2SM_LOADES1E_vS1F_EENS_8epilogue10collective18CollectiveEpilogueINS1I_23Sm100TmaWarpSpecializedILi2ELi2ELi32ELb0ELb0EEEJNS5_IJNSA_ILi64EEESF_SG_EEENS5_IJNSW_IS1N_SC_EENSW_INS5_IJSG_SB_EEENS5_IJSC_S1N_EEEEEEEESI_SJ_SI_SJ_NS1I_6fusion15FusionCallbacksIS1M_NS1U_17LinearCombinationISI_fSI_fLNS_15FloatRoundStyleE2EEES1O_S1T_JEEENS4_5SM1004TMEM4LOAD26SM100_TMEM_LOAD_32dp32b32xENS4_13SM90_TMA_LOADES1E_NS4_39AutoVectorizingCopyWithAssumedAlignmentILi128EEENS4_14SM90_TMA_STOREES1E_S26_S26_EEEvvEEEEvNT_6ParamsE:
        .type           _ZN7cutlass13device_kernelINS_4gemm6kernel13GemmUniversalIN4cute5tupleIJiiiiEEENS1_10collective13CollectiveMmaINS1_35MainloopSm100TmaUmmaWarpSpecializedILi52ELi2ELi4ENS5_IJNS4_1CILi2EEESB_NSA_ILi1EEEEEEEENS5_IJNSA_ILi128EEESF_NSA_ILi32EEEEEENS_12float_e5m2_tENS5_IJlSC_lEEESI_SJ_NS4_8TiledMMAINS4_8MMA_AtomIJNS4_10MMA_TraitsINS4_25SM100_MMA_F8F6F4_2x1SM_SSEJSI_SI_fSF_SF_NS4_17integral_constantINS4_4UMMA5MajorELSQ_0EEESR_NSO_INSP_7ScaleInELSS_0EEEST_EEEEEENS4_6LayoutINS5_IJSC_SC_SC_EEENS5_IJNSA_ILi0EEESY_SY_EEEEENS5_IJNS4_10UnderscoreES11_S11_EEEEENS4_28SM100_TMA_2SM_LOAD_MULTICASTENS4_14ComposedLayoutINS4_7SwizzleILi1ELi4ELi3EEENS4_18smem_ptr_flag_bitsILi8EEENSW_INS5_IJNSA_ILi8EEESG_EEENS5_IJSG_SC_EEEEEEEvNS4_8identityENS4_18SM100_TMA_2SM_LOADES1E_vS1F_EENS_8epilogue10collective18CollectiveEpilogueINS1I_23Sm100TmaWarpSpecializedILi2ELi2ELi32ELb0ELb0EEEJNS5_IJNSA_ILi64EEESF_SG_EEENS5_IJNSW_IS1N_SC_EENSW_INS5_IJSG_SB_EEENS5_IJSC_S1N_EEEEEEEESI_SJ_SI_SJ_NS1I_6fusion15FusionCallbacksIS1M_NS1U_17LinearCombinationISI_fSI_fLNS_15FloatRoundStyleE2EEES1O_S1T_JEEENS4_5SM1004TMEM4LOAD26SM100_TMEM_LOAD_32dp32b32xENS4_13SM90_TMA_LOADES1E_NS4_39AutoVectorizingCopyWithAssumedAlignmentILi128EEENS4_14SM90_TMA_STOREES1E_S26_S26_EEEvvEEEEvNT_6ParamsE,@function
        .size           _ZN7cutlass13device_kernelINS_4gemm6kernel13GemmUniversalIN4cute5tupleIJiiiiEEENS1_10collective13CollectiveMmaINS1_35MainloopSm100TmaUmmaWarpSpecializedILi52ELi2ELi4ENS5_IJNS4_1CILi2EEESB_NSA_ILi1EEEEEEEENS5_IJNSA_ILi128EEESF_NSA_ILi32EEEEEENS_12float_e5m2_tENS5_IJlSC_lEEESI_SJ_NS4_8TiledMMAINS4_8MMA_AtomIJNS4_10MMA_TraitsINS4_25SM100_MMA_F8F6F4_2x1SM_SSEJSI_SI_fSF_SF_NS4_17integral_constantINS4_4UMMA5MajorELSQ_0EEESR_NSO_INSP_7ScaleInELSS_0EEEST_EEEEEENS4_6LayoutINS5_IJSC_SC_SC_EEENS5_IJNSA_ILi0EEESY_SY_EEEEENS5_IJNS4_10UnderscoreES11_S11_EEEEENS4_28SM100_TMA_2SM_LOAD_MULTICASTENS4_14ComposedLayoutINS4_7SwizzleILi1ELi4ELi3EEENS4_18smem_ptr_flag_bitsILi8EEENSW_INS5_IJNSA_ILi8EEESG_EEENS5_IJSG_SC_EEEEEEEvNS4_8identityENS4_18SM100_TMA_2SM_LOADES1E_vS1F_EENS_8epilogue10collective18CollectiveEpilogueINS1I_23Sm100TmaWarpSpecializedILi2ELi2ELi32ELb0ELb0EEEJNS5_IJNSA_ILi64EEESF_SG_EEENS5_IJNSW_IS1N_SC_EENSW_INS5_IJSG_SB_EEENS5_IJSC_S1N_EEEEEEEESI_SJ_SI_SJ_NS1I_6fusion15FusionCallbacksIS1M_NS1U_17LinearCombinationISI_fSI_fLNS_15FloatRoundStyleE2EEES1O_S1T_JEEENS4_5SM1004TMEM4LOAD26SM100_TMEM_LOAD_32dp32b32xENS4_13SM90_TMA_LOADES1E_NS4_39AutoVectorizingCopyWithAssumedAlignmentILi128EEENS4_14SM90_TMA_STOREES1E_S26_S26_EEEvvEEEEvNT_6ParamsE,(.L_x_308 - _ZN7cutlass13device_kernelINS_4gemm6kernel13GemmUniversalIN4cute5tupleIJiiiiEEENS1_10collective13CollectiveMmaINS1_35MainloopSm100TmaUmmaWarpSpecializedILi52ELi2ELi4ENS5_IJNS4_1CILi2EEESB_NSA_ILi1EEEEEEEENS5_IJNSA_ILi128EEESF_NSA_ILi32EEEEEENS_12float_e5m2_tENS5_IJlSC_lEEESI_SJ_NS4_8TiledMMAINS4_8MMA_AtomIJNS4_10MMA_TraitsINS4_25SM100_MMA_F8F6F4_2x1SM_SSEJSI_SI_fSF_SF_NS4_17integral_constantINS4_4UMMA5MajorELSQ_0EEESR_NSO_INSP_7ScaleInELSS_0EEEST_EEEEEENS4_6LayoutINS5_IJSC_SC_SC_EEENS5_IJNSA_ILi0EEESY_SY_EEEEENS5_IJNS4_10UnderscoreES11_S11_EEEEENS4_28SM100_TMA_2SM_LOAD_MULTICASTENS4_14ComposedLayoutINS4_7SwizzleILi1ELi4ELi3EEENS4_18smem_ptr_flag_bitsILi8EEENSW_INS5_IJNSA_ILi8EEESG_EEENS5_IJSG_SC_EEEEEEEvNS4_8identityENS4_18SM100_TMA_2SM_LOADES1E_vS1F_EENS_8epilogue10collective18CollectiveEpilogueINS1I_23Sm100TmaWarpSpecializedILi2ELi2ELi32ELb0ELb0EEEJNS5_IJNSA_ILi64EEESF_SG_EEENS5_IJNSW_IS1N_SC_EENSW_INS5_IJSG_SB_EEENS5_IJSC_S1N_EEEEEEEESI_SJ_SI_SJ_NS1I_6fusion15FusionCallbacksIS1M_NS1U_17LinearCombinationISI_fSI_fLNS_15FloatRoundStyleE2EEES1O_S1T_JEEENS4_5SM1004TMEM4LOAD26SM100_TMEM_LOAD_32dp32b32xENS4_13SM90_TMA_LOADES1E_NS4_39AutoVectorizingCopyWithAssumedAlignmentILi128EEENS4_14SM90_TMA_STOREES1E_S26_S26_EEEvvEEEEvNT_6ParamsE)
        .other          _ZN7cutlass13device_kernelINS_4gemm6kernel13GemmUniversalIN4cute5tupleIJiiiiEEENS1_10collective13CollectiveMmaINS1_35MainloopSm100TmaUmmaWarpSpecializedILi52ELi2ELi4ENS5_IJNS4_1CILi2EEESB_NSA_ILi1EEEEEEEENS5_IJNSA_ILi128EEESF_NSA_ILi32EEEEEENS_12float_e5m2_tENS5_IJlSC_lEEESI_SJ_NS4_8TiledMMAINS4_8MMA_AtomIJNS4_10MMA_TraitsINS4_25SM100_MMA_F8F6F4_2x1SM_SSEJSI_SI_fSF_SF_NS4_17integral_constantINS4_4UMMA5MajorELSQ_0EEESR_NSO_INSP_7ScaleInELSS_0EEEST_EEEEEENS4_6LayoutINS5_IJSC_SC_SC_EEENS5_IJNSA_ILi0EEESY_SY_EEEEENS5_IJNS4_10UnderscoreES11_S11_EEEEENS4_28SM100_TMA_2SM_LOAD_MULTICASTENS4_14ComposedLayoutINS4_7SwizzleILi1ELi4ELi3EEENS4_18smem_ptr_flag_bitsILi8EEENSW_INS5_IJNSA_ILi8EEESG_EEENS5_IJSG_SC_EEEEEEEvNS4_8identityENS4_18SM100_TMA_2SM_LOADES1E_vS1F_EENS_8epilogue10collective18CollectiveEpilogueINS1I_23Sm100TmaWarpSpecializedILi2ELi2ELi32ELb0ELb0EEEJNS5_IJNSA_ILi64EEESF_SG_EEENS5_IJNSW_IS1N_SC_EENSW_INS5_IJSG_SB_EEENS5_IJSC_S1N_EEEEEEEESI_SJ_SI_SJ_NS1I_6fusion15FusionCallbacksIS1M_NS1U_17LinearCombinationISI_fSI_fLNS_15FloatRoundStyleE2EEES1O_S1T_JEEENS4_5SM1004TMEM4LOAD26SM100_TMEM_LOAD_32dp32b32xENS4_13SM90_TMA_LOADES1E_NS4_39AutoVectorizingCopyWithAssumedAlignmentILi128EEENS4_14SM90_TMA_STOREES1E_S26_S26_EEEvvEEEEvNT_6ParamsE,@"STO_CUDA_ENTRY STV_DEFAULT"
_ZN7cutlass13device_kernelINS_4gemm6kernel13GemmUniversalIN4cute5tupleIJiiiiEEENS1_10collective13CollectiveMmaINS1_35MainloopSm100TmaUmmaWarpSpecializedILi52ELi2ELi4ENS5_IJNS4_1CILi2EEESB_NSA_ILi1EEEEEEEENS5_IJNSA_ILi128EEESF_NSA_ILi32EEEEEENS_12float_e5m2_tENS5_IJlSC_lEEESI_SJ_NS4_8TiledMMAINS4_8MMA_AtomIJNS4_10MMA_TraitsINS4_25SM100_MMA_F8F6F4_2x1SM_SSEJSI_SI_fSF_SF_NS4_17integral_constantINS4_4UMMA5MajorELSQ_0EEESR_NSO_INSP_7ScaleInELSS_0EEEST_EEEEEENS4_6LayoutINS5_IJSC_SC_SC_EEENS5_IJNSA_ILi0EEESY_SY_EEEEENS5_IJNS4_10UnderscoreES11_S11_EEEEENS4_28SM100_TMA_2SM_LOAD_MULTICASTENS4_14ComposedLayoutINS4_7SwizzleILi1ELi4ELi3EEENS4_18smem_ptr_flag_bitsILi8EEENSW_INS5_IJNSA_ILi8EEESG_EEENS5_IJSG_SC_EEEEEEEvNS4_8identityENS4_18SM100_TMA_2SM_LOADES1E_vS1F_EENS_8epilogue10collective18CollectiveEpilogueINS1I_23Sm100TmaWarpSpecializedILi2ELi2ELi32ELb0ELb0EEEJNS5_IJNSA_ILi64EEESF_SG_EEENS5_IJNSW_IS1N_SC_EENSW_INS5_IJSG_SB_EEENS5_IJSC_S1N_EEEEEEEESI_SJ_SI_SJ_NS1I_6fusion15FusionCallbacksIS1M_NS1U_17LinearCombinationISI_fSI_fLNS_15FloatRoundStyleE2EEES1O_S1T_JEEENS4_5SM1004TMEM4LOAD26SM100_TMEM_LOAD_32dp32b32xENS4_13SM90_TMA_LOADES1E_NS4_39AutoVectorizingCopyWithAssumedAlignmentILi128EEENS4_14SM90_TMA_STOREES1E_S26_S26_EEEvvEEEEvNT_6ParamsE:
[----:B------:R-:W1:Y:S01]  /*0000*/  LDC R1, c[0x0][0x37c] ;  /* 0x0000df00ff017b82 */ /* 0x000e620000000800 */
[----:B------:R-:W2:Y:S01]  /*0010*/  S2R R97, SR_TID.X ;  /* 0x0000000000617919 */ /* 0x000ea20000002100 */
[----:B------:R-:W3:Y:S06]  /*0020*/  LDCU.64 UR8, c[0x0][0x890] ;  /* 0x00011200ff0877ac */ /* 0x000eec0008000a00 */
[----:B------:R-:W4:Y:S01]  /*0030*/  S2UR UR46, SR_CgaCtaId ;  /* 0x00000000002e79c3 */ /* 0x000f220000008800 */
[----:B------:R-:W-:Y:S02]  /*0040*/  PRMT R86, RZ, 0x7610, R86 ;  /* 0x00007610ff567816 */ /* 0x000fe40000000056 */
[----:B------:R-:W-:Y:S01]  /*0050*/  ELECT P1, URZ, PT ;  /* 0x0000000000ff782f */ /* 0x000fe20003820000 */
[----:B---3--:R-:W-:-:S04]  /*0060*/  UISETP.NE.U32.AND UP0, UPT, UR8, URZ, UPT ;  /* 0x000000ff0800728c */ /* 0x008fc8000bf05070 */
[----:B------:R-:W-:Y:S02]  /*0070*/  UISETP.NE.AND.EX UP0, UPT, UR9, URZ, UPT, UP0 ;  /* 0x000000ff0900728c */ /* 0x000fe4000bf05300 */
[----:B----4-:R-:W-:Y:S02]  /*0080*/  ULOP3.LUT UR27, UR46, 0x1, URZ, 0xc0, !UPT ;  /* 0x000000012e1b7892 */ /* 0x010fe4000f8ec0ff */
[----:B------:R-:W-:Y:S01]  /*0090*/  ULOP3.LUT UR28, UR46, 0x1, URZ, 0x3c, !UPT ;  /* 0x000000012e1c7892 */ /* 0x000fe2000f8e3cff */
[----:B--2---:R-:W-:-:S05]  /*00a0*/  SHF.R.U32.HI R87, RZ, 0x5, R97 ;  /* 0x00000005ff577819 */ /* 0x004fca0000011661 */
[----:B------:R-:W2:Y:S02]  /*00b0*/  SHFL.IDX PT, R0, R87, RZ, 0x1f ;  /* 0x00001fff57007589 */ /* 0x000ea400000e0000 */
[----:B--2---:R-:W-:Y:S01]  /*00c0*/  R2UR UR25, R0 ;  /* 0x00000000001972ca */ /* 0x004fe200000e0000 */
[----:B-1----:R-:W-:-:S14]  /*00d0*/  BRA.U UP0, `(.L_x_0) ;  /* 0x0000000100307547 */ /* 0x002fdc000b800000 */
[----:B------:R-:W1:Y:S02]  /*00e0*/  LDCU.64 UR4, c[0x0][0x888] ;  /* 0x00011100ff0477ac */ /* 0x000e640008000a00 */
[----:B-1----:R-:W-:-:S04]  /*00f0*/  UISETP.NE.U32.AND UP0, UPT, UR4, URZ, UPT ;  /* 0x000000ff0400728c */ /* 0x002fc8000bf05070 */
[----:B------:R-:W-:-:S09]  /*0100*/  UISETP.NE.AND.EX UP0, UPT, UR5, URZ, UPT, UP0 ;  /* 0x000000ff0500728c */ /* 0x000fd2000bf05300 */
[----:B------:R-:W-:Y:S05]  /*0110*/  BRA.U !UP0, `(.L_x_1) ;  /* 0x0000000108147547 */ /* 0x000fea000b800000 */
[----:B------:R-:W1:Y:S01]  /*0120*/  LDC.64 R2, c[0x0][0x888] ;  /* 0x00022200ff027b82 */ /* 0x000e620000000a00 */
[----:B------:R-:W1:Y:S02]  /*0130*/  LDCU.64 UR4, c[0x0][0x358] ;  /* 0x00006b00ff0477ac */ /* 0x000e640008000a00 */
[----:B-1----:R1:W5:Y:S01]  /*0140*/  LDG.E R41, desc[UR4][R2.64] ;  /* 0x0000000402297981 */ /* 0x002362000c1e1900 */
[----:B------:R-:W-:Y:S01]  /*0150*/  HFMA2 R86, -RZ, RZ, 0, 5.9604644775390625e-08 ;  /* 0x00000001ff567431 */ /* 0x000fe200000001ff */
[----:B------:R-:W-:Y:S05]  /*0160*/  BRA `(.L_x_0) ;  /* 0x00000000000c7947 */ /* 0x000fea0003800000 */
.L_x_1:
[----:B------:R-:W1:Y:S01]  /*0170*/  LDCU UR4, c[0x0][0x880] ;  /* 0x00011000ff0477ac */ /* 0x000e620008000800 */
[----:B------:R-:W-:Y:S01]  /*0180*/  HFMA2 R86, -RZ, RZ, 0, 5.9604644775390625e-08 ;  /* 0x00000001ff567431 */ /* 0x000fe200000001ff */
[----:B-1----:R-:W-:-:S07]  /*0190*/  MOV R41, UR4 ;  /* 0x0000000400297c02 */ /* 0x002fce0008000f00 */
.L_x_0:
[----:B------:R-:W2:Y:S02]  /*01a0*/  LDCU.64 UR4, c[0x0][0x8b0] ;  /* 0x00011600ff0477ac */ /* 0x000ea40008000a00 */
[----:B--2---:R-:W-:-:S04]  /*01b0*/  UISETP.NE.U32.AND UP0, UPT, UR4, URZ, UPT ;  /* 0x000000ff0400728c */ /* 0x004fc8000bf05070 */
[----:B------:R-:W-:-:S09]  /*01c0*/  UISETP.NE.AND.EX UP0, UPT, UR5, URZ, UPT, UP0 ;  /* 0x000000ff0500728c */ /* 0x000fd2000bf05300 */
[----:B------:R-:W-:Y:S05]  /*01d0*/  BRA.U UP0, `(.L_x_2) ;  /* 0x0000000100287547 */ /* 0x000fea000b800000 */
[----:B------:R-:W2:Y:S02]  /*01e0*/  LDCU.64 UR4, c[0x0][0x8a8] ;  /* 0x00011500ff0477ac */ /* 0x000ea40008000a00 */
[----:B--2---:R-:W-:-:S04]  /*01f0*/  UISETP.NE.U32.AND UP0, UPT, UR4, URZ, UPT ;  /* 0x000000ff0400728c */ /* 0x004fc8000bf05070 */
[----:B------:R-:W-:-:S09]  /*0200*/  UISETP.NE.AND.EX UP0, UPT, UR5, URZ, UPT, UP0 ;  /* 0x000000ff0500728c */ /* 0x000fd2000bf05300 */
[----:B------:R-:W-:Y:S05]  /*0210*/  BRA.U !UP0, `(.L_x_3) ;  /* 0x0000000108107547 */ /* 0x000fea000b800000 */
[----:B------:R-:W2:Y:S01]  /*0220*/  LDC.64 R38, c[0x0][0x8a8] ;  /* 0x00022a00ff267b82 */ /* 0x000ea20000000a00 */
[----:B------:R-:W2:Y:S02]  /*0230*/  LDCU.64 UR4, c[0x0][0x358] ;  /* 0x00006b00ff0477ac */ /* 0x000ea40008000a00 */
[----:B--2---:R2:W5:Y:S01]  /*0240*/  LDG.E R38, desc[UR4][R38.64] ;  /* 0x0000000426267981 */ /* 0x004562000c1e1900 */
[----:B------:R-:W-:Y:S05]  /*0250*/  BRA `(.L_x_2) ;  /* 0x0000000000087947 */ /* 0x000fea0003800000 */
.L_x_3:
[----:B------:R-:W2:Y:S02]  /*0260*/  LDCU UR4, c[0x0][0x8a0] ;  /* 0x00011400ff0477ac */ /* 0x000ea40008000800 */
[----:B--2---:R-:W-:Y:S02]  /*0270*/  MOV R38, UR4 ;  /* 0x0000000400267c02 */ /* 0x004fe40008000f00 */
.L_x_2:
[----:B------:R-:W-:Y:S01]  /*0280*/  IMAD.U32 R0, RZ, RZ, UR25 ;  /* 0x00000019ff007e24 */ /* 0x000fe2000f8e00ff */
[----:B------:R-:W-:Y:S04]  /*0290*/  BSSY.RECONVERGENT B0, `(.L_x_4) ;  /* 0x000000c000007945 */ /* 0x000fe80003800200 */
[C---:B------:R-:W-:Y:S02]  /*02a0*/  ISETP.NE.OR P2, PT, R0.reuse, 0x1, !P1 ;  /* 0x000000010000780c */ /* 0x040fe40004f45670 */
[----:B------:R-:W-:-:S11]  /*02b0*/  ISETP.NE.OR P0, PT, R0, 0x3, !P1 ;  /* 0x000000030000780c */ /* 0x000fd60004f05670 */
[----:B------:R-:W-:Y:S05]  /*02c0*/  @P2 BRA `(.L_x_5) ;  /* 0x0000000000202947 */ /* 0x000fea0003800000 */
[----:B------:R-:W3:Y:S02]  /*02d0*/  LDCU.64 UR4, c[0x0][0x348] ;  /* 0x00006900ff0477ac */ /* 0x000ee40008000a00 */
[----:B---3--:R-:W-:Y:S02]  /*02e0*/  UIADD3 UR6, UP1, UPT, UR4, 0x80, URZ ;  /* 0x0000008004067890 */ /* 0x008fe4000ff3e0ff */
[----:B------:R-:W-:Y:S02]  /*02f0*/  UIADD3 UR4, UP0, UPT, UR4, 0x180, URZ ;  /* 0x0000018004047890 */ /* 0x000fe4000ff1e0ff */
[----:B------:R-:W-:Y:S02]  /*0300*/  UIADD3.X UR7, UPT, UPT, URZ, UR5, URZ, UP1, !UPT ;  /* 0x00000005ff077290 */ /* 0x000fe40008ffe4ff */
[----:B------:R-:W-:-:S07]  /*0310*/  UIADD3.X UR5, UPT, UPT, URZ, UR5, URZ, UP0, !UPT ;  /* 0x00000005ff057290 */ /* 0x000fce00087fe4ff */
[----:B------:R3:W-:Y:S02]  /*0320*/  UTMACCTL.PF [UR6] ;  /* 0x00000000060079b9 */ /* 0x0007e40008040000 */
[----:B------:R3:W-:Y:S02]  /*0330*/  UTMACCTL.PF [UR4] ;  /* 0x00000000040079b9 */ /* 0x0007e40008040000 */
[----:B---3--:R-:W-:Y:S01]  /*0340*/  NOP ;  /* 0x0000000000007918 */ /* 0x008fe20000000000 */
.L_x_5:
[----:B------:R-:W-:Y:S05]  /*0350*/  BSYNC.RECONVERGENT B0 ;  /* 0x0000000000007941 */ /* 0x000fea0003800200 */
.L_x_4:
[----:B------:R-:W-:Y:S04]  /*0360*/  BSSY.RECONVERGENT B0, `(.L_x_6) ;  /* 0x000000a000007945 */ /* 0x000fe80003800200 */
        /* <DEDUP_REMOVED lines=9> */
.L_x_7:
[----:B------:R-:W-:Y:S05]  /*0400*/  BSYNC.RECONVERGENT B0 ;  /* 0x0000000000007941 */ /* 0x000fea0003800200 */
.L_x_6:
[----:B------:R-:W3:Y:S01]  /*0410*/  LDCU.64 UR4, c[0x0][0x888] ;  /* 0x00011100ff0477ac */ /* 0x000ee20008000a00 */
[----:B------:R-:W-:Y:S02]  /*0420*/  UISETP.EQ.U32.AND UP1, UPT, UR8, URZ, UPT ;  /* 0x000000ff0800728c */ /* 0x000fe4000bf22070 */
[----:B------:R-:W-:Y:S02]  /*0430*/  UPLOP3.LUT UP3, UPT, UPT, UPT, UPT, 0x80, 0x8 ;  /* 0x000000000008789c */ /* 0x000fe40003f6f070 */
[----:B---3--:R-:W-:-:S04]  /*0440*/  UISETP.NE.U32.AND UP0, UPT, UR4, URZ, UPT ;  /* 0x000000ff0400728c */ /* 0x008fc8000bf05070 */
[----:B------:R-:W-:-:S04]  /*0450*/  UISETP.NE.AND.EX UP0, UPT, UR5, URZ, UPT, UP0 ;  /* 0x000000ff0500728c */ /* 0x000fc8000bf05300 */
[----:B------:R-:W-:-:S04]  /*0460*/  UISETP.EQ.OR.EX UP2, UPT, UR9, URZ, !UP0, UP1 ;  /* 0x000000ff0900728c */ /* 0x000fc8000c742710 */
[----:B------:R-:W-:-:S06]  /*0470*/  UP2UR UR4, UPR, URZ, 0x4 ;  /* 0x00000004ff047883 */ /* 0x000fcc0008000000 */
[----:B------:R-:W-:Y:S01]  /*0480*/  MOV R89, UR4 ;  /* 0x0000000400597c02 */ /* 0x000fe20008000f00 */
[----:B------:R-:W-:Y:S06]  /*0490*/  BRA.U !UP2, `(.L_x_8) ;  /* 0x000000010a207547 */ /* 0x000fec000b800000 */
[----:B------:R-:W-:Y:S01]  /*04a0*/  UISETP.NE.U32.AND UP1, UPT, UR8, URZ, UPT ;  /* 0x000000ff0800728c */ /* 0x000fe2000bf25070 */
[----:B-----5:R-:W-:Y:S01]  /*04b0*/  FSETP.NEU.AND P0, PT, R41, RZ, PT ;  /* 0x000000ff2900720b */ /* 0x020fe20003f0d000 */
[----:B------:R-:W-:Y:S02]  /*04c0*/  USEL UR4, URZ, 0xffffffff, UP0 ;  /* 0xffffffffff047887 */ /* 0x000fe40008000000 */
[----:B------:R-:W-:-:S10]  /*04d0*/  UISETP.NE.AND.EX UP1, UPT, UR9, URZ, UPT, UP1 ;  /* 0x000000ff0900728c */ /* 0x000fd4000bf25310 */
[----:B------:R-:W-:Y:S01]  /*04e0*/  VOTEU.ANY UP0, P0 ;  /* 0x0000000000ff7886 */ /* 0x000fe20000000100 */
[----:B------:R-:W-:-:S04]  /*04f0*/  @!UP1 USEL UR4, URZ, 0xffffffff, UP0 ;  /* 0xffffffffff049887 */ /* 0x000fc80008000000 */
[----:B------:R-:W-:-:S04]  /*0500*/  ULOP3.LUT UR4, UR4, 0x1, URZ, 0xc0, !UPT ;  /* 0x0000000104047892 */ /* 0x000fc8000f8ec0ff */
[----:B------:R-:W-:-:S11]  /*0510*/  UISETP.NE.U32.AND UP3, UPT, UR4, 0x1, UPT ;  /* 0x000000010400788c */ /* 0x000fd6000bf65070 */
.L_x_8:
[----:B------:R-:W3:Y:S01]  /*0520*/  SHFL.IDX PT, R0, R87, RZ, 0x1f ;  /* 0x00001fff57007589 */ /* 0x000ee200000e0000 */
[----:B------:R-:W-:-:S04]  /*0530*/  UISETP.NE.AND UP0, UPT, UR25, 0x2, UPT ;  /* 0x000000021900788c */ /* 0x000fc8000bf05270 */
[----:B------:R-:W-:Y:S02]  /*0540*/  UISETP.EQ.AND UP1, UPT, UR27, URZ, !UP0 ;  /* 0x000000ff1b00728c */ /* 0x000fe4000c722270 */
[----:B------:R-:W-:-:S04]  /*0550*/  USEL UR41, URZ, 0x1, UP0 ;  /* 0x00000001ff297887 */ /* 0x000fc80008000000 */
[----:B------:R-:W-:Y:S02]  /*0560*/  PLOP3.LUT P3, PT, P1, PT, UP1, 0x80, 0x8 ;  /* 0x000000000008781c */ /* 0x000fe40000f6f018 */
[----:B---3--:R-:W-:-:S13]  /*0570*/  ISETP.NE.AND P0, PT, R0, RZ, PT ;  /* 0x000000ff0000720c */ /* 0x008fda0003f05270 */
[----:B------:R-:W-:Y:S05]  /*0580*/  @P0 BRA `(.L_x_9) ;  /* 0x0000000400e00947 */ /* 0x000fea0003800000 */
[----:B------:R-:W-:Y:S01]  /*0590*/  ELECT P0, URZ, PT ;  /* 0x0000000000ff782f */ /* 0x000fe20003800000 */
[----:B------:R-:W-:-:S12]  /*05a0*/  BSSY.RECONVERGENT B0, `(.L_x_9) ;  /* 0x0000076000007945 */ /* 0x000fd80003800200 */
[----:B------:R-:W-:Y:S05]  /*05b0*/  @!P0 BRA `(.L_x_10) ;  /* 0x0000000400d08947 */ /* 0x000fea0003800000 */
[----:B------:R-:W-:Y:S01]  /*05c0*/  UMOV UR4, 0x400 ;  /* 0x0000040000047882 */ /* 0x000fe20000000000 */
[----:B------:R-:W-:Y:S01]  /*05d0*/  UMOV UR8, 0x1 ;  /* 0x0000000100087882 */ /* 0x000fe20000000000 */
[----:B------:R-:W-:Y:S01]  /*05e0*/  UMOV UR6, 0x2 ;  /* 0x0000000200067882 */ /* 0x000fe20000000000 */
[----:B------:R-:W-:Y:S02]  /*05f0*/  ULEA UR4, UR46, UR4, 0x18 ;  /* 0x000000042e047291 */ /* 0x000fe4000f8ec0ff */
[----:B------:R-:W-:-:S04]  /*0600*/  UIADD3 UR8, UPT, UPT, -UR8, 0x100000, URZ ;  /* 0x0010000008087890 */ /* 0x000fc8000fffe1ff */
[----:B------:R-:W-:Y:S02]  /*0610*/  USHF.L.U32 UR9, UR8, 0xb, URZ ;  /* 0x0000000b08097899 */ /* 0x000fe400080006ff */
[----:B------:R-:W-:Y:S02]  /*0620*/  USHF.L.U32 UR8, UR8, 0x1, URZ ;  /* 0x0000000108087899 */ /* 0x000fe400080006ff */
[----:B------:R-:W-:-:S04]  /*0630*/  UIADD3 UR6, UPT, UPT, -UR6, 0x100000, URZ ;  /* 0x0010000006067890 */ /* 0x000fc8000fffe1ff */
[----:B------:R-:W-:Y:S02]  /*0640*/  USHF.L.U32 UR7, UR6, 0xb, URZ ;  /* 0x0000000b06077899 */ /* 0x000fe400080006ff */
[----:B------:R-:W-:Y:S01]  /*0650*/  USHF.L.U32 UR6, UR6, 0x1, URZ ;  /* 0x0000000106067899 */ /* 0x000fe200080006ff */
[----:B------:R-:W3:Y:S03]  /*0660*/  FENCE.VIEW.ASYNC.S ;  /* 0x00000000000073c6 */ /* 0x000ee60000000000 */
[----:B---3--:R3:W4:Y:S08]  /*0670*/  SYNCS.EXCH.64 URZ, [UR4], UR8 ;  /* 0x0000000804ff75b2 */ /* 0x0087300008000100 */
[----:B------:R3:W1:Y:S01]  /*0680*/  SYNCS.EXCH.64 URZ, [UR4+0x1a0], UR6 ;  /* 0x0001a00604ff75b2 */ /* 0x0006620008000100 */
        /* <DEDUP_REMOVED lines=101> */
[----:B------:R3:W1:Y:S02]  /*0ce0*/  SYNCS.EXCH.64 URZ, [UR4+0x338], UR6 ;  /* 0x0003380604ff75b2 */ /* 0x0006640008000100 */
[----:B---34-:R-:W-:Y:S01]  /*0cf0*/  NOP ;  /* 0x0000000000007918 */ /* 0x018fe20000000000 */
.L_x_10:
[----:B------:R-:W-:Y:S05]  /*0d00*/  BSYNC.RECONVERGENT B0 ;  /* 0x0000000000007941 */ /* 0x000fea0003800200 */
.L_x_9:
[----:B------:R-:W3:Y:S01]  /*0d10*/  SHFL.IDX PT, R0, R87, RZ, 0x1f ;  /* 0x00001fff57007589 */ /* 0x000ee200000e0000 */
[----:B------:R-:W-:Y:S01]  /*0d20*/  NOP ;  /* 0x0000000000007918 */ /* 0x000fe20000000000 */
[----:B---3--:R-:W-:-:S13]  /*0d30*/  ISETP.NE.AND P0, PT, R0, 0x1, PT ;  /* 0x000000010000780c */ /* 0x008fda0003f05270 */
[----:B------:R-:W-:Y:S05]  /*0d40*/  @P0 BRA `(.L_x_11) ;  /* 0x0000000000440947 */ /* 0x000fea0003800000 */
        /* <DEDUP_REMOVED lines=10> */
[----:B------:R-:W-:Y:S01]  /*0df0*/  ELECT P0, URZ, PT ;  /* 0x0000000000ff782f */ /* 0x000fe20003800000 */
[----:B------:R-:W3:Y:S02]  /*0e00*/  FENCE.VIEW.ASYNC.S ;  /* 0x00000000000073c6 */ /* 0x000ee40000000000 */
[----:B---3--:R3:W4:Y:S08]  /*0e10*/  SYNCS.EXCH.64 URZ, [UR4+0x340], UR8 ;  /* 0x0003400804ff75b2 */ /* 0x0087300008000100 */
[----:B------:R3:W1:Y:S01]  /*0e20*/  SYNCS.EXCH.64 URZ, [UR4+0x350], UR6 ;  /* 0x0003500604ff75b2 */ /* 0x0006620008000100 */
[----:B------:R3:W1:Y:S01]  /*0e30*/  SYNCS.EXCH.64 URZ, [UR4+0x348], UR8 ;  /* 0x0003480804ff75b2 */ /* 0x0006620008000100 */
[----:B------:R3:W1:Y:S01]  /*0e40*/  SYNCS.EXCH.64 URZ, [UR4+0x358], UR6 ;  /* 0x0003580604ff75b2 */ /* 0x0006620008000100 */
[----:B------:R-:W-:Y:S01]  /*0e50*/  NOP ;  /* 0x0000000000007918 */ /* 0x000fe20000000000 */
.L_x_11:
[----:B------:R-:W2:Y:S01]  /*0e60*/  SHFL.IDX PT, R0, R87, RZ, 0x1f ;  /* 0x00001fff57007589 */ /* 0x000ea200000e0000 */
[----:B------:R-:W-:Y:S01]  /*0e70*/  NOP ;  /* 0x0000000000007918 */ /* 0x000fe20000000000 */
[----:B--2---:R-:W-:-:S13]  /*0e80*/  ISETP.NE.AND P0, PT, R0, 0x3, PT ;  /* 0x000000030000780c */ /* 0x004fda0003f05270 */
[----:B------:R-:W-:Y:S05]  /*0e90*/  @P0 BRA `(.L_x_12) ;  /* 0x00000000002c0947 */ /* 0x000fea0003800000 */
[----:B---3--:R-:W-:Y:S01]  /*0ea0*/  UMOV UR6, 0x400 ;  /* 0x0000040000067882 */ /* 0x008fe20000000000 */
[----:B------:R-:W-:Y:S01]  /*0eb0*/  UMOV UR4, 0x20 ;  /* 0x0000002000047882 */ /* 0x000fe20000000000 */
[----:B------:R-:W-:Y:S02]  /*0ec0*/  ULEA UR6, UR46, UR6, 0x18 ;  /* 0x000000062e067291 */ /* 0x000fe4000f8ec0ff */
[----:B------:R-:W-:-:S04]  /*0ed0*/  UIADD3 UR4, UPT, UPT, -UR4, 0x100000, URZ ;  /* 0x0010000004047890 */ /* 0x000fc8000fffe1ff */
[----:B------:R-:W-:Y:S02]  /*0ee0*/  USHF.L.U32 UR5, UR4, 0xb, URZ ;  /* 0x0000000b04057899 */ /* 0x000fe400080006ff */
[----:B------:R-:W-:Y:S01]  /*0ef0*/  USHF.L.U32 UR4, UR4, 0x1, URZ ;  /* 0x0000000104047899 */ /* 0x000fe200080006ff */
[----:B------:R-:W-:Y:S01]  /*0f00*/  ELECT P0, URZ, PT ;  /* 0x0000000000ff782f */ /* 0x000fe20003800000 */
[----:B------:R-:W2:Y:S10]  /*0f10*/  FENCE.VIEW.ASYNC.S ;  /* 0x00000000000073c6 */ /* 0x000eb40000000000 */
[----:B--2---:R2:W3:Y:S01]  /*0f20*/  SYNCS.EXCH.64 URZ, [UR6+0x360], UR4 ;  /* 0x0003600406ff75b2 */ /* 0x0044e20008000100 */
[----:B------:R2:W1:Y:S01]  /*0f30*/  SYNCS.EXCH.64 URZ, [UR6+0x368], UR4 ;  /* 0x0003680406ff75b2 */ /* 0x0004620008000100 */
[----:B------:R-:W-:Y:S01]  /*0f40*/  NOP ;  /* 0x0000000000007918 */ /* 0x000fe20000000000 */
.L_x_12:
[----:B------:R-:W4:Y:S01]  /*0f50*/  SHFL.IDX PT, R0, R87, RZ, 0x1f ;  /* 0x00001fff57007589 */ /* 0x000f2200000e0000 */
[----:B------:R-:W-:Y:S01]  /*0f60*/  NOP ;  /* 0x0000000000007918 */ /* 0x000fe20000000000 */
[----:B----4-:R-:W-:-:S13]  /*0f70*/  ISETP.NE.AND P0, PT, R0, 0x4, PT ;  /* 0x000000040000780c */ /* 0x010fda0003f05270 */
[----:B------:R-:W-:Y:S05]  /*0f80*/  @P0 BRA `(.L_x_13) ;  /* 0x0000000000480947 */ /* 0x000fea0003800000 */
[----:B--23--:R-:W-:Y:S01]  /*0f90*/  UMOV UR4, 0x3a0 ;  /* 0x000003a000047882 */ /* 0x00cfe20000000000 */
[----:B------:R-:W-:Y:S01]  /*0fa0*/  UMOV UR6, 0x400 ;  /* 0x0000040000067882 */ /* 0x000fe20000000000 */
[----:B------:R-:W-:Y:S01]  /*0fb0*/  USEL UR4, UR4, 0x320, UP3 ;  /* 0x0000032004047887 */ /* 0x000fe20009800000 */
        /* <DEDUP_REMOVED lines=9> */
[----:B------:R-:W2:Y:S02]  /*1050*/  FENCE.VIEW.ASYNC.S ;  /* 0x00000000000073c6 */ /* 0x000ea40000000000 */
[----:B--2---:R4:W2:Y:S08]  /*1060*/  SYNCS.EXCH.64 URZ, [UR6+0x370], UR8 ;  /* 0x0003700806ff75b2 */ /* 0x0048b00008000100 */
[----:B------:R4:W3:Y:S01]  /*1070*/  SYNCS.EXCH.64 URZ, [UR6+0x380], UR4 ;  /* 0x0003800406ff75b2 */ /* 0x0008e20008000100 */
[----:B------:R4:W1:Y:S01]  /*1080*/  SYNCS.EXCH.64 URZ, [UR6+0x378], UR8 ;  /* 0x0003780806ff75b2 */ /* 0x0008620008000100 */
[----:B------:R4:W1:Y:S02]  /*1090*/  SYNCS.EXCH.64 URZ, [UR6+0x388], UR4 ;  /* 0x0003880406ff75b2 */ /* 0x0008640008000100 */
[----:B----4-:R-:W-:Y:S01]  /*10a0*/  NOP ;  /* 0x0000000000007918 */ /* 0x010fe20000000000 */
.L_x_13:
[----:B------:R-:W4:Y:S01]  /*10b0*/  SHFL.IDX PT, R0, R87, RZ, 0x1f ;  /* 0x00001fff57007589 */ /* 0x000f2200000e0000 */
[----:B------:R-:W-:Y:S01]  /*10c0*/  NOP ;  /* 0x0000000000007918 */ /* 0x000fe20000000000 */
[----:B----4-:R-:W-:-:S13]  /*10d0*/  ISETP.NE.AND P0, PT, R0, 0x5, PT ;  /* 0x000000050000780c */ /* 0x010fda0003f05270 */
[----:B------:R-:W-:Y:S05]  /*10e0*/  @P0 BRA `(.L_x_14) ;  /* 0x0000000000540947 */ /* 0x000fea0003800000 */
[----:B--23--:R-:W-:Y:S01]  /*10f0*/  UMOV UR4, 0x400 ;  /* 0x0000040000047882 */ /* 0x00cfe20000000000 */
        /* <DEDUP_REMOVED lines=14> */
[----:B------:R4:W1:Y:S01]  /*11e0*/  SYNCS.EXCH.64 URZ, [UR4+0x3b8], UR8 ;  /* 0x0003b80804ff75b2 */ /* 0x0008620008000100 */
[----:B------:R4:W1:Y:S01]  /*11f0*/  SYNCS.EXCH.64 URZ, [UR4+0x3a0], UR6 ;  /* 0x0003a00604ff75b2 */ /* 0x0008620008000100 */
[----:B------:R4:W1:Y:S01]  /*1200*/  SYNCS.EXCH.64 URZ, [UR4+0x3c0], UR8 ;  /* 0x0003c00804ff75b2 */ /* 0x0008620008000100 */
[----:B------:R4:W1:Y:S01]  /*1210*/  SYNCS.EXCH.64 URZ, [UR4+0x3a8], UR6 ;  /* 0x0003a80604ff75b2 */ /* 0x0008620008000100 */
[----:B------:R4:W1:Y:S02]  /*1220*/  SYNCS.EXCH.64 URZ, [UR4+0x3c8], UR8 ;  /* 0x0003c80804ff75b2 */ /* 0x0008640008000100 */
[----:B----4-:R-:W-:Y:S01]  /*1230*/  NOP ;  /* 0x0000000000007918 */ /* 0x010fe20000000000 */
.L_x_14:
[----:B------:R-:W4:Y:S01]  /*1240*/  SHFL.IDX PT, R0, R87, RZ, 0x1f ;  /* 0x00001fff57007589 */ /* 0x000f2200000e0000 */
[----:B------:R-:W-:Y:S01]  /*1250*/  ISETP.NE.OR P1, PT, RZ, UR25, !P1 ;  /* 0x00000019ff007c0c */ /* 0x000fe2000cf25670 */
[----:B------:R-:W-:Y:S01]  /*1260*/  NOP ;  /* 0x0000000000007918 */ /* 0x000fe20000000000 */
[----:B----4-:R-:W-:-:S13]  /*1270*/  ISETP.NE.AND P0, PT, R0, 0x3, PT ;  /* 0x000000030000780c */ /* 0x010fda0003f05270 */
[----:B------:R-:W-:Y:S05]  /*1280*/  @P0 BRA `(.L_x_15) ;  /* 0x0000000000340947 */ /* 0x000fea0003800000 */
[----:B--23--:R-:W-:Y:S01]  /*1290*/  UMOV UR4, 0x400 ;  /* 0x0000040000047882 */ /* 0x00cfe20000000000 */
[----:B------:R-:W-:Y:S01]  /*12a0*/  UMOV UR6, 0x20 ;  /* 0x0000002000067882 */ /* 0x000fe20000000000 */
[----:B------:R-:W-:Y:S02]  /*12b0*/  ULEA UR4, UR46, UR4, 0x18 ;  /* 0x000000042e047291 */ /* 0x000fe4000f8ec0ff */
[----:B------:R-:W-:-:S04]  /*12c0*/  UIADD3 UR6, UPT, UPT, -UR6, 0x100000, URZ ;  /* 0x0010000006067890 */ /* 0x000fc8000fffe1ff */
[----:B------:R-:W-:Y:S02]  /*12d0*/  USHF.L.U32 UR7, UR6, 0xb, URZ ;  /* 0x0000000b06077899 */ /* 0x000fe400080006ff */
[----:B------:R-:W-:Y:S01]  /*12e0*/  USHF.L.U32 UR6, UR6, 0x1, URZ ;  /* 0x0000000106067899 */ /* 0x000fe200080006ff */
[----:B------:R-:W-:Y:S01]  /*12f0*/  ELECT P0, URZ, PT ;  /* 0x0000000000ff782f */ /* 0x000fe20003800000 */
[----:B------:R-:W2:Y:S10]  /*1300*/  FENCE.VIEW.ASYNC.S ;  /* 0x00000000000073c6 */ /* 0x000eb40000000000 */
[----:B--2---:R4:W2:Y:S01]  /*1310*/  SYNCS.EXCH.64 URZ, [UR4+0x3d0], UR6 ;  /* 0x0003d00604ff75b2 */ /* 0x0048a20008000100 */
[----:B------:R4:W3:Y:S01]  /*1320*/  SYNCS.EXCH.64 URZ, [UR4+0x3e0], UR6 ;  /* 0x0003e00604ff75b2 */ /* 0x0008e20008000100 */
[----:B------:R4:W1:Y:S01]  /*1330*/  SYNCS.EXCH.64 URZ, [UR4+0x3d8], UR6 ;  /* 0x0003d80604ff75b2 */ /* 0x0008620008000100 */
[----:B------:R4:W1:Y:S02]  /*1340*/  SYNCS.EXCH.64 URZ, [UR4+0x3e8], UR6 ;  /* 0x0003e80604ff75b2 */ /* 0x0008640008000100 */
[----:B----4-:R-:W-:Y:S01]  /*1350*/  NOP ;  /* 0x0000000000007918 */ /* 0x010fe20000000000 */
.L_x_15:
[----:B------:R-:W-:Y:S01]  /*1360*/  VOTEU.ALL UP0, P1 ;  /* 0x0000000000ff7886 */ /* 0x000fe20000800000 */
[----:B--23--:R-:W-:Y:S01]  /*1370*/  UMOV UR4, 0x20 ;  /* 0x0000002000047882 */ /* 0x00cfe20000000000 */
[----:B------:R-:W2:Y:S01]  /*1380*/  LDCU UR7, c[0x0][0x36c] ;  /* 0x00006d80ff0777ac */ /* 0x000ea20008000800 */
[----:B------:R-:W-:Y:S01]  /*1390*/  NOP ;  /* 0x0000000000007918 */ /* 0x000fe20000000000 */
[----:B------:R-:W-:Y:S01]  /*13a0*/  LOP3.LUT R0, R97, 0x1f, RZ, 0xc0, !PT ;  /* 0x0000001f61007812 */ /* 0x000fe200078ec0ff */
[----:B------:R-:W-:Y:S01]  /*13b0*/  @!UP0 UMOV UR6, 0x400 ;  /* 0x0000040000068882 */ /* 0x000fe20000000000 */
[----:B------:R-:W-:-:S04]  /*13c0*/  @!UP0 UIADD3 UR4, UPT, UPT, -UR4, 0x100000, URZ ;  /* 0x0010000004048890 */ /* 0x000fc8000fffe1ff */
[----:B------:R-:W-:Y:S02]  /*13d0*/  @!UP0 USHF.L.U32 UR5, UR4, 0xb, URZ ;  /* 0x0000000b04058899 */ /* 0x000fe400080006ff */
[----:B------:R-:W-:Y:S02]  /*13e0*/  @!UP0 USHF.L.U32 UR4, UR4, 0x1, URZ ;  /* 0x0000000104048899 */ /* 0x000fe400080006ff */
[----:B------:R-:W-:Y:S01]  /*13f0*/  @!UP0 ULEA UR6, UR46, UR6, 0x18 ;  /* 0x000000062e068291 */ /* 0x000fe2000f8ec0ff */
[----:B------:R-:W-:Y:S01]  /*1400*/  VOTEU.ALL UP0, P1 ;  /* 0x0000000000ff7886 */ /* 0x000fe20000800000 */
[----:B------:R-:W-:Y:S02]  /*1410*/  UISETP.NE.AND UP4, UPT, UR25, URZ, UPT ;  /* 0x000000ff1900728c */ /* 0x000fe4000bf85270 */
[----:B--2---:R-:W-:Y:S01]  /*1420*/  UISETP.EQ.U32.AND UP5, UPT, UR7, 0x1, UPT ;  /* 0x000000010700788c */ /* 0x004fe2000bfa2070 */
[----:B------:R-:W2:Y:S07]  /*1430*/  FENCE.VIEW.ASYNC.S ;  /* 0x00000000000073c6 */ /* 0x000eae0000000000 */
[----:B--2---:R2:W3:Y:S01]  /*1440*/  @!UP0 SYNCS.EXCH.64 URZ, [UR6+0x3f0], UR4 ;  /* 0x0003f00406ff85b2 */ /* 0x0044e20008000100 */
[----:B------:R-:W-:Y:S05]  /*1450*/  BRA.U !UP5, `(.L_x_16) ;  /* 0x000000010d087547 */ /* 0x000fea000b800000 */
[----:B-1-3--:R-:W-:Y:S01]  /*1460*/  UCGABAR_ARV ;  /* 0x00000000000079c7 */ /* 0x00afe20008000000 */
[----:B------:R-:W-:Y:S05]  /*1470*/  BRA `(.L_x_17) ;  /* 0x0000000000047947 */ /* 0x000fea0003800000 */
.L_x_16:
[----:B-1-3--:R-:W-:Y:S01]  /*1480*/  NOP ;  /* 0x0000000000007918 */ /* 0x00afe20000000000 */
.L_x_17:
[----:B------:R-:W1:Y:S01]  /*1490*/  S2UR UR20, SR_CTAID.X ;  /* 0x00000000001479c3 */ /* 0x000e620000002500 */
[----:B------:R-:W-:-:S05]  /*14a0*/  CS2R.32 R88, SR_CgaSize ;  /* 0x0000000000587805 */ /* 0x000fca0000008a00 */
[----:B------:R-:W-:-:S05]  /*14b0*/  IMAD R88, R88, -0xa0, RZ ;  /* 0xffffff6058587824 */ /* 0x000fca00078e02ff */
[----:B--2---:R-:W-:-:S14]  /*14c0*/  R2UR UR5, R88 ;  /* 0x00000000580572ca */ /* 0x004fdc00000e0000 */
[----:B------:R-:W2:Y:S01]  /*14d0*/  LDCU UR5, c[0x0][UR5+0x2b0] ;  /* 0x00005600050577ac */ /* 0x000ea20008000800 */
[----:B------:R-:W-:-:S05]  /*14e0*/  CS2R.32 R88, SR_CgaSize ;  /* 0x0000000000587805 */ /* 0x000fca0000008a00 */
[----:B------:R-:W-:-:S05]  /*14f0*/  IMAD R88, R88, -0xa0, RZ ;  /* 0xffffff6058587824 */ /* 0x000fca00078e02ff */
[----:B------:R-:W-:-:S14]  /*1500*/  R2UR UR4, R88 ;  /* 0x00000000580472ca */ /* 0x000fdc00000e0000 */
[----:B------:R-:W3:Y:S01]  /*1510*/  LDCU UR4, c[0x0][UR4+0x2b4] ;  /* 0x00005680040477ac */ /* 0x000ee20008000800 */
[----:B------:R-:W4:Y:S01]  /*1520*/  S2UR UR7, SR_CTAID.Y ;  /* 0x00000000000779c3 */ /* 0x000f220000002600 */
[----:B------:R-:W-:-:S05]  /*1530*/  CS2R.32 R88, SR_CgaSize ;  /* 0x0000000000587805 */ /* 0x000fca0000008a00 */
[----:B------:R-:W-:-:S05]  /*1540*/  IMAD R88, R88, -0xa0, RZ ;  /* 0xffffff6058587824 */ /* 0x000fca00078e02ff */
[----:B------:R-:W-:-:S14]  /*1550*/  R2UR UR8, R88 ;  /* 0x00000000580872ca */ /* 0x000fdc00000e0000 */
[----:B------:R-:W3:Y:S01]  /*1560*/  LDCU UR8, c[0x0][UR8+0x2a0] ;  /* 0x00005400080877ac */ /* 0x000ee20008000800 */
[----:B------:R-:W3:Y:S01]  /*1570*/  LDCU UR21, c[0x0][0xb24] ;  /* 0x00016480ff1577ac */ /* 0x000ee20008000800 */
[----:B------:R-:W1:Y:S01]  /*1580*/  S2UR UR36, SR_CTAID.Z ;  /* 0x00000000002479c3 */ /* 0x000e620000002700 */
[----:B------:R-:W-:-:S05]  /*1590*/  CS2R.32 R88, SR_CgaSize ;  /* 0x0000000000587805 */ /* 0x000fca0000008a00 */
[----:B------:R-:W-:-:S05]  /*15a0*/  IMAD R88, R88, -0xa0, RZ ;  /* 0xffffff6058587824 */ /* 0x000fca00078e02ff */
[----:B------:R-:W-:-:S14]  /*15b0*/  R2UR UR63, R88 ;  /* 0x00000000583f72ca */ /* 0x000fdc00000e0000 */
[----:B------:R-:W3:Y:S01]  /*15c0*/  LDCU UR63, c[0x0][UR63+0x2a4] ;  /* 0x000054803f3f77ac */ /* 0x000ee20008000800 */
[----:B------:R-:W-:Y:S02]  /*15d0*/  UISETP.GT.U32.AND UP0, UPT, UR27, 0xffff, UPT ;  /* 0x0000ffff1b00788c */ /* 0x000fe4000bf04070 */
[----:B------:R-:W-:Y:S01]  /*15e0*/  USHF.L.U32 UR29, UR46, 0x9, URZ ;  /* 0x000000092e1d7899 */ /* 0x000fe200080006ff */
[----:B-1----:R-:W-:Y:S01]  /*15f0*/  I2FP.F32.U32 R3, UR20 ;  /* 0x0000001400037c45 */ /* 0x002fe20008201000 */
[----:B------:R-:W-:Y:S01]  /*1600*/  UMOV UR32, 0x5 ;  /* 0x0000000500207882 */ /* 0x000fe20000000000 */
[----:B------:R-:W1:Y:S03]  /*1610*/  LDCU UR42, c[0x0][0xb24] ;  /* 0x00016480ff2a77ac */ /* 0x000e660008000800 */
[----:B--2---:R-:W-:Y:S01]  /*1620*/  FMUL R3, R3, UR5 ;  /* 0x0000000503037c20 */ /* 0x004fe20008400000 */
[----:B------:R-:W2:Y:S01]  /*1630*/  LDCU UR31, c[0x0][0xb30] ;  /* 0x00016600ff1f77ac */ /* 0x000ea20008000800 */
[----:B----4-:R-:W-:Y:S01]  /*1640*/  I2FP.F32.U32 R2, UR7 ;  /* 0x0000000700027c45 */ /* 0x010fe20008201000 */
[----:B------:R-:W-:-:S03]  /*1650*/  USHF.L.U32 UR45, UR20, 0x6, URZ ;  /* 0x00000006142d7899 */ /* 0x000fc600080006ff */
[----:B------:R-:W4:Y:S01]  /*1660*/  F2I.U32.TRUNC.NTZ R3, R3 ;  /* 0x0000000300037305 */ /* 0x000f22000020f000 */
[----:B------:R-:W-:Y:S01]  /*1670*/  USEL UR26, UR27, 0xffff, !UP0 ;  /* 0x0000ffff1b1a7887 */ /* 0x000fe2000c000000 */
[----:B---3--:R-:W-:Y:S01]  /*1680*/  FMUL R2, R2, UR4 ;  /* 0x0000000402027c20 */ /* 0x008fe20008400000 */
[----:B------:R-:W-:Y:S01]  /*1690*/  UISETP.GE.AND UP2, UPT, UR21, 0x1, UPT ;  /* 0x000000011500788c */ /* 0x000fe2000bf46270 */
[----:B------:R-:W-:-:S04]  /*16a0*/  UMOV UR24, UR7 ;  /* 0x0000000700187c82 */ /* 0x000fc80008000000 */
[----:B------:R-:W3:Y:S01]  /*16b0*/  F2I.U32.TRUNC.NTZ R2, R2 ;  /* 0x0000000200027305 */ /* 0x000ee2000020f000 */
[----:B----4-:R-:W-:Y:S02]  /*16c0*/  R2UR UR4, R3 ;  /* 0x00000000030472ca */ /* 0x010fe400000e0000 */
[----:B------:R-:W-:Y:S02]  /*16d0*/  PRMT R3, RZ, 0x7610, R3 ;  /* 0x00007610ff037816 */ /* 0x000fe40000000003 */
[----:B---3--:R-:W-:Y:S02]  /*16e0*/  R2UR UR6, R2 ;  /* 0x00000000020672ca */ /* 0x008fe400000e0000 */
[----:B------:R-:W-:-:S07]  /*16f0*/  PRMT R2, RZ, 0x7610, R2 ;  /* 0x00007610ff027816 */ /* 0x000fce0000000002 */
[----:B------:R-:W-:-:S04]  /*1700*/  UIADD3 UR5, UPT, UPT, -UR4, URZ, URZ ;  /* 0x000000ff04057290 */ /* 0x000fc8000fffe1ff */
[----:B------:R-:W-:Y:S02]  /*1710*/  UIMAD UR5, UR8, UR5, UR20 ;  /* 0x00000005080572a4 */ /* 0x000fe4000f8e0214 */
[----:B------:R-:W-:-:S04]  /*1720*/  UIADD3 UR4, UPT, UPT, -UR6, URZ, URZ ;  /* 0x000000ff06047290 */ /* 0x000fc8000fffe1ff */
[----:B------:R-:W-:Y:S01]  /*1730*/  IMAD.U32 R88, RZ, RZ, UR5 ;  /* 0x00000005ff587e24 */ /* 0x000fe2000f8e00ff */
[----:B------:R-:W-:Y:S01]  /*1740*/  UIMAD UR63, UR63, UR4, UR7 ;  /* 0x000000043f3f72a4 */ /* 0x000fe2000f8e0207 */
[----:B-12---:R-:W-:Y:S11]  /*1750*/  BRA.U UP4, `(.L_x_18) ;  /* 0x0000000104407547 */ /* 0x006ff6000b800000 */
[----:B------:R-:W-:-:S13]  /*1760*/  R2UR UR4, R88 ;  /* 0x00000000580472ca */ /* 0x000fda00000e0000 */
[----:B------:R-:W-:Y:S02]  /*1770*/  UISETP.GT.U32.AND UP0, UPT, UR4, 0x1, UPT ;  /* 0x000000010400788c */ /* 0x000fe4000bf04070 */
[----:B------:R-:W-:Y:S02]  /*1780*/  ULOP3.LUT UR4, UR4, 0xfffffffe, URZ, 0xc0, !UPT ;  /* 0xfffffffe04047892 */ /* 0x000fe4000f8ec0ff */
[----:B------:R-:W-:Y:S02]  /*1790*/  UISETP.NE.AND UP1, UPT, UR63, URZ, UP0 ;  /* 0x000000ff3f00728c */ /* 0x000fe40008725270 */
[----:B------:R-:W-:Y:S02]  /*17a0*/  UISETP.NE.AND UP0, UPT, UR63, 0x1, UP0 ;  /* 0x000000013f00788c */ /* 0x000fe40008705270 */
[----:B------:R-:W-:Y:S02]  /*17b0*/  USEL UR7, URZ, 0x1, UP1 ;  /* 0x00000001ff077887 */ /* 0x000fe40008800000 */
[----:B------:R-:W-:-:S02]  /*17c0*/  USEL UR6, URZ, 0x4, UP0 ;  /* 0x00000004ff067887 */ /* 0x000fc40008000000 */
[----:B------:R-:W-:Y:S02]  /*17d0*/  USEL UR5, URZ, 0x2, UP1 ;  /* 0x00000002ff057887 */ /* 0x000fe40008800000 */
[----:B------:R-:W-:Y:S02]  /*17e0*/  ULEA UR4, UR63, UR4, 0x1 ;  /* 0x000000043f047291 */ /* 0x000fe4000f8e08ff */
[----:B------:R-:W-:Y:S02]  /*17f0*/  USEL UR8, URZ, 0x8, UP0 ;  /* 0x00000008ff087887 */ /* 0x000fe40008000000 */
[----:B------:R-:W-:-:S03]  /*1800*/  UIADD3 UR5, UPT, UPT, UR5, UR6, UR7 ;  /* 0x0000000605057290 */ /* 0x000fc6000fffe007 */
[----:B------:R-:W-:Y:S01]  /*1810*/  UMOV UR6, 0x3 ;  /* 0x0000000300067882 */ /* 0x000fe20000000000 */
[----:B------:R-:W-:Y:S02]  /*1820*/  UIADD3 UR5, UPT, UPT, UR5, UR8, URZ ;  /* 0x0000000805057290 */ /* 0x000fe4000fffe0ff */
[----:B------:R-:W-:-:S04]  /*1830*/  USHF.L.U32 UR4, UR6, UR4, URZ ;  /* 0x0000000406047299 */ /* 0x000fc800080006ff */
[----:B------:R-:W-:Y:S02]  /*1840*/  MOV R3, UR5 ;  /* 0x0000000500037c02 */ /* 0x000fe40008000f00 */
[----:B------:R-:W-:Y:S02]  /*1850*/  IMAD.U32 R2, RZ, RZ, UR4 ;  /* 0x00000004ff027e24 */ /* 0x000fe4000f8e00ff */
.L_x_18:
[----:B------:R-:W-:Y:S05]  /*1860*/  BRA.U !UP2, `(.L_x_19) ;  /* 0x000000010ad47547 */ /* 0x000fea000b800000 */
[----:B------:R-:W1:Y:S01]  /*1870*/  LDCU.128 UR12, c[0x0][0xb10] ;  /* 0x00016200ff0c77ac */ /* 0x000e620008000c00 */
[----:B------:R-:W2:Y:S01]  /*1880*/  LDCU UR6, c[0x0][0x370] ;  /* 0x00006e00ff0677ac */ /* 0x000ea20008000800 */
[----:B------:R-:W3:Y:S01]  /*1890*/  LDCU UR5, c[0x0][0x374] ;  /* 0x00006e80ff0577ac */ /* 0x000ee20008000800 */
[----:B------:R-:W4:Y:S01]  /*18a0*/  LDCU UR30, c[0x0][0xb0c] ;  /* 0x00016180ff1e77ac */ /* 0x000f220008000800 */
[----:B------:R-:W4:Y:S01]  /*18b0*/  LDCU UR4, c[0x0][0xb20] ;  /* 0x00016400ff0477ac */ /* 0x000f220008000800 */
[----:B------:R-:W4:Y:S01]  /*18c0*/  LDCU.64 UR8, c[0x0][0xb28] ;  /* 0x00016500ff0877ac */ /* 0x000f220008000a00 */
[----:B-1----:R-:W-:Y:S02]  /*18d0*/  UISETP.NE.AND UP0, UPT, UR14, 0x1, UPT ;  /* 0x000000010e00788c */ /* 0x002fe4000bf05270 */
[----:B---3--:R-:W-:Y:S02]  /*18e0*/  UIMAD.WIDE.U32 UR10, UR5, UR15, URZ ;  /* 0x0000000f050a72a5 */ /* 0x008fe4000f8e00ff */
[----:B--2---:R-:W-:-:S02]  /*18f0*/  UIMAD.WIDE.U32 UR18, UR6, UR12, URZ ;  /* 0x0000000c061272a5 */ /* 0x004fc4000f8e00ff */
[----:B----4-:R-:W-:Y:S02]  /*1900*/  UISETP.NE.AND UP1, UPT, UR30, 0x1, UPT ;  /* 0x000000011e00788c */ /* 0x010fe4000bf25270 */
[----:B------:R-:W-:Y:S01]  /*1910*/  UISETP.NE.AND UP2, UPT, UR21, 0x1, UPT ;  /* 0x000000011500788c */ /* 0x000fe2000bf45270 */
[----:B------:R-:W-:Y:S02]  /*1920*/  UMOV UR10, UR11 ;  /* 0x0000000b000a7c82 */ /* 0x000fe40008000000 */
[----:B------:R-:W-:Y:S01]  /*1930*/  UMOV UR18, UR19 ;  /* 0x0000001300127c82 */ /* 0x000fe20008000000 */
[----:B------:R-:W-:Y:S02]  /*1940*/  @UP0 USHF.R.U32.HI UR5, URZ, UR4, UR10 ;  /* 0x00000004ff050299 */ /* 0x000fe4000801160a */
[----:B------:R-:W-:Y:S02]  /*1950*/  UIMAD.WIDE.U32 UR22, UR24, UR15, URZ ;  /* 0x0000000f181672a5 */ /* 0x000fe4000f8e00ff */
[----:B------:R-:W-:-:S02]  /*1960*/  UIMAD.WIDE.U32 UR10, UR5, UR8, URZ ;  /* 0x00000008050a72a5 */ /* 0x000fc4000f8e00ff */
[----:B------:R-:W-:Y:S02]  /*1970*/  @UP1 USHF.R.U32.HI UR6, URZ, UR13, UR18 ;  /* 0x0000000dff061299 */ /* 0x000fe40008011612 */
[----:B------:R-:W-:Y:S02]  /*1980*/  UIMAD.WIDE.U32 UR16, UR20, UR12, URZ ;  /* 0x0000000c141072a5 */ /* 0x000fe4000f8e00ff */
[----:B------:R-:W-:Y:S01]  /*1990*/  UIMAD.WIDE.U32 UR18, UR6, UR8, URZ ;  /* 0x00000008061272a5 */ /* 0x000fe2000f8e00ff */
[----:B------:R-:W-:Y:S01]  /*19a0*/  UMOV UR22, UR23 ;  /* 0x0000001700167c82 */ /* 0x000fe20008000000 */
[----:B------:R-:W-:Y:S01]  /*19b0*/  UMOV UR10, UR11 ;  /* 0x0000000b000a7c82 */ /* 0x000fe20008000000 */
[----:B------:R-:W-:Y:S02]  /*19c0*/  USHF.R.U32.HI UR22, URZ, UR4, UR22 ;  /* 0x00000004ff167299 */ /* 0x000fe40008011616 */
[----:B------:R-:W-:Y:S02]  /*19d0*/  @UP2 USHF.R.U32.HI UR5, URZ, UR9, UR10 ;  /* 0x00000009ff052299 */ /* 0x000fe4000801160a */
[----:B------:R-:W-:Y:S01]  /*19e0*/  UMOV UR7, UR19 ;  /* 0x0000001300077c82 */ /* 0x000fe20008000000 */
[----:B------:R-:W-:Y:S01]  /*19f0*/  UMOV UR16, UR17 ;  /* 0x0000001100107c82 */ /* 0x000fe20008000000 */
[----:B------:R-:W-:-:S02]  /*1a00*/  @UP2 USHF.R.U32.HI UR6, URZ, UR9, UR7 ;  /* 0x00000009ff062299 */ /* 0x000fc40008011607 */
[----:B------:R-:W-:Y:S02]  /*1a10*/  USHF.R.U32.HI UR13, URZ, UR13, UR16 ;  /* 0x0000000dff0d7299 */ /* 0x000fe40008011610 */
[----:B------:R-:W-:Y:S02]  /*1a20*/  USEL UR4, UR24, UR22, !UP0 ;  /* 0x0000001618047287 */ /* 0x000fe4000c000000 */
[----:B------:R-:W-:Y:S02]  /*1a30*/  UIMAD UR7, UR5, UR21, URZ ;  /* 0x00000015050772a4 */ /* 0x000fe4000f8e02ff */
[----:B------:R-:W-:Y:S02]  /*1a40*/  USEL UR5, UR20, UR13, !UP1 ;  /* 0x0000000d14057287 */ /* 0x000fe4000c800000 */
[----:B------:R-:W-:Y:S02]  /*1a50*/  UIMAD UR12, UR6, UR21, URZ ;  /* 0x00000015060c72a4 */ /* 0x000fe4000f8e02ff */
[----:B------:R-:W-:-:S02]  /*1a60*/  UISETP.GE.AND UP0, UPT, UR4, UR7, UPT ;  /* 0x000000070400728c */ /* 0x000fc4000bf06270 */
[----:B------:R-:W-:Y:S02]  /*1a70*/  UIMAD.WIDE.U32 UR10, UR4, UR8, URZ ;  /* 0x00000008040a72a5 */ /* 0x000fe4000f8e00ff */
[----:B------:R-:W-:Y:S02]  /*1a80*/  UISETP.GE.OR UP0, UPT, UR5, UR12, UP0 ;  /* 0x0000000c0500728c */ /* 0x000fe40008706670 */
[----:B------:R-:W-:Y:S02]  /*1a90*/  UIMAD.WIDE.U32 UR12, UR5, UR8, URZ ;  /* 0x00000008050c72a5 */ /* 0x000fe4000f8e00ff */
[----:B------:R-:W-:Y:S01]  /*1aa0*/  UIADD3 UR10, UPT, UPT, -UR4, URZ, URZ ;  /* 0x000000ff040a7290 */ /* 0x000fe2000fffe1ff */
[----:B------:R-:W-:Y:S01]  /*1ab0*/  UMOV UR8, UR11 ;  /* 0x0000000b00087c82 */ /* 0x000fe20008000000 */
[----:B------:R-:W-:Y:S02]  /*1ac0*/  UIADD3 UR11, UPT, UPT, -UR5, URZ, URZ ;  /* 0x000000ff050b7290 */ /* 0x000fe4000fffe1ff */
[----:B------:R-:W-:-:S03]  /*1ad0*/  USHF.R.U32.HI UR8, URZ, UR9, UR8 ;  /* 0x00000009ff087299 */ /* 0x000fc60008011608 */
[----:B------:R-:W-:Y:S01]  /*1ae0*/  @!UP0 UMOV UR7, UR13 ;  /* 0x0000000d00078c82 */ /* 0x000fe20008000000 */
[----:B------:R-:W-:Y:S02]  /*1af0*/  UIMAD UR24, UR14, UR10, UR24 ;  /* 0x0000000a0e1872a4 */ /* 0x000fe4000f8e0218 */
[----:B------:R-:W-:Y:S02]  /*1b00*/  USEL UR8, UR4, UR8, !UP2 ;  /* 0x0000000804087287 */ /* 0x000fe4000d000000 */
[----:B------:R-:W-:Y:S02]  /*1b10*/  @!UP0 USHF.R.U32.HI UR7, URZ, UR9, UR7 ;  /* 0x00000009ff078299 */ /* 0x000fe40008011607 */
[----:B------:R-:W-:Y:S02]  /*1b20*/  UIADD3 UR9, UPT, UPT, -UR8, URZ, URZ ;  /* 0x000000ff08097290 */ /* 0x000fe4000fffe1ff */
[----:B------:R-:W-:Y:S02]  /*1b30*/  @!UP0 USEL UR7, UR5, UR7, !UP2 ;  /* 0x0000000705078287 */ /* 0x000fe4000d000000 */
[----:B------:R-:W-:-:S02]  /*1b40*/  UIMAD UR9, UR21, UR9, UR4 ;  /* 0x00000009150972a4 */ /* 0x000fc4000f8e0204 */
[----:B------:R-:W-:Y:S02]  /*1b50*/  @!UP0 UIADD3 UR8, UPT, UPT, UR8, -UR7, URZ ;  /* 0x8000000708088290 */ /* 0x000fe4000fffe0ff */
[----:B------:R-:W-:Y:S02]  /*1b60*/  @!UP0 UIMAD UR6, UR9, UR6, UR7 ;  /* 0x00000006090682a4 */ /* 0x000fe4000f8e0207 */
[----:B------:R-:W-:Y:S02]  /*1b70*/  @!UP0 UIMAD UR4, UR8, UR21, UR5 ;  /* 0x00000015080482a4 */ /* 0x000fe4000f8e0205 */
[----:B------:R-:W-:Y:S02]  /*1b80*/  UIMAD UR20, UR30, UR11, UR20 ;  /* 0x0000000b1e1472a4 */ /* 0x000fe4000f8e0214 */
[----:B------:R-:W-:Y:S01]  /*1b90*/  UIMAD UR24, UR4, UR14, UR24 ;  /* 0x0000000e041872a4 */ /* 0x000fe2000f8e0218 */
[----:B------:R-:W-:Y:S02]  /*1ba0*/  @!UP0 UMOV UR5, UR6 ;  /* 0x0000000600058c82 */ /* 0x000fe40008000000 */
[----:B------:R-:W-:-:S12]  /*1bb0*/  UIMAD UR20, UR5, UR30, UR20 ;  /* 0x0000001e051472a4 */ /* 0x000fd8000f8e0214 */
.L_x_19:
[----:B------:R-:W-:Y:S02]  /*1bc0*/  UISETP.NE.AND UP1, UPT, UR31, 0x1, UPT ;  /* 0x000000011f00788c */ /* 0x000fe4000bf25270 */
[----:B------:R-:W-:Y:S02]  /*1bd0*/  ULOP3.LUT UR21, UR26, 0xffff, URZ, 0xc0, !UPT ;  /* 0x0000ffff1a157892 */ /* 0x000fe4000f8ec0ff */
[----:B------:R-:W-:Y:S02]  /*1be0*/  UISETP.NE.AND UP0, UPT, UR25, 0x2, UPT ;  /* 0x000000021900788c */ /* 0x000fe4000bf05270 */
[----:B------:R-:W-:Y:S02]  /*1bf0*/  ULOP3.LUT UR22, UR29, 0x400, URZ, 0xc0, !UPT ;  /* 0x000004001d167892 */ /* 0x000fe4000f8ec0ff */
[----:B------:R-:W-:Y:S02]  /*1c00*/  ULOP3.LUT UR45, UR45, 0x40, URZ, 0xc0, !UPT ;  /* 0x000000402d2d7892 */ /* 0x000fe4000f8ec0ff */
[----:B------:R-:W-:Y:S01]  /*1c10*/  USHF.L.U32 UR21, UR32, UR21, URZ ;  /* 0x0000001520157299 */ /* 0x000fe200080006ff */
[----:B------:R-:W-:Y:S11]  /*1c20*/  BRA.U UP1, `(.L_x_20) ;  /* 0x0000000101447547 */ /* 0x000ff6000b800000 */
[----:B------:R-:W1:Y:S01]  /*1c30*/  LDCU.128 UR8, c[0x0][0xb10] ;  /* 0x00016200ff0877ac */ /* 0x000e620008000c00 */
[----:B------:R-:W2:Y:S01]  /*1c40*/  LDCU UR12, c[0x0][0xb0c] ;  /* 0x00016180ff0c77ac */ /* 0x000ea20008000800 */
[----:B------:R-:W3:Y:S01]  /*1c50*/  LDCU UR13, c[0x0][0xb20] ;  /* 0x00016400ff0d77ac */ /* 0x000ee20008000800 */
[----:B-1----:R-:W-:Y:S02]  /*1c60*/  UIMAD.WIDE.U32 UR6, UR20, UR8, URZ ;  /* 0x00000008140672a5 */ /* 0x002fe4000f8e00ff */
[----:B------:R-:W-:Y:S02]  /*1c70*/  UIMAD.WIDE.U32 UR4, UR24, UR11, URZ ;  /* 0x0000000b180472a5 */ /* 0x000fe4000f8e00ff */
[----:B--2---:R-:W-:Y:S02]  /*1c80*/  UISETP.NE.AND UP2, UPT, UR12, 0x1, UPT ;  /* 0x000000010c00788c */ /* 0x004fe4000bf45270 */
[----:B------:R-:W-:Y:S01]  /*1c90*/  UISETP.NE.AND UP1, UPT, UR10, 0x1, UPT ;  /* 0x000000010a00788c */ /* 0x000fe2000bf25270 */
[----:B------:R-:W-:-:S02]  /*1ca0*/  UMOV UR6, UR7 ;  /* 0x0000000700067c82 */ /* 0x000fc40008000000 */
[----:B------:R-:W-:Y:S01]  /*1cb0*/  UMOV UR4, UR5 ;  /* 0x0000000500047c82 */ /* 0x000fe20008000000 */
[----:B------:R-:W-:Y:S02]  /*1cc0*/  USHF.R.U32.HI UR6, URZ, UR9, UR6 ;  /* 0x00000009ff067299 */ /* 0x000fe40008011606 */
[----:B---3--:R-:W-:Y:S02]  /*1cd0*/  USHF.R.U32.HI UR4, URZ, UR13, UR4 ;  /* 0x0000000dff047299 */ /* 0x008fe40008011604 */
[----:B------:R-:W-:Y:S02]  /*1ce0*/  USEL UR5, UR20, UR6, !UP2 ;  /* 0x0000000614057287 */ /* 0x000fe4000d000000 */
[----:B------:R-:W-:-:S04]  /*1cf0*/  USEL UR4, UR24, UR4, !UP1 ;  /* 0x0000000418047287 */ /* 0x000fc8000c800000 */
[----:B------:R-:W-:Y:S02]  /*1d00*/  UIADD3 UR6, UPT, UPT, UR5, -UR4, URZ ;  /* 0x8000000405067290 */ /* 0x000fe4000fffe0ff */
[----:B------:R-:W-:Y:S02]  /*1d10*/  UIADD3 UR4, UPT, UPT, -UR5, UR4, URZ ;  /* 0x0000000405047290 */ /* 0x000fe4000fffe1ff */
[----:B------:R-:W-:Y:S02]  /*1d20*/  UIMAD UR24, UR6, UR10, UR24 ;  /* 0x0000000a061872a4 */ /* 0x000fe4000f8e0218 */
[----:B------:R-:W-:-:S12]  /*1d30*/  UIMAD UR20, UR4, UR12, UR20 ;  /* 0x0000000c041472a4 */ /* 0x000fd8000f8e0214 */
.L_x_20:
[----:B------:R-:W-:Y:S05]  /*1d40*/  BRA.U !UP5, `(.L_x_21) ;  /* 0x000000010d0c7547 */ /* 0x000fea000b800000 */
[----:B------:R-:W-:Y:S01]  /*1d50*/  UCGABAR_WAIT ;  /* 0x0000000000007dc7 */ /* 0x000fe20008000000 */
[----:B------:R-:W-:Y:S01]  /*1d60*/  CCTL.IVALL ;  /* 0x00000000ff00798f */ /* 0x000fe20002000000 */
[----:B------:R-:W-:Y:S05]  /*1d70*/  BRA `(.L_x_22) ;  /* 0x0000000000047947 */ /* 0x000fea0003800000 */
.L_x_21:
[----:B------:R-:W-:Y:S06]  /*1d80*/  BAR.SYNC.DEFER_BLOCKING 0x0 ;  /* 0x0000000000007b1d */ /* 0x000fec0000010000 */
.L_x_22:
[----:B------:R-:W-:Y:S05]  /*1d90*/  BRA.U UP0, `(.L_x_23) ;  /* 0x0000002d009c7547 */ /* 0x000fea000b800000 */
[----:B------:R-:W1:Y:S01]  /*1da0*/  LDCU UR6, c[0x0][0x38c] ;  /* 0x00007180ff0677ac */ /* 0x000e620008000800 */
[----:B------:R-:W-:Y:S01]  /*1db0*/  PLOP3.LUT P1, PT, PT, PT, UP3, 0x80, 0x8 ;  /* 0x000000000008781c */ /* 0x000fe20003f2f038 */
[----:B------:R-:W-:Y:S01]  /*1dc0*/  IMAD.MOV.U32 R12, RZ, RZ, 0x1 ;  /* 0x00000001ff0c7424 */ /* 0x000fe200078e00ff */
[----:B------:R-:W-:Y:S02]  /*1dd0*/  ISETP.NE.AND P2, PT, R0, RZ, P3 ;  /* 0x000000ff0000720c */ /* 0x000fe40001f45270 */
[----:B------:R-:W-:Y:S02]  /*1de0*/  CS2R R10, SRZ ;  /* 0x00000000000a7805 */ /* 0x000fe4000001ff00 */
[----:B------:R-:W-:Y:S01]  /*1df0*/  PLOP3.LUT P1, PT, P1, PT, PT, 0x8, 0x80 ;  /* 0x000000000080781c */ /* 0x000fe20000f2e170 */
[----:B------:R-:W-:Y:S01]  /*1e00*/  IMAD.MOV.U32 R9, RZ, RZ, RZ ;  /* 0x000000ffff097224 */ /* 0x000fe200078e00ff */
[----:B------:R-:W2:Y:S01]  /*1e10*/  LDCU UR38, c[0x0][0x370] ;  /* 0x00006e00ff2677ac */ /* 0x000ea20008000800 */
[----:B------:R-:W-:Y:S01]  /*1e20*/  IMAD.MOV.U32 R8, RZ, RZ, 0x1 ;  /* 0x00000001ff087424 */ /* 0x000fe200078e00ff */
[----:B------:R-:W3:Y:S01]  /*1e30*/  LDCU.64 UR26, c[0x0][0x348] ;  /* 0x00006900ff1a77ac */ /* 0x000ee20008000a00 */
[----:B------:R-:W-:Y:S01]  /*1e40*/  ULEA.HI UR43, UR22, UR45, URZ, 0x1b ;  /* 0x0000002d162b7291 */ /* 0x000fe2000f8fd8ff */
[----:B------:R-:W4:Y:S01]  /*1e50*/  LDCU UR37, c[0x0][0x374] ;  /* 0x00006e80ff2577ac */ /* 0x000f220008000800 */
[----:B-1----:R-:W-:-:S02]  /*1e60*/  UIADD3 UR5, UPT, UPT, UR6, 0x1f, URZ ;  /* 0x0000001f06057890 */ /* 0x002fc4000fffe0ff */
[----:B------:R-:W-:Y:S02]  /*1e70*/  UIADD3 UR47, UPT, UPT, UR6, 0x3e, URZ ;  /* 0x0000003e062f7890 */ /* 0x000fe4000fffe0ff */
[----:B------:R-:W-:Y:S01]  /*1e80*/  USHF.R.S32.HI UR4, URZ, 0x1f, UR5 ;  /* 0x0000001fff047899 */ /* 0x000fe20008011405 */
[----:B------:R-:W-:-:S03]  /*1e90*/  UMOV UR7, URZ ;  /* 0x000000ff00077c82 */ /* 0x000fc60008000000 */
[----:B------:R-:W-:Y:S02]  /*1ea0*/  ULEA.HI UR4, UR4, UR5, URZ, 0x5 ;  /* 0x0000000504047291 */ /* 0x000fe4000f8f28ff */
[----:B------:R-:W-:Y:S02]  /*1eb0*/  UIADD3 UR5, UPT, UPT, UR6, -0x1, URZ ;  /* 0xffffffff06057890 */ /* 0x000fe4000fffe0ff */
[----:B------:R-:W-:Y:S02]  /*1ec0*/  USHF.R.S32.HI UR40, URZ, 0x5, UR4 ;  /* 0x00000005ff287899 */ /* 0x000fe40008011404 */
[----:B------:R-:W-:Y:S02]  /*1ed0*/  UISETP.GE.U32.AND UP1, UPT, UR5, -0x3f, UPT ;  /* 0xffffffc10500788c */ /* 0x000fe4000bf26070 */
[----:B------:R-:W-:-:S04]  /*1ee0*/  UISETP.LT.U32.AND UP0, UPT, UR40, 0x34, UPT ;  /* 0x000000342800788c */ /* 0x000fc8000bf01070 */
[----:B------:R-:W-:Y:S02]  /*1ef0*/  USEL UR39, UR40, 0x34, UP0 ;  /* 0x0000003428277887 */ /* 0x000fe40008000000 */
[----:B------:R-:W-:Y:S02]  /*1f00*/  UISETP.NE.AND UP0, UPT, UR25, URZ, UPT ;  /* 0x000000ff1900728c */ /* 0x000fe4000bf05270 */
[----:B------:R-:W-:Y:S02]  /*1f10*/  UIADD3 UR4, UPT, UPT, UR39, -0x1, URZ ;  /* 0xffffffff27047890 */ /* 0x000fe4000fffe0ff */
[----:B------:R-:W-:Y:S02]  /*1f20*/  @UP1 UIADD3 UR4, UPT, UPT, UR39, URZ, URZ ;  /* 0x000000ff27041290 */ /* 0x000fe4000fffe0ff */
[----:B------:R-:W-:Y:S02]  /*1f30*/  USEL UR23, UR41, 0x2, UP0 ;  /* 0x0000000229177887 */ /* 0x000fe40008000000 */
[----:B------:R-:W-:-:S02]  /*1f40*/  UIADD3 UR44, UPT, UPT, UR40, -UR39, URZ ;  /* 0x80000027282c7290 */ /* 0x000fc4000fffe0ff */
[----:B------:R-:W-:Y:S02]  /*1f50*/  UIADD3 UR25, UPT, UPT, UR4, 0x1, URZ ;  /* 0x0000000104197890 */ /* 0x000fe4000fffe0ff */
[----:B--234-:R-:W-:-:S12]  /*1f60*/  UIADD3 UR41, UPT, UPT, -UR4, URZ, URZ ;  /* 0x000000ff04297290 */ /* 0x01cfd8000fffe1ff */
.L_x_43:
[----:B------:R-:W-:Y:S01]  /*1f70*/  UISETP.NE.AND UP0, UPT, UR46, URZ, UPT ;  /* 0x000000ff2e00728c */ /* 0x000fe2000bf05270 */
[----:B-1----:R-:W1:Y:S08]  /*1f80*/  S2UR UR46, SR_CgaCtaId ;  /* 0x00000000002e79c3 */ /* 0x002e700000008800 */
[----:B------:R-:W-:Y:S05]  /*1f90*/  BRA.U UP0, `(.L_x_24) ;  /* 0x0000000100347547 */ /* 0x000fea000b800000 */
[----:B------:R-:W2:Y:S01]  /*1fa0*/  S2R R0, SR_CgaCtaId ;  /* 0x0000000000007919 */ /* 0x000ea20000008800 */
[----:B------:R-:W-:Y:S02]  /*1fb0*/  MOV R3, 0x400 ;  /* 0x0000040000037802 */ /* 0x000fe40000000f00 */
[----:B------:R-:W-:Y:S02]  /*1fc0*/  SHF.L.U32 R2, R8, 0x1f, RZ ;  /* 0x0000001f08027819 */ /* 0x000fe400000006ff */
[----:B--2---:R-:W-:-:S05]  /*1fd0*/  LEA R0, R0, R3, 0x18 ;  /* 0x0000000300007211 */ /* 0x004fca00078ec0ff */
[----:B------:R-:W-:-:S04]  /*1fe0*/  IMAD R3, R9, 0x8, R0 ;  /* 0x0000000809037824 */ /* 0x000fc800078e0200 */
[----:B------:R-:W2:Y:S02]  /*1ff0*/  SYNCS.PHASECHK.TRANS64.TRYWAIT P0, [R3+URZ+0x3e0], R2 ;  /* 0x0003e002030075a7 */ /* 0x000ea400080011ff */
[----:B--2---:R-:W-:Y:S05]  /*2000*/  @!P0 BRA `(.L_x_25) ;  /* 0x0000007c00c48947 */ /* 0x004fea0003800000 */
.L_x_172:
[----:B------:R-:W-:Y:S01]  /*2010*/  VIADD R9, R9, 0x1 ;  /* 0x0000000109097836 */ /* 0x000fe20000000000 */
[----:B------:R2:W-:Y:S04]  /*2020*/  SYNCS.ARRIVE.TRANS64.A1T0 RZ, [R3+URZ+0x3d0], RZ ;  /* 0x0003d0ff03ff79a7 */ /* 0x0005e800081000ff */
[----:B------:R-:W-:-:S04]  /*2030*/  ISETP.NE.AND P0, PT, R9, 0x2, PT ;  /* 0x000000020900780c */ /* 0x000fc80003f05270 */
[----:B------:R-:W-:Y:S02]  /*2040*/  SEL R9, R9, RZ, P0 ;  /* 0x000000ff09097207 */ /* 0x000fe40000000000 */
[----:B--2---:R-:W-:-:S04]  /*2050*/  SEL R3, RZ, 0x1, P0 ;  /* 0x00000001ff037807 */ /* 0x004fc80000000000 */
[----:B------:R-:W-:-:S07]  /*2060*/  LOP3.LUT R8, R8, R3, RZ, 0x3c, !PT ;  /* 0x0000000308087212 */ /* 0x000fce00078e3cff */
.L_x_24:
[----:B------:R-:W-:Y:S01]  /*2070*/  UMOV UR6, 0x400 ;  /* 0x0000040000067882 */ /* 0x000fe20000000000 */
[----:B------:R-:W-:Y:S01]  /*2080*/  SHF.L.U32 R0, R12, 0x1f, RZ ;  /* 0x0000001f0c007819 */ /* 0x000fe200000006ff */
[----:B-1----:R-:W-:Y:S02]  /*2090*/  ULEA UR6, UR46, UR6, 0x18 ;  /* 0x000000062e067291 */ /* 0x002fe4000f8ec0ff */
[----:B------:R-:W-:Y:S02]  /*20a0*/  UISETP.GE.U32.AND UP0, UPT, UR47, 0x3f, UPT ;  /* 0x0000003f2f00788c */ /* 0x000fe4000bf06070 */
[----:B------:R-:W-:Y:S02]  /*20b0*/  ULEA UR4, UR7, UR6, 0x3 ;  /* 0x0000000607047291 */ /* 0x000fe4000f8e18ff */
[----:B------:R-:W-:Y:S01]  /*20c0*/  ULEA UR11, UR24, UR45, 0x7 ;  /* 0x0000002d180b7291 */ /* 0x000fe2000f8e38ff */
[----:B------:R-:W-:-:S06]  /*20d0*/  UMOV UR13, URZ ;  /* 0x000000ff000d7c82 */ /* 0x000fcc0008000000 */
[----:B------:R1:W2:Y:S01]  /*20e0*/  SYNCS.PHASECHK.TRANS64.TRYWAIT P0, [UR4+0x1a0], R0 ;  /* 0x0001a000ff0075a7 */ /* 0x0002a20008001104 */
[----:B------:R-:W-:-:S04]  /*20f0*/  ULEA.HI UR4, UR20, UR20, URZ, 0x1 ;  /* 0x0000001414047291 */ /* 0x000fc8000f8f08ff */
[----:B------:R-:W-:-:S04]  /*2100*/  USHF.L.U32 UR4, UR4, 0x6, URZ ;  /* 0x0000000604047899 */ /* 0x000fc800080006ff */
[----:B------:R-:W-:-:S04]  /*2110*/  ULOP3.LUT UR35, UR4, 0xffffff80, URZ, 0xc0, !UPT ;  /* 0xffffff8004237892 */ /* 0x000fc8000f8ec0ff */
[----:B------:R-:W-:Y:S01]  /*2120*/  UIADD3 UR35, UPT, UPT, UR43, UR35, URZ ;  /* 0x000000232b237290 */ /* 0x000fe2000fffe0ff */
[----:B------:R-:W-:Y:S11]  /*2130*/  BRA.U !UP0, `(.L_x_26) ;  /* 0x0000000108c47547 */ /* 0x000ff6000b800000 */
[----:B------:R-:W-:Y:S01]  /*2140*/  UMOV UR16, UR41 ;  /* 0x0000002900107c82 */ /* 0x000fe20008000000 */
[----:B------:R-:W-:Y:S01]  /*2150*/  UMOV UR4, UR7 ;  /* 0x0000000700047c82 */ /* 0x000fe20008000000 */
[----:B------:R-:W-:-:S05]  /*2160*/  UMOV UR34, URZ ;  /* 0x000000ff00227c82 */ /* 0x000fca0008000000 */
.L_x_32:
[----:B------:R-:W-:Y:S01]  /*2170*/  ULEA UR33, UR4, UR6, 0x3 ;  /* 0x0000000604217291 */ /* 0x000fe2000f8e18ff */
[----:B------:R-:W-:Y:S01]  /*2180*/  @P3 MOV R2, 0x2000 ;  /* 0x0000200000023802 */ /* 0x000fe20000000f00 */
[----:B--234-:R-:W-:Y:S10]  /*2190*/  @P0 BRA `(.L_x_27) ;  /* 0x00000000000c0947 */ /* 0x01cff40003800000 */
[----:B------:R-:W-:-:S04]  /*21a0*/  SHF.L.U32 R3, R12, 0x1f, RZ ;  /* 0x0000001f0c037819 */ /* 0x000fc800000006ff */
[----:B------:R-:W2:Y:S02]  /*21b0*/  SYNCS.PHASECHK.TRANS64.TRYWAIT P0, [UR33+0x1a0], R3 ;  /* 0x0001a003ff0075a7 */ /* 0x000ea40008001121 */
[----:B--2---:R-:W-:Y:S05]  /*21c0*/  @!P0 BRA `(.L_x_28) ;  /* 0x0000007c00688947 */ /* 0x004fea0003800000 */
.L_x_27:
[----:B------:R2:W-:Y:S01]  /*21d0*/  @P3 SYNCS.ARRIVE.TRANS64 RZ, [UR33], R2 ;  /* 0x00000002ffff39a7 */ /* 0x0005e20008000021 */
[----:B------:R-:W-:Y:S02]  /*21e0*/  ULOP3.LUT UR5, UR23, 0x2, URZ, 0xfc, !UPT ;  /* 0x0000000217057892 */ /* 0x000fe4000f8efcff */
[----:B------:R-:W-:Y:S02]  /*21f0*/  UIADD3 UR16, UPT, UPT, UR16, 0x1, URZ ;  /* 0x0000000110107890 */ /* 0x000fe4000fffe0ff */
[----:B------:R-:W-:Y:S02]  /*2200*/  UISETP.NE.AND UP0, UPT, UR5, 0x2, UPT ;  /* 0x000000020500788c */ /* 0x000fe4000bf05270 */
[----:B------:R-:W-:-:S07]  /*2210*/  UISETP.NE.AND UP2, UPT, UR16, 0x1, UPT ;  /* 0x000000011000788c */ /* 0x000fce000bf45270 */
[----:B------:R-:W-:Y:S05]  /*2220*/  BRA.U UP0, `(.L_x_29) ;  /* 0x0000000100047547 */ /* 0x000fea000b800000 */
[----:B------:R-:W-:Y:S05]  /*2230*/  BPT.TRAP 0x1 ;  /* 0x000000040000795c */ /* 0x000fea0000300000 */
.L_x_29:
[----:B------:R-:W-:Y:S04]  /*2240*/  BSSY.RECONVERGENT B0, `(.L_x_30) ;  /* 0x0000003000007945 */ /* 0x000fe80003800200 */
[----:B------:R-:W-:Y:S05]  /*2250*/  @!P2 BRA `(.L_x_31) ;  /* 0x000000000004a947 */ /* 0x000fea0003800000 */
[----:B------:R-:W-:Y:S05]  /*2260*/  BPT.TRAP 0x1 ;  /* 0x000000040000795c */ /* 0x000fea0000300000 */
.L_x_31:
[----:B------:R-:W-:Y:S05]  /*2270*/  BSYNC.RECONVERGENT B0 ;  /* 0x0000000000007941 */ /* 0x000fea0003800200 */
.L_x_30:
[----:B------:R-:W-:Y:S02]  /*2280*/  UIADD3 UR5, UPT, UPT, UR4, 0x1, URZ ;  /* 0x0000000104057890 */ /* 0x000fe4000fffe0ff */
[----:B------:R-:W-:Y:S02]  /*2290*/  UIADD3 UR14, UP1, UPT, UR26, 0x80, URZ ;  /* 0x000000801a0e7890 */ /* 0x000fe4000ff3e0ff */
[----:B------:R-:W-:Y:S02]  /*22a0*/  UISETP.NE.AND UP0, UPT, UR5, 0x34, UPT ;  /* 0x000000340500788c */ /* 0x000fe4000bf05270 */
[----:B------:R-:W-:Y:S02]  /*22b0*/  ULOP3.LUT UR33, UR33, 0xfefffff8, URZ, 0xc0, !UPT ;  /* 0xfefffff821217892 */ /* 0x000fe4000f8ec0ff */
[----:B------:R-:W-:Y:S02]  /*22c0*/  USEL UR8, URZ, 0x1, UP0 ;  /* 0x00000001ff087887 */ /* 0x000fe40008000000 */
[----:B------:R-:W-:-:S02]  /*22d0*/  USEL UR7, UR5, URZ, UP0 ;  /* 0x000000ff05077287 */ /* 0x000fc40008000000 */
[----:B------:R-:W-:Y:S02]  /*22e0*/  UIADD3.X UR15, UPT, UPT, URZ, UR27, URZ, UP1, !UPT ;  /* 0x0000001bff0f7290 */ /* 0x000fe40008ffe4ff */
[----:B------:R-:W-:Y:S01]  /*22f0*/  ULEA UR5, UR7, UR6, 0x3 ;  /* 0x0000000607057291 */ /* 0x000fe2000f8e18ff */
[----:B------:R-:W-:Y:S01]  /*2300*/  LOP3.LUT R12, R12, UR8, RZ, 0x3c, !PT ;  /* 0x000000080c0c7c12 */ /* 0x000fe2000f8e3cff */
[----:B------:R-:W-:Y:S02]  /*2310*/  USHF.L.U32 UR8, UR4, 0xb, URZ ;  /* 0x0000000b04087899 */ /* 0x000fe400080006ff */
[----:B------:R-:W-:Y:S01]  /*2320*/  UIADD3 UR4, UP0, UPT, UR26, 0x180, URZ ;  /* 0x000001801a047890 */ /* 0x000fe2000ff1e0ff */
[----:B-1----:R-:W-:Y:S01]  /*2330*/  SHF.L.U32 R0, R12, 0x1f, RZ ;  /* 0x0000001f0c007819 */ /* 0x002fe200000006ff */
[----:B------:R-:W-:Y:S02]  /*2340*/  ULOP3.LUT UR32, UR8, UR22, URZ, 0xfc, !UPT ;  /* 0x0000001608207292 */ /* 0x000fe4000f8efcff */
[----:B------:R-:W-:Y:S01]  /*2350*/  UPRMT UR13, URZ, 0x5410, UR21 ;  /* 0x00005410ff0d7896 */ /* 0x000fe20008000015 */
[----:B------:R3:W4:Y:S01]  /*2360*/  SYNCS.PHASECHK.TRANS64.TRYWAIT P0, [UR5+0x1a0], R0 ;  /* 0x0001a000ff0075a7 */ /* 0x0007220008001105 */
[----:B------:R-:W-:-:S02]  /*2370*/  UIADD3 UR32, UPT, UPT, UR6, 0x4600, UR32 ;  /* 0x0000460006207890 */ /* 0x000fc4000fffe020 */
[----:B------:R-:W-:Y:S02]  /*2380*/  UIADD3 UR8, UPT, UPT, UR6, 0x1e600, UR8 ;  /* 0x0001e60006087890 */ /* 0x000fe4000fffe008 */
[----:B------:R-:W-:Y:S01]  /*2390*/  UIADD3.X UR5, UPT, UPT, URZ, UR27, URZ, UP0, !UPT ;  /* 0x0000001bff057290 */ /* 0x000fe200087fe4ff */
[----:B------:R-:W-:Y:S01]  /*23a0*/  UMOV UR18, 0x0 ;  /* 0x0000000000127882 */ /* 0x000fe20000000000 */
[----:B------:R-:W-:Y:S01]  /*23b0*/  UMOV UR19, 0x10000000 ;  /* 0x1000000000137882 */ /* 0x000fe20000000000 */
[----:B------:R-:W-:Y:S01]  /*23c0*/  UMOV UR10, UR34 ;  /* 0x00000022000a7c82 */ /* 0x000fe20008000000 */
[----:B------:R-:W-:Y:S01]  /*23d0*/  UMOV UR12, UR36 ;  /* 0x00000024000c7c82 */ /* 0x000fe20008000000 */
[----:B------:R-:W-:Y:S01]  /*23e0*/  UMOV UR9, UR33 ;  /* 0x0000002100097c82 */ /* 0x000fe20008000000 */
[----:B------:R1:W-:Y:S03]  /*23f0*/  UTMALDG.3D.MULTICAST.2CTA [UR32], [UR14], UR13, desc[UR18] ;  /* 0x000012200e0073b4 */ /* 0x0003e6000821180d */
[----:B------:R2:W-:Y:S01]  /*2400*/  UTMALDG.3D.2CTA [UR8], [UR4], desc[UR18] ;  /* 0x00001208040075b4 */ /* 0x0005e20008211000 */
[----:B-1----:R-:W-:Y:S01]  /*2410*/  UIADD3 UR34, UPT, UPT, UR34, 0x20, URZ ;  /* 0x0000002022227890 */ /* 0x002fe2000fffe0ff */
[----:B------:R-:W-:Y:S01]  /*2420*/  UMOV UR13, UR25 ;  /* 0x00000019000d7c82 */ /* 0x000fe20008000000 */
[----:B--2---:R-:W-:Y:S01]  /*2430*/  UMOV UR4, UR7 ;  /* 0x0000000700047c82 */ /* 0x004fe20008000000 */
[----:B------:R-:W-:Y:S09]  /*2440*/  BRA.U UP2, `(.L_x_32) ;  /* 0xfffffffd02487547 */ /* 0x000ff2000b83ffff */
.L_x_26:
[----:B------:R-:W-:Y:S01]  /*2450*/  ULEA UR4, UR7, UR6, 0x3 ;  /* 0x0000000607047291 */ /* 0x000fe2000f8e18ff */
[----:B-1-3--:R-:W-:Y:S01]  /*2460*/  SHF.L.U32 R0, R12, 0x1f, RZ ;  /* 0x0000001f0c007819 */ /* 0x00afe200000006ff */
[----:B------:R-:W-:Y:S01]  /*2470*/  @!P1 SYNCS.ARRIVE.TRANS64.A1T0 RZ, [UR6+0x368], RZ ;  /* 0x000368ffffff99a7 */ /* 0x000fe20008100006 */
[----:B------:R-:W-:-:S06]  /*2480*/  UISETP.GT.AND UP0, UPT, UR40, UR39, UPT ;  /* 0x000000272800728c */ /* 0x000fcc000bf04270 */
[----:B--2-4-:R1:W2:Y:S03]  /*2490*/  SYNCS.PHASECHK.TRANS64.TRYWAIT P0, [UR4+0x1a0], R0 ;  /* 0x0001a000ff0075a7 */ /* 0x0142a60008001104 */
[----:B------:R-:W-:Y:S05]  /*24a0*/  BRA.U !UP0, `(.L_x_33) ;  /* 0x0000000108c47547 */ /* 0x000fea000b800000 */
[----:B------:R-:W-:Y:S01]  /*24b0*/  UIADD3 UR24, UPT, UPT, UR44, UR13, URZ ;  /* 0x0000000d2c187290 */ /* 0x000fe2000fffe0ff */
[----:B------:R-:W-:-:S11]  /*24c0*/  UMOV UR4, UR7 ;  /* 0x0000000700047c82 */ /* 0x000fd60008000000 */
.L_x_39:
[----:B------:R-:W-:Y:S01]  /*24d0*/  ULEA UR17, UR4, UR6, 0x3 ;  /* 0x0000000604117291 */ /* 0x000fe2000f8e18ff */
[----:B--2---:R-:W-:Y:S01]  /*24e0*/  @P3 MOV R2, 0x2000 ;  /* 0x0000200000023802 */ /* 0x004fe20000000f00 */
[----:B--2-4-:R-:W-:Y:S10]  /*24f0*/  @P0 BRA `(.L_x_34) ;  /* 0x00000000000c0947 */ /* 0x014ff40003800000 */
[----:B------:R-:W-:-:S04]  /*2500*/  SHF.L.U32 R3, R12, 0x1f, RZ ;  /* 0x0000001f0c037819 */ /* 0x000fc800000006ff */
[----:B------:R-:W2:Y:S02]  /*2510*/  SYNCS.PHASECHK.TRANS64.TRYWAIT P0, [UR17+0x1a0], R3 ;  /* 0x0001a003ff0075a7 */ /* 0x000ea40008001111 */
[----:B--2---:R-:W-:Y:S05]  /*2520*/  @!P0 BRA `(.L_x_35) ;  /* 0x0000007800a88947 */ /* 0x004fea0003800000 */
.L_x_34:
[----:B------:R2:W-:Y:S01]  /*2530*/  @P3 SYNCS.ARRIVE.TRANS64 RZ, [UR17], R2 ;  /* 0x00000002ffff39a7 */ /* 0x0005e20008000011 */
[----:B------:R-:W-:-:S04]  /*2540*/  ULOP3.LUT UR5, UR23, 0x2, URZ, 0xfc, !UPT ;  /* 0x0000000217057892 */ /* 0x000fc8000f8efcff */
[----:B------:R-:W-:-:S09]  /*2550*/  UISETP.NE.AND UP0, UPT, UR5, 0x2, UPT ;  /* 0x000000020500788c */ /* 0x000fd2000bf05270 */
[----:B------:R-:W-:Y:S05]  /*2560*/  BRA.U UP0, `(.L_x_36) ;  /* 0x0000000100047547 */ /* 0x000fea000b800000 */
[----:B------:R-:W-:Y:S05]  /*2570*/  BPT.TRAP 0x1 ;  /* 0x000000040000795c */ /* 0x000fea0000300000 */
.L_x_36:
[----:B------:R-:W-:Y:S04]  /*2580*/  BSSY.RECONVERGENT B0, `(.L_x_37) ;  /* 0x0000003000007945 */ /* 0x000fe80003800200 */
[----:B------:R-:W-:Y:S05]  /*2590*/  @!P2 BRA `(.L_x_38) ;  /* 0x000000000004a947 */ /* 0x000fea0003800000 */
[----:B------:R-:W-:Y:S05]  /*25a0*/  BPT.TRAP 0x1 ;  /* 0x000000040000795c */ /* 0x000fea0000300000 */
.L_x_38:
[----:B------:R-:W-:Y:S05]  /*25b0*/  BSYNC.RECONVERGENT B0 ;  /* 0x0000000000007941 */ /* 0x000fea0003800200 */
.L_x_37:
[----:B------:R-:W-:Y:S02]  /*25c0*/  UIADD3 UR5, UPT, UPT, UR4, 0x1, URZ ;  /* 0x0000000104057890 */ /* 0x000fe4000fffe0ff */
[----:B------:R-:W-:Y:S02]  /*25d0*/  USHF.L.U32 UR18, UR13, 0x5, URZ ;  /* 0x000000050d127899 */ /* 0x000fe400080006ff */
[----:B------:R-:W-:Y:S02]  /*25e0*/  UISETP.NE.AND UP0, UPT, UR5, 0x34, UPT ;  /* 0x000000340500788c */ /* 0x000fe4000bf05270 */
[----:B------:R-:W-:Y:S02]  /*25f0*/  ULOP3.LUT UR17, UR17, 0xfefffff8, URZ, 0xc0, !UPT ;  /* 0xfefffff811117892 */ /* 0x000fe4000f8ec0ff */
[----:B------:R-:W-:Y:S02]  /*2600*/  USEL UR8, URZ, 0x1, UP0 ;  /* 0x00000001ff087887 */ /* 0x000fe40008000000 */
[----:B------:R-:W-:-:S02]  /*2610*/  USEL UR7, UR5, URZ, UP0 ;  /* 0x000000ff05077287 */ /* 0x000fc40008000000 */
[----:B------:R-:W-:Y:S02]  /*2620*/  UIADD3 UR14, UP0, UPT, UR26, 0x180, URZ ;  /* 0x000001801a0e7890 */ /* 0x000fe4000ff1e0ff */
        /* <DEDUP_REMOVED lines=9> */
[----:B------:R-:W-:Y:S02]  /*26c0*/  UIADD3.X UR5, UPT, UPT, URZ, UR27, URZ, UP1, !UPT ;  /* 0x0000001bff057290 */ /* 0x000fe40008ffe4ff */
[----:B------:R-:W-:Y:S02]  /*26d0*/  UIADD3 UR8, UPT, UPT, UR6, 0x1e600, UR8 ;  /* 0x0001e60006087890 */ /* 0x000fe4000fffe008 */
[----:B------:R-:W-:Y:S01]  /*26e0*/  UIADD3.X UR15, UPT, UPT, URZ, UR27, URZ, UP0, !UPT ;  /* 0x0000001bff0f7290 */ /* 0x000fe200087fe4ff */
[----:B------:R-:W-:Y:S01]  /*26f0*/  UMOV UR28, 0x0 ;  /* 0x00000000001c7882 */ /* 0x000fe20000000000 */
[----:B------:R-:W-:Y:S01]  /*2700*/  UMOV UR29, 0x10000000 ;  /* 0x10000000001d7882 */ /* 0x000fe20000000000 */
[----:B------:R-:W-:Y:S01]  /*2710*/  UMOV UR19, UR35 ;  /* 0x0000002300137c82 */ /* 0x000fe20008000000 */
[----:B------:R-:W-:Y:S01]  /*2720*/  UMOV UR20, UR36 ;  /* 0x0000002400147c82 */ /* 0x000fe20008000000 */
[----:B------:R-:W-:Y:S01]  /*2730*/  UMOV UR12, UR36 ;  /* 0x00000024000c7c82 */ /* 0x000fe20008000000 */
[----:B------:R1:W-:Y:S01]  /*2740*/  UTMALDG.3D.MULTICAST.2CTA [UR16], [UR4], UR10, desc[UR28] ;  /* 0x00001c10040073b4 */ /* 0x0003e2000821180a */
[----:B------:R-:W-:Y:S01]  /*2750*/  UMOV UR9, UR17 ;  /* 0x0000001100097c82 */ /* 0x000fe20008000000 */
[----:B------:R-:W-:-:S04]  /*2760*/  UIADD3 UR13, UPT, UPT, UR13, 0x1, URZ ;  /* 0x000000010d0d7890 */ /* 0x000fc8000fffe0ff */
[----:B------:R-:W-:Y:S01]  /*2770*/  UISETP.NE.AND UP0, UPT, UR13, UR24, UPT ;  /* 0x000000180d00728c */ /* 0x000fe2000bf05270 */
[----:B-1----:R-:W-:Y:S01]  /*2780*/  UMOV UR10, UR18 ;  /* 0x00000012000a7c82 */ /* 0x002fe20008000000 */
[----:B------:R-:W-:Y:S01]  /*2790*/  UMOV UR4, UR7 ;  /* 0x0000000700047c82 */ /* 0x000fe20008000000 */
[----:B------:R3:W-:Y:S06]  /*27a0*/  UTMALDG.3D.2CTA [UR8], [UR14], desc[UR28] ;  /* 0x00001c080e0075b4 */ /* 0x0007ec0008211000 */
[----:B---3--:R-:W-:Y:S05]  /*27b0*/  BRA.U UP0, `(.L_x_39) ;  /* 0xfffffffd00447547 */ /* 0x008fea000b83ffff */
.L_x_33:
[C---:B------:R-:W-:Y:S01]  /*27c0*/  LEA R3, R11.reuse, UR6, 0x3 ;  /* 0x000000060b037c11 */ /* 0x040fe2000f8e18ff */
[----:B------:R-:W-:Y:S01]  /*27d0*/  NOP ;  /* 0x0000000000007918 */ /* 0x000fe20000000000 */
[----:B-1----:R-:W-:Y:S02]  /*27e0*/  SHF.L.U32 R0, R10, 0x1f, RZ ;  /* 0x0000001f0a007819 */ /* 0x002fe400000006ff */
[----:B------:R-:W-:Y:S02]  /*27f0*/  LEA R5, R11, UR6, 0x4 ;  /* 0x000000060b057c11 */ /* 0x000fe4000f8e20ff */
[----:B--2-4-:R-:W1:Y:S02]  /*2800*/  SYNCS.PHASECHK.TRANS64.TRYWAIT P0, [R3+URZ+0x370], R0 ;  /* 0x00037000030075a7 */ /* 0x014e6400080011ff */
[----:B-1----:R-:W-:Y:S05]  /*2810*/  @!P0 BRA `(.L_x_40) ;  /* 0x0000007800048947 */ /* 0x002fea0003800000 */
.L_x_175:
[----:B------:R-:W2:Y:S01]  /*2820*/  LDS.128 R4, [R5+0x400] ;  /* 0x0004000005047984 */ /* 0x000ea20000000c00 */
[----:B------:R-:W-:Y:S01]  /*2830*/  UISETP.GE.AND UP0, UPT, UR42, 0x1, UPT ;  /* 0x000000012a00788c */ /* 0x000fe2000bf06270 */
[----:B------:R-:W-:Y:S01]  /*2840*/  @!PT LDS RZ, [RZ] ;  /* 0x00000000fffff984 */ /* 0x000fe20000000800 */
[----:B------:R-:W-:Y:S01]  /*2850*/  @!PT LDS RZ, [RZ] ;  /* 0x00000000fffff984 */ /* 0x000fe20000000800 */
[----:B------:R-:W-:Y:S01]  /*2860*/  @!PT LDS RZ, [RZ] ;  /* 0x00000000fffff984 */ /* 0x000fe20000000800 */
[----:B------:R-:W-:Y:S01]  /*2870*/  @!PT LDS RZ, [RZ] ;  /* 0x00000000fffff984 */ /* 0x000fe20000000800 */
[----:B------:R3:W-:Y:S06]  /*2880*/  MEMBAR.ALL.CTA ;  /* 0x0000000000007992 */ /* 0x0007ec0000008000 */
[----:B---3--:R-:W3:Y:S01]  /*2890*/  FENCE.VIEW.ASYNC.S ;  /* 0x00000000000073c6 */ /* 0x008ee20000000000 */
[----:B--2---:R-:W-:-:S13]  /*28a0*/  LOP3.LUT P0, RZ, R6, 0x1, RZ, 0xc0, !PT ;  /* 0x0000000106ff7812 */ /* 0x004fda000780c0ff */
[----:B---3--:R-:W-:Y:S01]  /*28b0*/  VOTEU.ANY UP1, P0 ;  /* 0x0000000000ff7886 */ /* 0x008fe20000020100 */
[----:B------:R-:W-:-:S13]  /*28c0*/  PLOP3.LUT P0, PT, PT, PT, UP1, 0x80, 0x8 ;  /* 0x000000000008781c */ /* 0x000fda0003f0f018 */
[----:B-1----:R-:W-:Y:S02]  /*28d0*/  @P0 LOP3.LUT R0, R5, 0xffff, RZ, 0xc0, !PT ;  /* 0x0000ffff05000812 */ /* 0x002fe400078ec0ff */
[----:B------:R-:W-:Y:S02]  /*28e0*/  @P0 MOV R2, R4 ;  /* 0x0000000400020202 */ /* 0x000fe40000000f00 */
[----:B------:R-:W-:Y:S01]  /*28f0*/  @P0 R2UR UR5, R0 ;  /* 0x00000000000502ca */ /* 0x000fe200000e0000 */
[----:B------:R-:W-:Y:S01]  /*2900*/  VIADD R0, R3, 0x380 ;  /* 0x0000038003007836 */ /* 0x000fe20000000000 */
[----:B------:R-:W-:Y:S02]  /*2910*/  @P0 SHF.R.U32.HI R4, RZ, 0x10, R5 ;  /* 0x00000010ff040819 */ /* 0x000fe40000011605 */
[----:B------:R-:W-:Y:S02]  /*2920*/  @P0 R2UR UR8, R2 ;  /* 0x00000000020802ca */ /* 0x000fe400000e0000 */
[----:B------:R-:W-:-:S02]  /*2930*/  PRMT R0, RZ, 0x654, R0 ;  /* 0x00000654ff007816 */ /* 0x000fc40000000000 */
[----:B------:R-:W-:Y:S02]  /*2940*/  @P0 R2UR UR4, R4 ;  /* 0x00000000040402ca */ /* 0x000fe400000e0000 */
[----:B------:R1:W-:Y:S03]  /*2950*/  SYNCS.ARRIVE.TRANS64.RED.A1T0 RZ, [R0+URZ], RZ ;  /* 0x000000ff00ff79a7 */ /* 0x0003e600081004ff */
[----:B------:R-:W-:-:S04]  /*2960*/  @UP1 UMOV UR30, UR5 ;  /* 0x00000005001e1c82 */ /* 0x000fc80008000000 */
[----:B------:R-:W-:-:S04]  /*2970*/  @UP1 UMOV UR31, UR8 ;  /* 0x00000008001f1c82 */ /* 0x000fc80008000000 */
[----:B------:R-:W-:Y:S01]  /*2980*/  @UP1 UMOV UR36, UR4 ;  /* 0x0000000400241c82 */ /* 0x000fe20008000000 */
[----:B------:R-:W-:Y:S05]  /*2990*/  BRA.U !UP0, `(.L_x_41) ;  /* 0x0000000108d47547 */ /* 0x000fea000b800000 */
[----:B------:R-:W2:Y:S01]  /*29a0*/  LDCU.128 UR12, c[0x0][0xb10] ;  /* 0x00016200ff0c77ac */ /* 0x000ea20008000c00 */
[----:B------:R-:W3:Y:S01]  /*29b0*/  LDCU UR24, c[0x0][0xb20] ;  /* 0x00016400ff1877ac */ /* 0x000ee20008000800 */
[----:B------:R-:W4:Y:S01]  /*29c0*/  LDCU UR20, c[0x0][0xb0c] ;  /* 0x00016180ff1477ac */ /* 0x000f220008000800 */
[----:B------:R-:W1:Y:S01]  /*29d0*/  LDCU.64 UR10, c[0x0][0xb28] ;  /* 0x00016500ff0a77ac */ /* 0x000e620008000a00 */
[----:B------:R-:W-:Y:S02]  /*29e0*/  UISETP.NE.AND UP3, UPT, UR42, 0x1, UPT ;  /* 0x000000012a00788c */ /* 0x000fe4000bf65270 */
[----:B--2---:R-:W-:Y:S02]  /*29f0*/  UIMAD.WIDE.U32 UR8, UR37, UR15, URZ ;  /* 0x0000000f250872a5 */ /* 0x004fe4000f8e00ff */
[----:B------:R-:W-:Y:S02]  /*2a00*/  UIMAD.WIDE.U32 UR4, UR38, UR12, URZ ;  /* 0x0000000c260472a5 */ /* 0x000fe4000f8e00ff */
[----:B------:R-:W-:-:S02]  /*2a10*/  UISETP.NE.AND UP0, UPT, UR14, 0x1, UPT ;  /* 0x000000010e00788c */ /* 0x000fc4000bf05270 */
[----:B------:R-:W-:Y:S01]  /*2a20*/  UIMAD.WIDE.U32 UR28, UR30, UR15, URZ ;  /* 0x0000000f1e1c72a5 */ /* 0x000fe2000f8e00ff */
[----:B------:R-:W-:Y:S02]  /*2a30*/  UMOV UR8, UR9 ;  /* 0x0000000900087c82 */ /* 0x000fe40008000000 */
[----:B------:R-:W-:Y:S01]  /*2a40*/  UMOV UR4, UR5 ;  /* 0x0000000500047c82 */ /* 0x000fe20008000000 */
[----:B---3--:R-:W-:Y:S02]  /*2a50*/  USHF.R.U32.HI UR8, URZ, UR24, UR8 ;  /* 0x00000018ff087299 */ /* 0x008fe40008011608 */
[----:B----4-:R-:W-:Y:S02]  /*2a60*/  UISETP.NE.AND UP2, UPT, UR20, 0x1, UPT ;  /* 0x000000011400788c */ /* 0x010fe4000bf45270 */
[----:B------:R-:W-:Y:S02]  /*2a70*/  USHF.R.U32.HI UR4, URZ, UR13, UR4 ;  /* 0x0000000dff047299 */ /* 0x000fe40008011604 */
[----:B------:R-:W-:-:S02]  /*2a80*/  USEL UR5, UR37, UR8, !UP0 ;  /* 0x0000000825057287 */ /* 0x000fc4000c000000 */
[----:B------:R-:W-:Y:S02]  /*2a90*/  USEL UR8, UR38, UR4, !UP2 ;  /* 0x0000000426087287 */ /* 0x000fe4000d000000 */
[----:B-1----:R-:W-:Y:S01]  /*2aa0*/  UIMAD.WIDE.U32 UR16, UR5, UR10, URZ ;  /* 0x0000000a051072a5 */ /* 0x002fe2000f8e00ff */
[----:B------:R-:W-:Y:S01]  /*2ab0*/  UMOV UR4, UR29 ;  /* 0x0000001d00047c82 */ /* 0x000fe20008000000 */
[----:B------:R-:W-:Y:S02]  /*2ac0*/  UIMAD.WIDE.U32 UR18, UR31, UR12, URZ ;  /* 0x0000000c1f1272a5 */ /* 0x000fe4000f8e00ff */
[----:B------:R-:W-:-:S03]  /*2ad0*/  UIMAD.WIDE.U32 UR28, UR8, UR10, URZ ;  /* 0x0000000a081c72a5 */ /* 0x000fc6000f8e00ff */
[----:B------:R-:W-:Y:S01]  /*2ae0*/  UMOV UR16, UR17 ;  /* 0x0000001100107c82 */ /* 0x000fe20008000000 */
[----:B------:R-:W-:Y:S02]  /*2af0*/  USHF.R.U32.HI UR4, URZ, UR24, UR4 ;  /* 0x00000018ff047299 */ /* 0x000fe40008011604 */
[----:B------:R-:W-:Y:S01]  /*2b00*/  @UP3 USHF.R.U32.HI UR5, URZ, UR11, UR16 ;  /* 0x0000000bff053299 */ /* 0x000fe20008011610 */
[----:B------:R-:W-:Y:S01]  /*2b10*/  UMOV UR18, UR19 ;  /* 0x0000001300127c82 */ /* 0x000fe20008000000 */
[----:B------:R-:W-:Y:S01]  /*2b20*/  UMOV UR28, UR29 ;  /* 0x0000001d001c7c82 */ /* 0x000fe20008000000 */
[----:B------:R-:W-:Y:S02]  /*2b30*/  USHF.R.U32.HI UR13, URZ, UR13, UR18 ;  /* 0x0000000dff0d7299 */ /* 0x000fe40008011612 */
[----:B------:R-:W-:Y:S02]  /*2b40*/  USEL UR4, UR30, UR4, !UP0 ;  /* 0x000000041e047287 */ /* 0x000fe4000c000000 */
[----:B------:R-:W-:-:S02]  /*2b50*/  @UP3 USHF.R.U32.HI UR8, URZ, UR11, UR28 ;  /* 0x0000000bff083299 */ /* 0x000fc4000801161c */
[----:B------:R-:W-:Y:S02]  /*2b60*/  UIMAD UR9, UR42, UR5, URZ ;  /* 0x000000052a0972a4 */ /* 0x000fe4000f8e02ff */
[----:B------:R-:W-:Y:S02]  /*2b70*/  USEL UR5, UR31, UR13, !UP2 ;  /* 0x0000000d1f057287 */ /* 0x000fe4000d000000 */
[----:B------:R-:W-:Y:S02]  /*2b80*/  UIMAD UR12, UR42, UR8, URZ ;  /* 0x000000082a0c72a4 */ /* 0x000fe4000f8e02ff */
[----:B------:R-:W-:Y:S02]  /*2b90*/  UISETP.GE.AND UP0, UPT, UR4, UR9, UPT ;  /* 0x000000090400728c */ /* 0x000fe4000bf06270 */
[----:B------:R-:W-:Y:S02]  /*2ba0*/  UIMAD.WIDE.U32 UR16, UR4, UR10, URZ ;  /* 0x0000000a041072a5 */ /* 0x000fe4000f8e00ff */
[----:B------:R-:W-:-:S02]  /*2bb0*/  UISETP.GE.OR UP0, UPT, UR5, UR12, UP0 ;  /* 0x0000000c0500728c */ /* 0x000fc40008706670 */
        /* <DEDUP_REMOVED lines=19> */
.L_x_41:
[----:B------:R-:W2:Y:S02]  /*2cf0*/  LDCU UR4, c[0x0][0xb30] ;  /* 0x00016600ff0477ac */ /* 0x000ea40008000800 */
[----:B--2---:R-:W-:-:S09]  /*2d00*/  UISETP.NE.AND UP0, UPT, UR4, 0x1, UPT ;  /* 0x000000010400788c */ /* 0x004fd2000bf05270 */
[----:B------:R-:W-:Y:S05]  /*2d10*/  BRA.U UP0, `(.L_x_42) ;  /* 0x0000000100447547 */ /* 0x000fea000b800000 */
[----:B------:R-:W2:Y:S01]  /*2d20*/  LDCU.128 UR12, c[0x0][0xb10] ;  /* 0x00016200ff0c77ac */ /* 0x000ea20008000c00 */
[----:B------:R-:W3:Y:S01]  /*2d30*/  LDCU UR10, c[0x0][0xb0c] ;  /* 0x00016180ff0a77ac */ /* 0x000ee20008000800 */
[----:B------:R-:W4:Y:S01]  /*2d40*/  LDCU UR11, c[0x0][0xb20] ;  /* 0x00016400ff0b77ac */ /* 0x000f220008000800 */
[----:B--2---:R-:W-:Y:S02]  /*2d50*/  UIMAD.WIDE.U32 UR8, UR31, UR12, URZ ;  /* 0x0000000c1f0872a5 */ /* 0x004fe4000f8e00ff */
[----:B------:R-:W-:Y:S02]  /*2d60*/  UIMAD.WIDE.U32 UR4, UR30, UR15, URZ ;  /* 0x0000000f1e0472a5 */ /* 0x000fe4000f8e00ff */
[----:B---3--:R-:W-:Y:S02]  /*2d70*/  UISETP.NE.AND UP2, UPT, UR10, 0x1, UPT ;  /* 0x000000010a00788c */ /* 0x008fe4000bf45270 */
[----:B------:R-:W-:Y:S01]  /*2d80*/  UISETP.NE.AND UP0, UPT, UR14, 0x1, UPT ;  /* 0x000000010e00788c */ /* 0x000fe2000bf05270 */
[----:B------:R-:W-:-:S02]  /*2d90*/  UMOV UR8, UR9 ;  /* 0x0000000900087c82 */ /* 0x000fc40008000000 */
[----:B------:R-:W-:Y:S01]  /*2da0*/  UMOV UR4, UR5 ;  /* 0x0000000500047c82 */ /* 0x000fe20008000000 */
[----:B------:R-:W-:Y:S02]  /*2db0*/  USHF.R.U32.HI UR13, URZ, UR13, UR8 ;  /* 0x0000000dff0d7299 */ /* 0x000fe40008011608 */
[----:B----4-:R-:W-:Y:S02]  /*2dc0*/  USHF.R.U32.HI UR4, URZ, UR11, UR4 ;  /* 0x0000000bff047299 */ /* 0x010fe40008011604 */
[----:B------:R-:W-:Y:S02]  /*2dd0*/  USEL UR5, UR31, UR13, !UP2 ;  /* 0x0000000d1f057287 */ /* 0x000fe4000d000000 */
[----:B------:R-:W-:-:S04]  /*2de0*/  USEL UR4, UR30, UR4, !UP0 ;  /* 0x000000041e047287 */ /* 0x000fc8000c000000 */
[----:B------:R-:W-:Y:S02]  /*2df0*/  UIADD3 UR8, UPT, UPT, UR5, -UR4, URZ ;  /* 0x8000000405087290 */ /* 0x000fe4000fffe0ff */
[----:B------:R-:W-:Y:S02]  /*2e00*/  UIADD3 UR4, UPT, UPT, -UR5, UR4, URZ ;  /* 0x0000000405047290 */ /* 0x000fe4000fffe1ff */
[----:B------:R-:W-:Y:S02]  /*2e10*/  UIMAD UR30, UR8, UR14, UR30 ;  /* 0x0000000e081e72a4 */ /* 0x000fe4000f8e021e */
[----:B------:R-:W-:-:S12]  /*2e20*/  UIMAD UR31, UR4, UR10, UR31 ;  /* 0x0000000a041f72a4 */ /* 0x000fd8000f8e021f */
.L_x_42:
[----:B------:R-:W-:Y:S01]  /*2e30*/  VIADD R11, R11, 0x1 ;  /* 0x000000010b0b7836 */ /* 0x000fe20000000000 */
[----:B------:R-:W-:Y:S01]  /*2e40*/  R2UR UR4, R88 ;  /* 0x00000000580472ca */ /* 0x000fe200000e0000 */
[----:B------:R-:W-:Y:S01]  /*2e50*/  UIADD3 UR24, UPT, UPT, UR30, UR63, URZ ;  /* 0x0000003f1e187290 */ /* 0x000fe2000fffe0ff */
[----:B------:R-:W-:Y:S02]  /*2e60*/  PLOP3.LUT P1, PT, PT, PT, PT, 0x80, 0x8 ;  /* 0x000000000008781c */ /* 0x000fe40003f2f070 */
[----:B------:R-:W-:-:S04]  /*2e70*/  ISETP.NE.AND P0, PT, R11, 0x2, PT ;  /* 0x000000020b00780c */ /* 0x000fc80003f05270 */
[----:B------:R-:W-:Y:S02]  /*2e80*/  SEL R3, RZ, 0x1, P0 ;  /* 0x00000001ff037807 */ /* 0x000fe40000000000 */
[----:B------:R-:W-:Y:S02]  /*2e90*/  SEL R11, R11, RZ, P0 ;  /* 0x000000ff0b0b7207 */ /* 0x000fe40000000000 */
[----:B------:R-:W-:Y:S01]  /*2ea0*/  LOP3.LUT R10, R10, R3, RZ, 0x3c, !PT ;  /* 0x000000030a0a7212 */ /* 0x000fe200078e3cff */
[----:B------:R-:W-:Y:S01]  /*2eb0*/  UIADD3 UR20, UPT, UPT, UR31, UR4, URZ ;  /* 0x000000041f147290 */ /* 0x000fe2000fffe0ff */
[----:B------:R-:W-:Y:S11]  /*2ec0*/  BRA.U UP1, `(.L_x_43) ;  /* 0xfffffff101287547 */ /* 0x000ff6000b83ffff */
[----:B------:R-:W-:Y:S01]  /*2ed0*/  UIADD3 UR8, UPT, UPT, UR6, 0x1a0, URZ ;  /* 0x000001a006087890 */ /* 0x000fe2000fffe0ff */
[----:B------:R-:W-:-:S03]  /*2ee0*/  SHF.L.U32 R3, R12, 0x1f, RZ ;  /* 0x0000001f0c037819 */ /* 0x000fc600000006ff */
[----:B------:R-:W-:-:S09]  /*2ef0*/  ULEA UR4, UR7, UR8, 0x3 ;  /* 0x0000000807047291 */ /* 0x000fd2000f8e18ff */
[----:B------:R-:W2:Y:S02]  /*2f00*/  SYNCS.PHASECHK.TRANS64.TRYWAIT P0, [UR4], R3 ;  /* 0x00000003ff0075a7 */ /* 0x000ea40008001104 */
[----:B--2---:R-:W-:Y:S05]  /*2f10*/  @!P0 BRA `(.L_x_44) ;  /* 0x0000007000588947 */ /* 0x004fea0003800000 */
.L_x_177:
[----:B------:R-:W-:-:S04]  /*2f20*/  UIADD3 UR4, UPT, UPT, UR7, 0x1, URZ ;  /* 0x0000000107047890 */ /* 0x000fc8000fffe0ff */
[----:B------:R-:W-:-:S04]  /*2f30*/  UISETP.NE.AND UP0, UPT, UR4, 0x34, UPT ;  /* 0x000000340400788c */ /* 0x000fc8000bf05270 */
[----:B------:R-:W-:Y:S02]  /*2f40*/  USEL UR6, URZ, 0x1, UP0 ;  /* 0x00000001ff067887 */ /* 0x000fe40008000000 */
[----:B------:R-:W-:-:S04]  /*2f50*/  USEL UR4, UR4, URZ, UP0 ;  /* 0x000000ff04047287 */ /* 0x000fc80008000000 */
[----:B------:R-:W-:Y:S01]  /*2f60*/  ULEA UR5, UR4, UR8, 0x3 ;  /* 0x0000000804057291 */ /* 0x000fe2000f8e18ff */
[----:B------:R-:W-:-:S04]  /*2f70*/  LOP3.LUT R2, R12, UR6, RZ, 0x3c, !PT ;  /* 0x000000060c027c12 */ /* 0x000fc8000f8e3cff */
[----:B-1----:R-:W-:-:S04]  /*2f80*/  SHF.L.U32 R3, R2, 0x1f, RZ ;  /* 0x0000001f02037819 */ /* 0x002fc800000006ff */
[----:B------:R-:W1:Y:S02]  /*2f90*/  SYNCS.PHASECHK.TRANS64.TRYWAIT P0, [UR5], R3 ;  /* 0x00000003ff0075a7 */ /* 0x000e640008001105 */
[----:B-1----:R-:W-:Y:S05]  /*2fa0*/  @!P0 BRA `(.L_x_45) ;  /* 0x00000070004c8947 */ /* 0x002fea0003800000 */
.L_x_179:
        /* <DEDUP_REMOVED lines=9> */
.L_x_181:
        /* <DEDUP_REMOVED lines=9> */
.L_x_183:
        /* <DEDUP_REMOVED lines=9> */
.L_x_185:
        /* <DEDUP_REMOVED lines=9> */
.L_x_187:
        /* <DEDUP_REMOVED lines=9> */
.L_x_189:
        /* <DEDUP_REMOVED lines=9> */
.L_x_191:
        /* <DEDUP_REMOVED lines=9> */
.L_x_193:
        /* <DEDUP_REMOVED lines=9> */
.L_x_195:
        /* <DEDUP_REMOVED lines=9> */
.L_x_197:
        /* <DEDUP_REMOVED lines=9> */
.L_x_199:
        /* <DEDUP_REMOVED lines=9> */
.L_x_201:
        /* <DEDUP_REMOVED lines=9> */
.L_x_203:
        /* <DEDUP_REMOVED lines=9> */
.L_x_205:
        /* <DEDUP_REMOVED lines=9> */
.L_x_207:
        /* <DEDUP_REMOVED lines=9> */
.L_x_209:
        /* <DEDUP_REMOVED lines=9> */
.L_x_211:
        /* <DEDUP_REMOVED lines=9> */
.L_x_213:
        /* <DEDUP_REMOVED lines=9> */
.L_x_215:
        /* <DEDUP_REMOVED lines=9> */
.L_x_217:
        /* <DEDUP_REMOVED lines=9> */
.L_x_219:
        /* <DEDUP_REMOVED lines=9> */
.L_x_221:
        /* <DEDUP_REMOVED lines=9> */
.L_x_223:
        /* <DEDUP_REMOVED lines=9> */
.L_x_225:
        /* <DEDUP_REMOVED lines=9> */
.L_x_227:
        /* <DEDUP_REMOVED lines=9> */
.L_x_229:
        /* <DEDUP_REMOVED lines=9> */
.L_x_231:
        /* <DEDUP_REMOVED lines=9> */
.L_x_233:
        /* <DEDUP_REMOVED lines=9> */
.L_x_235:
        /* <DEDUP_REMOVED lines=9> */
.L_x_237:
        /* <DEDUP_REMOVED lines=9> */
.L_x_239:
        /* <DEDUP_REMOVED lines=9> */
.L_x_241:
        /* <DEDUP_REMOVED lines=9> */
.L_x_243:
        /* <DEDUP_REMOVED lines=9> */
.L_x_245:
        /* <DEDUP_REMOVED lines=9> */
.L_x_247:
        /* <DEDUP_REMOVED lines=9> */
.L_x_249:
        /* <DEDUP_REMOVED lines=9> */
.L_x_251:
        /* <DEDUP_REMOVED lines=9> */
.L_x_253:
        /* <DEDUP_REMOVED lines=9> */
.L_x_255:
        /* <DEDUP_REMOVED lines=9> */
.L_x_257:
        /* <DEDUP_REMOVED lines=9> */
.L_x_259:
        /* <DEDUP_REMOVED lines=9> */
.L_x_261:
        /* <DEDUP_REMOVED lines=9> */
.L_x_263:
        /* <DEDUP_REMOVED lines=9> */
.L_x_265:
        /* <DEDUP_REMOVED lines=9> */
.L_x_267:
        /* <DEDUP_REMOVED lines=9> */
.L_x_269:
        /* <DEDUP_REMOVED lines=9> */
.L_x_271:
        /* <DEDUP_REMOVED lines=9> */
.L_x_273:
        /* <DEDUP_REMOVED lines=9> */
.L_x_275:
        /* <DEDUP_REMOVED lines=9> */
.L_x_277:
[----:B------:R-:W-:-:S04]  /*4b40*/  UIADD3 UR4, UPT, UPT, UR4, 0x1, URZ ;  /* 0x0000000104047890 */ /* 0x000fc8000fffe0ff */
[----:B------:R-:W-:-:S04]  /*4b50*/  UISETP.NE.AND UP0, UPT, UR4, 0x34, UPT ;  /* 0x000000340400788c */ /* 0x000fc8000bf05270 */
[----:B------:R-:W-:Y:S02]  /*4b60*/  USEL UR5, URZ, 0x1, UP0 ;  /* 0x00000001ff057887 */ /* 0x000fe40008000000 */
[----:B------:R-:W-:-:S04]  /*4b70*/  USEL UR4, UR4, URZ, UP0 ;  /* 0x000000ff04047287 */ /* 0x000fc80008000000 */
[----:B------:R-:W-:Y:S01]  /*4b80*/  ULEA UR4, UR4, UR8, 0x3 ;  /* 0x0000000804047291 */ /* 0x000fe2000f8e18ff */
[----:B-1----:R-:W-:-:S04]  /*4b90*/  LOP3.LUT R3, R2, UR5, RZ, 0x3c, !PT ;  /* 0x0000000502037c12 */ /* 0x002fc8000f8e3cff */
[----:B------:R-:W-:Y:S01]  /*4ba0*/  SHF.L.U32 R3, R3, 0x1f, RZ ;  /* 0x0000001f03037819 */ /* 0x000fe200000006ff */
[----:B------:R-:W-:-:S07]  /*4bb0*/  IMAD.U32 R0, RZ, RZ, UR4 ;  /* 0x00000004ff007e24 */ /* 0x000fce000f8e00ff */
.L_x_95:
[----:B-1----:R1:W2:Y:S02]  /*4bc0*/  SYNCS.PHASECHK.TRANS64.TRYWAIT P0, [R0+URZ], R3 ;  /* 0x00000003000075a7 */ /* 0x0022a400080011ff */
[----:B--2---:R-:W-:Y:S05]  /*4bd0*/  @!P0 NANOSLEEP.SYNCS 0x989680 ;  /* 0x009896800000895d */ /* 0x004fea0003900000 */
[----:B------:R-:W2:Y:S02]  /*4be0*/  @!P0 SYNCS.PHASECHK.TRANS64 P0, [R0+URZ], R3 ;  /* 0x00000003000085a7 */ /* 0x000ea400080010ff */
[----:B--2---:R-:W-:Y:S05]  /*4bf0*/  @P0 EXIT ;  /* 0x000000000000094d */ /* 0x004fea0003800000 */
[----:B------:R-:W-:Y:S05]  /*4c00*/  BRA `(.L_x_95) ;  /* 0xfffffffc00ec7947 */ /* 0x000fea000383ffff */
.L_x_23:
[----:B------:R-:W-:-:S04]  /*4c10*/  UISETP.NE.AND UP0, UPT, UR46, URZ, UPT ;  /* 0x000000ff2e00728c */ /* 0x000fc8000bf05270 */
[----:B------:R-:W-:-:S09]  /*4c20*/  UISETP.NE.OR UP0, UPT, UR25, 0x1, UP0 ;  /* 0x000000011900788c */ /* 0x000fd20008705670 */
[----:B------:R-:W-:Y:S05]  /*4c30*/  BRA.U UP0, `(.L_x_96) ;  /* 0x0000000500487547 */ /* 0x000fea000b800000 */
[----:B------:R-:W-:Y:S01]  /*4c40*/  ISETP.GE.U32.AND P2, PT, R0, 0x4, PT ;  /* 0x000000040000780c */ /* 0x000fe20003f46070 */
[----:B------:R-:W-:Y:S01]  /*4c50*/  IMAD.MOV.U32 R12, RZ, RZ, 0x1 ;  /* 0x00000001ff0c7424 */ /* 0x000fe200078e00ff */
[----:B------:R-:W-:Y:S02]  /*4c60*/  CS2R R10, SRZ ;  /* 0x00000000000a7805 */ /* 0x000fe4000001ff00 */
[----:B------:R-:W-:Y:S01]  /*4c70*/  CS2R R8, SRZ ;  /* 0x0000000000087805 */ /* 0x000fe2000001ff00 */
[----:B------:R-:W-:Y:S01]  /*4c80*/  UMOV UR6, 0x400 ;  /* 0x0000040000067882 */ /* 0x000fe20000000000 */
[----:B------:R-:W-:Y:S01]  /*4c90*/  UMOV UR5, URZ ;  /* 0x000000ff00057c82 */ /* 0x000fe20008000000 */
[----:B------:R-:W-:-:S12]  /*4ca0*/  ULEA UR6, UR46, UR6, 0x18 ;  /* 0x000000062e067291 */ /* 0x000fd8000f8ec0ff */
.L_x_100:
[----:B------:R-:W-:Y:S02]  /*4cb0*/  LEA R2, R8, UR6, 0x3 ;  /* 0x0000000608027c11 */ /* 0x000fe4000f8e18ff */
[----:B------:R-:W-:-:S03]  /*4cc0*/  SHF.L.U32 R5, R9, 0x1f, RZ ;  /* 0x0000001f09057819 */ /* 0x000fc600000006ff */
[----:B------:R-:W-:Y:S01]  /*4cd0*/  VIADD R4, R2, 0x3e0 ;  /* 0x000003e002047836 */ /* 0x000fe20000000000 */
[----:B------:R-:W1:Y:S02]  /*4ce0*/  SYNCS.PHASECHK.TRANS64.TRYWAIT P0, [R2+URZ+0x3d0], R5 ;  /* 0x0003d005020075a7 */ /* 0x000e6400080011ff */
[----:B-1----:R-:W-:Y:S05]  /*4cf0*/  @!P0 BRA `(.L_x_97) ;  /* 0x0000006400a88947 */ /* 0x002fea0003800000 */
.L_x_278:
[----:B------:R-:W-:Y:S01]  /*4d00*/  ULEA UR4, UR5, UR6, 0x3 ;  /* 0x0000000605047291 */ /* 0x000fe2000f8e18ff */
[----:B------:R-:W-:Y:S02]  /*4d10*/  PRMT R4, RZ, 0x654, R4 ;  /* 0x00000654ff047816 */ /* 0x000fe40000000004 */
[----:B-1----:R-:W-:Y:S01]  /*4d20*/  SHF.L.U32 R5, R12, 0x1f, RZ ;  /* 0x0000001f0c057819 */ /* 0x002fe200000006ff */
[----:B------:R-:W-:Y:S01]  /*4d30*/  UIADD3 UR7, UPT, UPT, UR4, 0x370, URZ ;  /* 0x0000037004077890 */ /* 0x000fe2000fffe0ff */
[----:B------:R1:W-:Y:S05]  /*4d40*/  SYNCS.ARRIVE.TRANS64.RED.A1T0 RZ, [R4+URZ], RZ ;  /* 0x000000ff04ff79a7 */ /* 0x0003ea00081004ff */
[----:B------:R-:W-:Y:S01]  /*4d50*/  IMAD.U32 R7, RZ, RZ, UR7 ;  /* 0x00000007ff077e24 */ /* 0x000fe2000f8e00ff */
[----:B------:R-:W2:Y:S04]  /*4d60*/  SYNCS.PHASECHK.TRANS64.TRYWAIT P0, [UR4+0x380], R5 ;  /* 0x00038005ff0075a7 */ /* 0x000ea80008001104 */
[----:B------:R-:W-:Y:S01]  /*4d70*/  PRMT R6, R0, 0x654, R7 ;  /* 0x0000065400067816 */ /* 0x000fe20000000007 */
[----:B-1----:R-:W-:Y:S01]  /*4d80*/  @!P2 IMAD.MOV.U32 R4, RZ, RZ, 0x10 ;  /* 0x00000010ff04a424 */ /* 0x002fe200078e00ff */
[----:B--2---:R-:W-:Y:S06]  /*4d90*/  @!P0 BRA `(.L_x_98) ;  /* 0x0000006400948947 */ /* 0x004fec0003800000 */
.L_x_280:
[----:B------:R-:W-:Y:S01]  /*4da0*/  ULEA UR8, UR5, UR6, 0x4 ;  /* 0x0000000605087291 */ /* 0x000fe2000f8e20ff */
[----:B------:R-:W-:Y:S01]  /*4db0*/  SEL R3, R6, R3, !P2 ;  /* 0x0000000306037207 */ /* 0x000fe20005000000 */
[----:B------:R-:W-:Y:S01]  /*4dc0*/  UIADD3 UR9, UPT, UPT, UR4, 0x370, URZ ;  /* 0x0000037004097890 */ /* 0x000fe2000fffe0ff */
[----:B-1----:R-:W-:Y:S01]  /*4dd0*/  LEA R2, R11, UR6, 0x3 ;  /* 0x000000060b027c11 */ /* 0x002fe2000f8e18ff */
[----:B------:R-:W-:Y:S01]  /*4de0*/  UIADD3 UR8, UPT, UPT, UR8, 0x400, URZ ;  /* 0x0000040008087890 */ /* 0x000fe2000fffe0ff */
[----:B------:R-:W-:Y:S01]  /*4df0*/  SHF.L.U32 R5, R10, 0x1f, RZ ;  /* 0x0000001f0a057819 */ /* 0x000fe200000006ff */
[----:B------:R1:W-:Y:S01]  /*4e00*/  @!P2 SYNCS.ARRIVE.TRANS64.RED RZ, [R3+URZ], R4 ;  /* 0x0000000403ffa9a7 */ /* 0x0003e200080004ff */
[----:B------:R-:W-:Y:S01]  /*4e10*/  UIADD3 UR4, UPT, UPT, UR5, 0x1, URZ ;  /* 0x0000000105047890 */ /* 0x000fe2000fffe0ff */
[----:B------:R-:W-:-:S03]  /*4e20*/  VIADD R8, R8, 0x1 ;  /* 0x0000000108087836 */ /* 0x000fc60000000000 */
[----:B------:R-:W-:Y:S02]  /*4e30*/  UISETP.NE.AND UP0, UPT, UR4, 0x2, UPT ;  /* 0x000000020400788c */ /* 0x000fe4000bf05270 */
[----:B------:R-:W-:Y:S06]  /*4e40*/  UGETNEXTWORKID.BROADCAST [UR8], [UR9] ;  /* 0x00000000080073ca */ /* 0x000fec0008000100 */
[----:B------:R-:W-:Y:S01]  /*4e50*/  USEL UR7, URZ, 0x1, UP0 ;  /* 0x00000001ff077887 */ /* 0x000fe20008000000 */
[----:B------:R-:W-:Y:S01]  /*4e60*/  ISETP.NE.AND P0, PT, R8, 0x2, PT ;  /* 0x000000020800780c */ /* 0x000fe20003f05270 */
[----:B------:R-:W-:Y:S01]  /*4e70*/  USEL UR5, UR4, URZ, UP0 ;  /* 0x000000ff04057287 */ /* 0x000fe20008000000 */
[----:B------:R-:W2:Y:S03]  /*4e80*/  SYNCS.PHASECHK.TRANS64.TRYWAIT P1, [R2+URZ+0x370], R5 ;  /* 0x00037005020075a7 */ /* 0x000ea600080211ff */
[----:B------:R-:W-:Y:S01]  /*4e90*/  LOP3.LUT R12, R12, UR7, RZ, 0x3c, !PT ;  /* 0x000000070c0c7c12 */ /* 0x000fe2000f8e3cff */
[----:B-12---:R-:W-:Y:S07]  /*4ea0*/  @!P1 BRA `(.L_x_99) ;  /* 0x0000006400689947 */ /* 0x006fee0003800000 */
.L_x_281:
[C---:B------:R-:W-:Y:S01]  /*4eb0*/  LEA R4, R11.reuse, UR6, 0x4 ;  /* 0x000000060b047c11 */ /* 0x040fe2000f8e20ff */
[----:B-1----:R-:W-:Y:S01]  /*4ec0*/  VIADD R2, R2, 0x380 ;  /* 0x0000038002027836 */ /* 0x002fe20000000000 */
[----:B------:R-:W-:Y:S01]  /*4ed0*/  SEL R8, R8, RZ, P0 ;  /* 0x000000ff08087207 */ /* 0x000fe20000000000 */
[----:B------:R-:W-:-:S03]  /*4ee0*/  VIADD R11, R11, 0x1 ;  /* 0x000000010b0b7836 */ /* 0x000fc60000000000 */
[----:B------:R-:W1:Y:S01]  /*4ef0*/  LDS.128 R4, [R4+0x400] ;  /* 0x0004000004047984 */ /* 0x000e620000000c00 */
[----:B------:R-:W-:Y:S02]  /*4f00*/  PRMT R2, RZ, 0x654, R2 ;  /* 0x00000654ff027816 */ /* 0x000fe40000000002 */
[C---:B------:R-:W-:Y:S01]  /*4f10*/  ISETP.NE.AND P1, PT, R11.reuse, 0x2, PT ;  /* 0x000000020b00780c */ /* 0x040fe20003f25270 */
[----:B------:R-:W-:Y:S01]  /*4f20*/  @!PT LDS RZ, [RZ] ;  /* 0x00000000fffff984 */ /* 0x000fe20000000800 */
[----:B------:R-:W-:Y:S01]  /*4f30*/  @!PT LDS RZ, [RZ] ;  /* 0x00000000fffff984 */ /* 0x000fe20000000800 */
[----:B------:R-:W-:Y:S01]  /*4f40*/  @!PT LDS RZ, [RZ] ;  /* 0x00000000fffff984 */ /* 0x000fe20000000800 */
[----:B------:R-:W-:Y:S01]  /*4f50*/  @!PT LDS RZ, [RZ] ;  /* 0x00000000fffff984 */ /* 0x000fe20000000800 */
[----:B------:R2:W-:Y:S06]  /*4f60*/  MEMBAR.ALL.CTA ;  /* 0x0000000000007992 */ /* 0x0005ec0000008000 */
[----:B--2---:R-:W2:Y:S01]  /*4f70*/  FENCE.VIEW.ASYNC.S ;  /* 0x00000000000073c6 */ /* 0x004ea20000000000 */
[----:B------:R-:W-:Y:S01]  /*4f80*/  SEL R11, R11, RZ, P1 ;  /* 0x000000ff0b0b7207 */ /* 0x000fe20000800000 */
[----:B--2---:R2:W-:Y:S01]  /*4f90*/  SYNCS.ARRIVE.TRANS64.RED.A1T0 RZ, [R2+URZ], RZ ;  /* 0x000000ff02ff79a7 */ /* 0x0045e200081004ff */
[----:B-1----:R-:W-:-:S02]  /*4fa0*/  LOP3.LUT P3, RZ, R6, 0x1, RZ, 0xc0, !PT ;  /* 0x0000000106ff7812 */ /* 0x002fc4000786c0ff */
[----:B------:R-:W-:-:S04]  /*4fb0*/  SEL R5, RZ, 0x1, P1 ;  /* 0x00000001ff057807 */ /* 0x000fc80000800000 */
[----:B------:R-:W-:Y:S02]  /*4fc0*/  LOP3.LUT R10, R10, R5, RZ, 0x3c, !PT ;  /* 0x000000050a0a7212 */ /* 0x000fe400078e3cff */
[----:B--2---:R-:W-:-:S04]  /*4fd0*/  SEL R2, RZ, 0x1, P0 ;  /* 0x00000001ff027807 */ /* 0x004fc80000000000 */
[----:B------:R-:W-:Y:S01]  /*4fe0*/  LOP3.LUT R9, R9, R2, RZ, 0x3c, !PT ;  /* 0x0000000209097212 */ /* 0x000fe200078e3cff */
[----:B------:R-:W-:Y:S06]  /*4ff0*/  @P3 BRA `(.L_x_100) ;  /* 0xfffffffc002c3947 */ /* 0x000fec000383ffff */
[----:B------:R-:W-:Y:S01]  /*5000*/  ULEA UR4, UR5, UR6, 0x3 ;  /* 0x0000000605047291 */ /* 0x000fe2000f8e18ff */
[----:B------:R-:W-:-:S08]  /*5010*/  SHF.L.U32 R3, R12, 0x1f, RZ ;  /* 0x0000001f0c037819 */ /* 0x000fd000000006ff */
[----:B------:R-:W1:Y:S02]  /*5020*/  SYNCS.PHASECHK.TRANS64 P0, [UR4+0x380], R3 ;  /* 0x00038003ff0075a7 */ /* 0x000e640008001004 */
[----:B-1----:R-:W-:Y:S05]  /*5030*/  @P0 BRA `(.L_x_101) ;  /* 0x0000000000080947 */ /* 0x002fea0003800000 */
[----:B------:R-:W1:Y:S02]  /*5040*/  SYNCS.PHASECHK.TRANS64.TRYWAIT P0, [UR4+0x380], R3 ;  /* 0x00038003ff0075a7 */ /* 0x000e640008001104 */
[----:B-1----:R-:W-:Y:S05]  /*5050*/  @!P0 BRA `(.L_x_102) ;  /* 0x0000006400108947 */ /* 0x002fea0003800000 */
.L_x_101:
[----:B------:R-:W-:-:S04]  /*5060*/  UIADD3 UR7, UPT, UPT, UR5, 0x1, URZ ;  /* 0x0000000105077890 */ /* 0x000fc8000fffe0ff */
[----:B------:R-:W-:-:S04]  /*5070*/  UISETP.NE.AND UP0, UPT, UR7, 0x2, UPT ;  /* 0x000000020700788c */ /* 0x000fc8000bf05270 */
[----:B------:R-:W-:Y:S02]  /*5080*/  USEL UR8, URZ, 0x1, UP0 ;  /* 0x00000001ff087887 */ /* 0x000fe40008000000 */
[----:B------:R-:W-:-:S04]  /*5090*/  USEL UR7, UR7, URZ, UP0 ;  /* 0x000000ff07077287 */ /* 0x000fc80008000000 */
[----:B------:R-:W-:Y:S01]  /*50a0*/  ULEA UR7, UR7, UR6, 0x3 ;  /* 0x0000000607077291 */ /* 0x000fe2000f8e18ff */
[----:B-1----:R-:W-:-:S04]  /*50b0*/  LOP3.LUT R3, R12, UR8, RZ, 0x3c, !PT ;  /* 0x000000080c037c12 */ /* 0x002fc8000f8e3cff */
[----:B------:R-:W-:-:S04]  /*50c0*/  SHF.L.U32 R0, R3, 0x1f, RZ ;  /* 0x0000001f03007819 */ /* 0x000fc800000006ff */
[----:B------:R-:W1:Y:S02]  /*50d0*/  SYNCS.PHASECHK.TRANS64 P0, [UR7+0x380], R0 ;  /* 0x00038000ff0075a7 */ /* 0x000e640008001007 */
[----:B-1----:R-:W-:Y:S05]  /*50e0*/  @P0 EXIT ;  /* 0x000000000000094d */ /* 0x002fea0003800000 */
[----:B------:R-:W-:Y:S02]  /*50f0*/  SHF.L.U32 R3, R3, 0x1f, RZ ;  /* 0x0000001f03037819 */ /* 0x000fe400000006ff */
[----:B------:R-:W-:-:S07]  /*5100*/  MOV R0, UR7 ;  /* 0x0000000700007c02 */ /* 0x000fce0008000f00 */
.L_x_103:
[----:B-1----:R1:W2:Y:S02]  /*5110*/  SYNCS.PHASECHK.TRANS64.TRYWAIT P0, [R0+URZ+0x380], R3 ;  /* 0x00038003000075a7 */ /* 0x0022a400080011ff */
[----:B--2---:R-:W-:Y:S05]  /*5120*/  @!P0 NANOSLEEP.SYNCS 0x989680 ;  /* 0x009896800000895d */ /* 0x004fea0003900000 */
[----:B------:R-:W2:Y:S02]  /*5130*/  @!P0 SYNCS.PHASECHK.TRANS64 P0, [R0+URZ+0x380], R3 ;  /* 0x00038003000085a7 */ /* 0x000ea400080010ff */
[----:B--2---:R-:W-:Y:S05]  /*5140*/  @P0 EXIT ;  /* 0x000000000000094d */ /* 0x004fea0003800000 */
[----:B------:R-:W-:Y:S05]  /*5150*/  BRA `(.L_x_103) ;  /* 0xfffffffc00ec7947 */ /* 0x000fea000383ffff */
.L_x_96:
[----:B------:R-:W-:Y:S05]  /*5160*/  BRA.U UP4, `(.L_x_104) ;  /* 0x0000001104847547 */ /* 0x000fea000b800000 */
[----:B------:R-:W-:Y:S01]  /*5170*/  UMOV UR4, 0x40 ;  /* 0x0000004000047882 */ /* 0x000fe20000000000 */
[----:B------:R-:W-:Y:S01]  /*5180*/  NOP ;  /* 0x0000000000007918 */ /* 0x000fe20000000000 */
[----:B------:R-:W-:Y:S01]  /*5190*/  ULEA UR5, UR46, UR4, 0x18 ;  /* 0x000000042e057291 */ /* 0x000fe2000f8ec0ff */
[----:B------:R-:W-:Y:S02]  /*51a0*/  UMOV UR6, 0x400 ;  /* 0x0000040000067882 */ /* 0x000fe40000000000 */
[----:B------:R-:W-:-:S06]  /*51b0*/  ULEA UR6, UR46, UR6, 0x18 ;  /* 0x000000062e067291 */ /* 0x000fcc000f8ec0ff */
[----:B------:R-:W1:Y:S02]  /*51c0*/  LDS.U8 R0, [UR5+0x1c] ;  /* 0x00001c05ff007984 */ /* 0x000e640008000000 */
[----:B-1----:R-:W-:-:S13]  /*51d0*/  ISETP.NE.AND P0, PT, R0, RZ, PT ;  /* 0x000000ff0000720c */ /* 0x002fda0003f05270 */
[----:B------:R-:W-:Y:S05]  /*51e0*/  @P0 BRA `(.L_x_105) ;  /* 0x0000000400080947 */ /* 0x000fea0003800000 */
[----:B------:R-:W-:Y:S02]  /*51f0*/  UISETP.NE.U32.AND UP1, UPT, UR27, 0x1, UPT ;  /* 0x000000011b00788c */ /* 0x000fe4000bf25070 */
[----:B------:R-:W-:-:S07]  /*5200*/  UIADD3 UR7, UPT, UPT, UR5, 0x8, URZ ;  /* 0x0000000805077890 */ /* 0x000fce000fffe0ff */
[----:B------:R-:W-:Y:S05]  /*5210*/  BRA.U !UP1, `(.L_x_106) ;  /* 0x00000001099c7547 */ /* 0x000fea000b800000 */
[----:B------:R-:W-:Y:S01]  /*5220*/  ELECT P0, URZ, PT ;  /* 0x0000000000ff782f */ /* 0x000fe20003800000 */
[----:B------:R-:W-:-:S12]  /*5230*/  BSSY B0, `(.L_x_106) ;  /* 0x0000025000007945 */ /* 0x000fd80003800000 */
[----:B------:R-:W-:Y:S05]  /*5240*/  @!P0 BRA `(.L_x_107) ;  /* 0x00000000008c8947 */ /* 0x000fea0003800000 */
[----:B------:R-:W-:-:S05]  /*5250*/  UMOV UR4, 0x10 ;  /* 0x0000001000047882 */ /* 0x000fca0000000000 */
[----:B------:R-:W-:Y:S04]  /*5260*/  DEPBAR.LE SB1, 0x36 ;  /* 0x00009d800000791a */ /* 0x000fe80000000000 */
[----:B------:R-:W1:Y:S02]  /*5270*/  UTCATOMSWS.2CTA.FIND_AND_SET.ALIGN UP0, UR4, UR4 ;  /* 0x00000004000475e3 */ /* 0x000e640008200800 */
[----:B-1----:R-:W-:Y:S01]  /*5280*/  MOV R11, UR4 ;  /* 0x00000004000b7c02 */ /* 0x002fe20008000f00 */
[----:B------:R-:W-:Y:S06]  /*5290*/  BRA.U UP0, `(.L_x_108) ;  /* 0x0000000100187547 */ /* 0x000fec000b800000 */
.L_x_109:
[----:B------:R-:W-:Y:S05]  /*52a0*/  NANOSLEEP 0x64 ;  /* 0x000000640000795d */ /* 0x000fea0003800000 */
[----:B------:R-:W-:-:S05]  /*52b0*/  UMOV UR4, 0x10 ;  /* 0x0000001000047882 */ /* 0x000fca0000000000 */
[----:B------:R-:W-:Y:S04]  /*52c0*/  DEPBAR.LE SB1, 0x36 ;  /* 0x00009d800000791a */ /* 0x000fe80000000000 */
[----:B------:R-:W1:Y:S02]  /*52d0*/  UTCATOMSWS.2CTA.FIND_AND_SET.ALIGN UP0, UR4, UR4 ;  /* 0x00000004000475e3 */ /* 0x000e640008200800 */
[----:B-1----:R-:W-:Y:S01]  /*52e0*/  MOV R11, UR4 ;  /* 0x00000004000b7c02 */ /* 0x002fe20008000f00 */
[----:B------:R-:W-:Y:S05]  /*52f0*/  BRA.U !UP0, `(.L_x_109) ;  /* 0xfffffffd08e87547 */ /* 0x000fea000b83ffff */
.L_x_108:
[----:B------:R-:W1:Y:S01]  /*5300*/  LDS R7, [UR5+0x10] ;  /* 0x00001005ff077984 */ /* 0x000e620008000800 */
[----:B------:R-:W-:Y:S01]  /*5310*/  IMAD.U32 R5, RZ, RZ, UR6 ;  /* 0x00000006ff057e24 */ /* 0x000fe2000f8e00ff */
[----:B------:R-:W-:-:S03]  /*5320*/  MOV R4, UR28 ;  /* 0x0000001c00047c02 */ /* 0x000fc60008000f00 */
[----:B------:R-:W-:Y:S01]  /*5330*/  VIADD R5, R5, 0x420 ;  /* 0x0000042005057836 */ /* 0x000fe20000000000 */
[----:B-1----:R-:W-:-:S04]  /*5340*/  SHF.L.U32 R7, R7, 0x1f, RZ ;  /* 0x0000001f07077819 */ /* 0x002fc800000006ff */
[----:B------:R-:W1:Y:S02]  /*5350*/  SYNCS.PHASECHK.TRANS64.TRYWAIT P0, [UR5+0x8], R7 ;  /* 0x00000807ff0075a7 */ /* 0x000e640008001105 */
[----:B-1----:R-:W-:Y:S05]  /*5360*/  @P0 BRA `(.L_x_110) ;  /* 0x0000000000080947 */ /* 0x002fea0003800000 */
[----:B------:R-:W1:Y:S02]  /*5370*/  SYNCS.PHASECHK.TRANS64.TRYWAIT P0, [UR5+0x8], R7 ;  /* 0x00000807ff0075a7 */ /* 0x000e640008001105 */
[----:B-1----:R-:W-:Y:S05]  /*5380*/  @!P0 BRA `(.L_x_111) ;  /* 0x00000060005c8947 */ /* 0x002fea0003800000 */
.L_x_110:
[----:B-1----:R-:W-:Y:S01]  /*5390*/  HFMA2 R0, -RZ, RZ, 0, 5.9604644775390625e-08 ;  /* 0x00000001ff007431 */ /* 0x002fe200000001ff */
[----:B------:R-:W-:Y:S01]  /*53a0*/  UPRMT UR4, UR28, 0x654, UR7 ;  /* 0x000006541c047896 */ /* 0x000fe20008000007 */
[----:B------:R-:W-:Y:S01]  /*53b0*/  IMAD.MOV.U32 R8, RZ, RZ, 0xffff ;  /* 0x0000ffffff087424 */ /* 0x000fe200078e00ff */
[----:B------:R-:W-:Y:S01]  /*53c0*/  PRMT R4, R4, 0x654, R5 ;  /* 0x0000065404047816 */ /* 0x000fe20000000005 */
[----:B------:R-:W-:Y:S02]  /*53d0*/  IMAD.MOV.U32 R6, RZ, RZ, 0x4 ;  /* 0x00000004ff067424 */ /* 0x000fe400078e00ff */
[----:B------:R-:W-:Y:S01]  /*53e0*/  IMAD.SHL.U32 R9, R11, 0x20, RZ ;  /* 0x000000200b097824 */ /* 0x000fe200078e00ff */
[----:B------:R-:W-:Y:S02]  /*53f0*/  MOV R5, UR4 ;  /* 0x0000000400057c02 */ /* 0x000fe40008000f00 */
[-C--:B------:R-:W-:Y:S01]  /*5400*/  SHF.L.U32 R8, R8, R11.reuse, RZ ;  /* 0x0000000b08087219 */ /* 0x080fe200000006ff */
[----:B------:R1:W-:Y:S01]  /*5410*/  SYNCS.ARRIVE.TRANS64.RED RZ, [UR4], R6 ;  /* 0x00000006ffff79a7 */ /* 0x0003e20008000404 */
[----:B------:R-:W-:Y:S01]  /*5420*/  SHF.L.U32 R7, R0, R11, RZ ;  /* 0x0000000b00077219 */ /* 0x000fe200000006ff */
[----:B------:R1:W-:Y:S04]  /*5430*/  STS [UR6+0x420], R9 ;  /* 0x00042009ff007988 */ /* 0x0003e80008000806 */
[----:B------:R1:W-:Y:S04]  /*5440*/  STAS [R4.64], R11 ;  /* 0x0000000b04007dbd */ /* 0x0003e8000c0008ff */
[----:B------:R1:W-:Y:S04]  /*5450*/  ATOMS.OR RZ, [UR5+0x14], R8 ;  /* 0x00001408ffff798c */ /* 0x0003e8000b000005 */
[----:B------:R1:W-:Y:S04]  /*5460*/  ATOMS.OR RZ, [UR5+0x18], R7 ;  /* 0x00001807ffff798c */ /* 0x0003e8000b000005 */
[----:B------:R1:W-:Y:S02]  /*5470*/  ATOMS.XOR RZ, [UR5+0x10], R0 ;  /* 0x00001000ffff798c */ /* 0x0003e4000b800005 */
.L_x_107:
[----:B------:R-:W-:Y:S05]  /*5480*/  BSYNC B0 ;  /* 0x0000000000007941 */ /* 0x000fea0003800000 */
.L_x_106:
[----:B------:R-:W-:Y:S05]  /*5490*/  BRA.U UP1, `(.L_x_112) ;  /* 0x00000001016c7547 */ /* 0x000fea000b800000 */
[----:B------:R-:W-:-:S03]  /*54a0*/  UMOV UR4, 0xffffffff ;  /* 0xffffffff00047882 */ /* 0x000fc60000000000 */
[----:B------:R-:W-:Y:S05]  /*54b0*/  BRA.DIV UR4, `(.L_x_113) ;  /* 0x0000006204287947 */ /* 0x000fea000b800000 */
[----:B------:R-:W-:-:S13]  /*54c0*/  ELECT P6, URZ, PT ;  /* 0x0000000000ff782f */ /* 0x000fda00038c0000 */
.L_x_285:
[----:B------:R-:W-:Y:S05]  /*54d0*/  @!P6 BRA `(.L_x_112) ;  /* 0x00000000005ce947 */ /* 0x000fea0003800000 */
[----:B-1----:R-:W1:Y:S02]  /*54e0*/  LDS R5, [UR5+0x10] ;  /* 0x00001005ff057984 */ /* 0x002e640008000800 */
[----:B-1----:R-:W-:-:S04]  /*54f0*/  SHF.L.U32 R5, R5, 0x1f, RZ ;  /* 0x0000001f05057819 */ /* 0x002fc800000006ff */
[----:B------:R-:W1:Y:S02]  /*5500*/  SYNCS.PHASECHK.TRANS64.TRYWAIT P0, [UR5+0x8], R5 ;  /* 0x00000805ff0075a7 */ /* 0x000e640008001105 */
[----:B-1----:R-:W-:Y:S05]  /*5510*/  @P0 BRA `(.L_x_114) ;  /* 0x0000000000080947 */ /* 0x002fea0003800000 */
[----:B------:R-:W1:Y:S02]  /*5520*/  SYNCS.PHASECHK.TRANS64.TRYWAIT P0, [UR5+0x8], R5 ;  /* 0x00000805ff0075a7 */ /* 0x000e640008001105 */
[----:B-1----:R-:W-:Y:S05]  /*5530*/  @!P0 BRA `(.L_x_115) ;  /* 0x0000006000288947 */ /* 0x002fea0003800000 */
.L_x_114:
[----:B------:R-:W2:Y:S01]  /*5540*/  LDS R7, [UR6+0x420] ;  /* 0x00042006ff077984 */ /* 0x000ea20008000800 */
[----:B-1----:R-:W-:Y:S02]  /*5550*/  HFMA2 R0, -RZ, RZ, 0, 5.9604644775390625e-08 ;  /* 0x00000001ff007431 */ /* 0x002fe400000001ff */
[----:B------:R-:W-:Y:S01]  /*5560*/  IMAD.MOV.U32 R4, RZ, RZ, 0xffff ;  /* 0x0000ffffff047424 */ /* 0x000fe200078e00ff */
[----:B------:R-:W-:Y:S01]  /*5570*/  UPRMT UR4, UR28, 0x654, UR7 ;  /* 0x000006541c047896 */ /* 0x000fe20008000007 */
[----:B--2---:R-:W-:-:S03]  /*5580*/  IMAD.SHL.U32 R5, R7, 0x20, RZ ;  /* 0x0000002007057824 */ /* 0x004fc600078e00ff */
[-C--:B------:R-:W-:Y:S02]  /*5590*/  SHF.L.U32 R4, R4, R7.reuse, RZ ;  /* 0x0000000704047219 */ /* 0x080fe400000006ff */
[----:B------:R-:W-:Y:S01]  /*55a0*/  SHF.L.U32 R7, R0, R7, RZ ;  /* 0x0000000700077219 */ /* 0x000fe200000006ff */
[----:B------:R2:W-:Y:S04]  /*55b0*/  STS [UR6+0x420], R5 ;  /* 0x00042005ff007988 */ /* 0x0005e80008000806 */
[----:B------:R2:W-:Y:S04]  /*55c0*/  ATOMS.OR RZ, [UR5+0x14], R4 ;  /* 0x00001404ffff798c */ /* 0x0005e8000b000005 */
[----:B------:R2:W-:Y:S01]  /*55d0*/  ATOMS.OR RZ, [UR5+0x18], R7 ;  /* 0x00001807ffff798c */ /* 0x0005e2000b000005 */
[----:B------:R-:W-:Y:S03]  /*55e0*/  SYNCS.ARRIVE.TRANS64.RED.A1T0 RZ, [UR4], RZ ;  /* 0x000000ffffff79a7 */ /* 0x000fe60008100404 */
[----:B------:R2:W-:Y:S01]  /*55f0*/  ATOMS.XOR RZ, [UR5+0x10], R0 ;  /* 0x00001000ffff798c */ /* 0x0005e2000b800005 */
[----:B------:R-:W-:Y:S05]  /*5600*/  BRA `(.L_x_112) ;  /* 0x0000000000107947 */ /* 0x000fea0003800000 */
.L_x_105:
[----:B------:R-:W-:Y:S02]  /*5610*/  MOV R0, 0xffffffff ;  /* 0xffffffff00007802 */ /* 0x000fe40000000f00 */
[----:B------:R-:W-:-:S03]  /*5620*/  MOV R4, 0x5650 ;  /* 0x0000565000047802 */ /* 0x000fc60000000f00 */
[----:B------:R1:W-:Y:S04]  /*5630*/  STS [UR6+0x420], R0 ;  /* 0x00042000ff007988 */ /* 0x0003e80008000806 */
[----:B-1---5:R-:W-:Y:S05]  /*5640*/  CALL.REL.NOINC `($__internal_1_$__cuda_sm10x_tcgen05_guardrail_trap_phase_invalid_during_alloc) ;  /* 0x0000006400707944 */ /* 0x022fea0003c00000 */
.L_x_112:
[----:B------:R-:W-:Y:S05]  /*5650*/  WARPSYNC.ALL ;  /* 0x0000000000007948 */ /* 0x000fea0003800000 */
[----:B------:R-:W3:Y:S01]  /*5660*/  S2UR UR4, SR_CgaCtaId ;  /* 0x00000000000479c3 */ /* 0x000ee20000008800 */
[----:B------:R-:W-:Y:S01]  /*5670*/  UMOV UR13, 0x400 ;  /* 0x00000400000d7882 */ /* 0x000fe20000000000 */
[----:B------:R-:W-:-:S06]  /*5680*/  NOP ;  /* 0x0000000000007918 */ /* 0x000fcc0000000000 */
[----:B------:R-:W-:Y:S06]  /*5690*/  BAR.ARV 0x6, 0xa0 ;  /* 0x0182800000007b1d */ /* 0x000fec0000002000 */
[----:B------:R-:W4:Y:S01]  /*56a0*/  LDCU UR6, c[0x0][0x38c] ;  /* 0x00007180ff0677ac */ /* 0x000f220008000800 */
[----:B------:R-:W-:Y:S01]  /*56b0*/  LOP3.LUT R3, R3, 0xffff, RZ, 0xc0, !PT ;  /* 0x0000ffff03037812 */ /* 0x000fe200078ec0ff */
[----:B-1----:R-:W-:Y:S01]  /*56c0*/  IMAD.MOV.U32 R9, RZ, RZ, 0x1 ;  /* 0x00000001ff097424 */ /* 0x002fe200078e00ff */
[----:B------:R-:W-:Y:S01]  /*56d0*/  LOP3.LUT R2, R2, 0xffff, RZ, 0xc0, !PT ;  /* 0x0000ffff02027812 */ /* 0x000fe200078ec0ff */
[----:B------:R-:W-:Y:S01]  /*56e0*/  IMAD.MOV.U32 R8, RZ, RZ, RZ ;  /* 0x000000ffff087224 */ /* 0x000fe200078e00ff */
[----:B------:R-:W-:Y:S01]  /*56f0*/  R2UR UR16, R3 ;  /* 0x00000000031072ca */ /* 0x000fe200000e0000 */
[----:B------:R-:W-:Y:S01]  /*5700*/  UMOV UR20, URZ ;  /* 0x000000ff00147c82 */ /* 0x000fe20008000000 */
[----:B------:R-:W-:-:S02]  /*5710*/  R2UR UR24, R2 ;  /* 0x00000000021872ca */ /* 0x000fc400000e0000 */
[----:B------:R-:W-:Y:S01]  /*5720*/  CS2R R2, SRZ ;  /* 0x0000000000027805 */ /* 0x000fe2000001ff00 */
[----:B------:R-:W-:Y:S01]  /*5730*/  UMOV UR10, URZ ;  /* 0x000000ff000a7c82 */ /* 0x000fe20008000000 */
[----:B---3--:R-:W-:Y:S02]  /*5740*/  ULEA UR13, UR4, UR13, 0x18 ;  /* 0x0000000d040d7291 */ /* 0x008fe4000f8ec0ff */
[----:B------:R-:W-:Y:S02]  /*5750*/  UISETP.NE.AND UP3, UPT, UR27, URZ, UPT ;  /* 0x000000ff1b00728c */ /* 0x000fe4000bf65270 */
[----:B------:R-:W-:Y:S02]  /*5760*/  UIADD3 UR5, UPT, UPT, UR13, 0x4600, URZ ;  /* 0x000046000d057890 */ /* 0x000fe4000fffe0ff */
[----:B------:R-:W-:Y:S02]  /*5770*/  UIADD3 UR4, UPT, UPT, UR13, 0x1e600, URZ ;  /* 0x0001e6000d047890 */ /* 0x000fe4000fffe0ff */
[----:B----4-:R-:W-:Y:S01]  /*5780*/  UIADD3 UR6, UPT, UPT, UR6, 0x1f, URZ ;  /* 0x0000001f06067890 */ /* 0x010fe2000fffe0ff */
[----:B--2---:R-:W1:Y:S01]  /*5790*/  LDS R0, [UR13+0x420] ;  /* 0x0004200dff007984 */ /* 0x004e620008000800 */
[----:B------:R-:W-:-:S02]  /*57a0*/  USHF.R.U32.HI UR5, URZ, 0x4, UR5 ;  /* 0x00000004ff057899 */ /* 0x000fc40008011605 */
[----:B------:R-:W-:Y:S02]  /*57b0*/  USHF.R.S32.HI UR21, URZ, 0x1f, UR6 ;  /* 0x0000001fff157899 */ /* 0x000fe40008011406 */
[----:B------:R-:W-:Y:S02]  /*57c0*/  USHF.R.U32.HI UR4, URZ, 0x4, UR4 ;  /* 0x00000004ff047899 */ /* 0x000fe40008011604 */
[----:B------:R-:W-:Y:S02]  /*57d0*/  ULEA.HI UR21, UR21, UR6, URZ, 0x5 ;  /* 0x0000000615157291 */ /* 0x000fe4000f8f28ff */
[----:B------:R-:W-:Y:S02]  /*57e0*/  ULOP3.LUT UR5, UR5, 0x3fff, URZ, 0xc0, !UPT ;  /* 0x00003fff05057892 */ /* 0x000fe4000f8ec0ff */
[----:B------:R-:W-:Y:S02]  /*57f0*/  USHF.R.S32.HI UR21, URZ, 0x5, UR21 ;  /* 0x00000005ff157899 */ /* 0x000fe40008011415 */
[----:B------:R-:W-:-:S02]  /*5800*/  ULOP3.LUT UR18, UR4, 0x3fff, URZ, 0xc0, !UPT ;  /* 0x00003fff04127892 */ /* 0x000fc4000f8ec0ff */
[----:B------:R-:W-:Y:S02]  /*5810*/  UISETP.LT.AND UP0, UPT, UR21, 0x1, UPT ;  /* 0x000000011500788c */ /* 0x000fe4000bf01270 */
[----:B------:R-:W-:Y:S02]  /*5820*/  ULOP3.LUT UR17, UR5, 0x10000, URZ, 0xfc, !UPT ;  /* 0x0001000005117892 */ /* 0x000fe4000f8efcff */
[----:B------:R-:W-:Y:S02]  /*5830*/  ULOP3.LUT UR18, UR18, 0x10000, URZ, 0xfc, !UPT ;  /* 0x0001000012127892 */ /* 0x000fe4000f8efcff */
[----:B------:R-:W-:Y:S01]  /*5840*/  USEL UR25, UR21, 0x1, !UP0 ;  /* 0x0000000115197887 */ /* 0x000fe2000c000000 */
[----:B------:R-:W-:Y:S01]  /*5850*/  UMOV UR11, URZ ;  /* 0x000000ff000b7c82 */ /* 0x000fe20008000000 */
[----:B------:R-:W-:Y:S01]  /*5860*/  UMOV UR22, 0x0 ;  /* 0x0000000000167882 */ /* 0x000fe20000000000 */
[----:B------:R-:W-:Y:S01]  /*5870*/  UMOV UR23, 0x8200490 ;  /* 0x0820049000177882 */ /* 0x000fe20000000000 */
[----:B-1----:R-:W-:-:S15]  /*5880*/  R2UR UR26, R0 ;  /* 0x00000000001a72ca */ /* 0x002fde00000e0000 */
.L_x_123:
[C---:B------:R-:W-:Y:S02]  /*5890*/  LEA R0, R8.reuse, UR13, 0x3 ;  /* 0x0000000d08007c11 */ /* 0x040fe4000f8e18ff */
[----:B------:R-:W-:Y:S02]  /*58a0*/  SHF.L.U32 R5, R3, 0x1f, RZ ;  /* 0x0000001f03057819 */ /* 0x000fe400000006ff */
[----:B------:R-:W-:Y:S02]  /*58b0*/  LEA R4, R8, UR13, 0x4 ;  /* 0x0000000d08047c11 */ /* 0x000fe4000f8e20ff */
[----:B------:R-:W1:Y:S02]  /*58c0*/  SYNCS.PHASECHK.TRANS64.TRYWAIT P0, [R0+URZ+0x370], R5 ;  /* 0x00037005000075a7 */ /* 0x000e6400080011ff */
[----:B-1-3--:R-:W-:Y:S05]  /*58d0*/  @!P0 BRA `(.L_x_116) ;  /* 0x0000005c00588947 */ /* 0x00afea0003800000 */
.L_x_286:
[----:B-1----:R-:W1:Y:S01]  /*58e0*/  LDS.128 R4, [R4+0x400] ;  /* 0x0004000004047984 */ /* 0x002e620000000c00 */
[----:B------:R-:W-:Y:S02]  /*58f0*/  VIADD R0, R0, 0x380 ;  /* 0x0000038000007836 */ /* 0x000fe40000000000 */
[----:B------:R-:W-:Y:S01]  /*5900*/  VIADD R8, R8, 0x1 ;  /* 0x0000000108087836 */ /* 0x000fe20000000000 */
[----:B------:R-:W-:Y:S01]  /*5910*/  @!PT LDS RZ, [RZ] ;  /* 0x00000000fffff984 */ /* 0x000fe20000000800 */
[----:B------:R-:W-:Y:S01]  /*5920*/  @!PT LDS RZ, [RZ] ;  /* 0x00000000fffff984 */ /* 0x000fe20000000800 */
[----:B------:R-:W-:Y:S01]  /*5930*/  @!PT LDS RZ, [RZ] ;  /* 0x00000000fffff984 */ /* 0x000fe20000000800 */
[----:B------:R-:W-:Y:S01]  /*5940*/  @!PT LDS RZ, [RZ] ;  /* 0x00000000fffff984 */ /* 0x000fe20000000800 */
[----:B------:R2:W-:Y:S06]  /*5950*/  MEMBAR.ALL.CTA ;  /* 0x0000000000007992 */ /* 0x0005ec0000008000 */
[----:B--2---:R-:W2:Y:S01]  /*5960*/  FENCE.VIEW.ASYNC.S ;  /* 0x00000000000073c6 */ /* 0x004ea20000000000 */
[----:B------:R-:W-:-:S04]  /*5970*/  PRMT R0, RZ, 0x654, R0 ;  /* 0x00000654ff007816 */ /* 0x000fc80000000000 */
[----:B--2---:R2:W-:Y:S01]  /*5980*/  SYNCS.ARRIVE.TRANS64.RED.A1T0 RZ, [R0+URZ], RZ ;  /* 0x000000ff00ff79a7 */ /* 0x0045e200081004ff */
[----:B-1----:R-:W-:Y:S01]  /*5990*/  LOP3.LUT P1, RZ, R6, 0x1, RZ, 0xc0, !PT ;  /* 0x0000000106ff7812 */ /* 0x002fe2000782c0ff */
[----:B--2---:R-:W-:-:S12]  /*59a0*/  BRA.U UP3, `(.L_x_117) ;  /* 0x0000000103cc7547 */ /* 0x004fd8000b800000 */
[----:B------:R-:W1:Y:S01]  /*59b0*/  LDCU UR4, c[0x0][0x38c] ;  /* 0x00007180ff0477ac */ /* 0x000e620008000800 */
[----:B------:R-:W-:Y:S02]  /*59c0*/  PLOP3.LUT P2, PT, PT, PT, PT, 0x80, 0x8 ;  /* 0x000000000008781c */ /* 0x000fe40003f4f070 */
[----:B------:R-:W-:Y:S01]  /*59d0*/  SHF.L.U32 R5, R9, 0x1f, RZ ;  /* 0x0000001f09057819 */ /* 0x000fe200000006ff */
[----:B------:R-:W-:Y:S02]  /*59e0*/  ULEA UR19, UR20, UR13, 0x3 ;  /* 0x0000000d14137291 */ /* 0x000fe4000f8e18ff */
[----:B-1----:R-:W-:-:S06]  /*59f0*/  UISETP.GE.AND UP0, UPT, UR4, 0x1, UPT ;  /* 0x000000010400788c */ /* 0x002fcc000bf06270 */
[----:B------:R-:W-:-:S05]  /*5a00*/  PLOP3.LUT P0, PT, PT, PT, UP0, 0x80, 0x8 ;  /* 0x000000000008781c */ /* 0x000fca0003f0f008 */
[----:B------:R-:W-:-:S08]  /*5a10*/  @UP0 ULEA UR4, UR10, UR13, 0x3 ;  /* 0x0000000d0a040291 */ /* 0x000fd0000f8e18ff */
[----:B------:R-:W-:-:S04]  /*5a20*/  @P0 SHF.L.U32 R0, R2, 0x1f, RZ ;  /* 0x0000001f02000819 */ /* 0x000fc800000006ff */
[----:B------:R1:W2:Y:S01]  /*5a30*/  @P0 SYNCS.PHASECHK.TRANS64.TRYWAIT P2, [UR4], R0 ;  /* 0x00000000ff0005a7 */ /* 0x0002a20008041104 */
[----:B------:R-:W3:Y:S02]  /*5a40*/  SYNCS.PHASECHK.TRANS64.TRYWAIT P0, [UR19+0x3b0], R5 ;  /* 0x0003b005ff0075a7 */ /* 0x000ee40008001113 */
[----:B-123--:R-:W-:Y:S05]  /*5a50*/  @!P0 BRA `(.L_x_118) ;  /* 0x0000005c000c8947 */ /* 0x00efea0003800000 */
.L_x_288:
[----:B------:R-:W-:Y:S01]  /*5a60*/  UMOV UR14, UR11 ;  /* 0x0000000b000e7c82 */ /* 0x000fe20008000000 */
[----:B------:R-:W-:Y:S05]  /*5a70*/  BRA.U !UP0, `(.L_x_119) ;  /* 0x0000000108887547 */ /* 0x000fea000b800000 */
[----:B------:R-:W-:Y:S02]  /*5a80*/  UIADD3 UR14, UPT, UPT, UR25, UR11, URZ ;  /* 0x0000000b190e7290 */ /* 0x000fe4000fffe0ff */
[----:B------:R-:W-:Y:S02]  /*5a90*/  ULEA UR15, UR20, UR26, 0x6 ;  /* 0x0000001a140f7291 */ /* 0x000fe4000f8e30ff */
[----:B------:R-:W-:Y:S01]  /*5aa0*/  UPLOP3.LUT UP2, UPT, UPT, UPT, UPT, 0x40, 0x4 ;  /* 0x000000000004789c */ /* 0x000fe20003f4e870 */
[----:B------:R-:W-:Y:S01]  /*5ab0*/  UMOV UR12, UR21 ;  /* 0x00000015000c7c82 */ /* 0x000fe20008000000 */
[----:B------:R-:W-:-:S09]  /*5ac0*/  UMOV UR5, UR10 ;  /* 0x0000000a00057c82 */ /* 0x000fd20008000000 */
.L_x_122:
[----:B--2---:R-:W-:Y:S01]  /*5ad0*/  ULEA UR6, UR5, UR13, 0x3 ;  /* 0x0000000d05067291 */ /* 0x004fe2000f8e18ff */
[----:B---3--:R-:W-:Y:S11]  /*5ae0*/  @P2 BRA `(.L_x_120) ;  /* 0x00000000000c2947 */ /* 0x008ff60003800000 */
[----:B-1----:R-:W-:Y:S04]  /*5af0*/  SHF.L.U32 R5, R2, 0x1f, RZ ;  /* 0x0000001f02057819 */ /* 0x002fe800000006ff */
[----:B------:R-:W1:Y:S02]  /*5b00*/  SYNCS.PHASECHK.TRANS64.TRYWAIT P0, [UR6], R5 ;  /* 0x00000005ff0075a7 */ /* 0x000e640008001106 */
[----:B-1----:R-:W-:Y:S05]  /*5b10*/  @!P0 BRA `(.L_x_121) ;  /* 0x0000005800f48947 */ /* 0x002fea0003800000 */
.L_x_120:
[----:B------:R-:W-:Y:S01]  /*5b20*/  UISETP.NE.AND UP0, UPT, UR12, 0x1, UPT ;  /* 0x000000010c00788c */ /* 0x000fe2000bf05270 */
[----:B------:R-:W-:Y:S01]  /*5b30*/  PLOP3.LUT P2, PT, PT, PT, PT, 0x80, 0x8 ;  /* 0x000000000008781c */ /* 0x000fe20003f4f070 */
[----:B------:R-:W-:Y:S02]  /*5b40*/  UIADD3 UR4, UPT, UPT, UR5, 0x1, URZ ;  /* 0x0000000105047890 */ /* 0x000fe4000fffe0ff */
[----:B------:R-:W-:Y:S02]  /*5b50*/  ULEA UR8, UR5, UR18, 0x7 ;  /* 0x0000001205087291 */ /* 0x000fe4000f8e38ff */
[----:B------:R-:W-:Y:S01]  /*5b60*/  UISETP.NE.AND UP1, UPT, UR4, 0x34, UPT ;  /* 0x000000340400788c */ /* 0x000fe2000bf25270 */
[----:B------:R-:W-:Y:S01]  /*5b70*/  PLOP3.LUT P0, PT, PT, PT, UP0, 0x80, 0x8 ;  /* 0x000000000008781c */ /* 0x000fe20003f0f008 */
[----:B------:R-:W-:Y:S02]  /*5b80*/  UIADD3 UR11, UPT, UPT, UR11, 0x1, URZ ;  /* 0x000000010b0b7890 */ /* 0x000fe4000fffe0ff */
[----:B------:R-:W-:Y:S02]  /*5b90*/  USEL UR7, URZ, 0x1, UP1 ;  /* 0x00000001ff077887 */ /* 0x000fe40008800000 */
[----:B------:R-:W-:Y:S01]  /*5ba0*/  USEL UR10, UR4, URZ, UP1 ;  /* 0x000000ff040a7287 */ /* 0x000fe20008800000 */
[----:B------:R-:W-:Y:S01]  /*5bb0*/  UMOV UR9, 0xc0004010 ;  /* 0xc000401000097882 */ /* 0x000fe20000000000 */
[----:B------:R-:W-:Y:S02]  /*5bc0*/  UIADD3 UR12, UPT, UPT, UR12, -0x1, URZ ;  /* 0xffffffff0c0c7890 */ /* 0x000fe4000fffe0ff */
[----:B------:R-:W-:Y:S01]  /*5bd0*/  LOP3.LUT R2, R2, UR7, RZ, 0x3c, !PT ;  /* 0x0000000702027c12 */ /* 0x000fe2000f8e3cff */
[----:B------:R-:W-:Y:S01]  /*5be0*/  @UP0 ULEA UR4, UR10, UR13, 0x3 ;  /* 0x0000000d0a040291 */ /* 0x000fe2000f8e18ff */
[----:B------:R-:W-:Y:S02]  /*5bf0*/  UMOV UR7, 0xc0004010 ;  /* 0xc000401000077882 */ /* 0x000fe40000000000 */
[----:B-1----:R-:W-:Y:S01]  /*5c00*/  @P0 SHF.L.U32 R0, R2, 0x1f, RZ ;  /* 0x0000001f02000819 */ /* 0x002fe200000006ff */
[----:B------:R-:W-:Y:S05]  /*5c10*/  UISETP.NE.AND UP0, UPT, UR11, UR14, UPT ;  /* 0x0000000e0b00728c */ /* 0x000fea000bf05270 */
[----:B------:R2:W3:Y:S01]  /*5c20*/  @P0 SYNCS.PHASECHK.TRANS64.TRYWAIT P2, [UR4], R0 ;  /* 0x00000000ff0005a7 */ /* 0x0004e20008041104 */
[----:B------:R-:W-:Y:S02]  /*5c30*/  UIADD3 UR4, UPT, UPT, UR6, 0x1a0, URZ ;  /* 0x000001a006047890 */ /* 0x000fe4000fffe0ff */
[----:B------:R-:W-:Y:S03]  /*5c40*/  ULEA UR6, UR5, UR17, 0x7 ;  /* 0x0000001105067291 */ /* 0x000fe6000f8e38ff */
[----:B------:R-:W-:Y:S06]  /*5c50*/  UMOV UR5, UR10 ;  /* 0x0000000a00057c82 */ /* 0x000fec0008000000 */
[----:B------:R2:W-:Y:S01]  /*5c60*/  UTCQMMA.2CTA gdesc[UR6], gdesc[UR8], tmem[UR15], tmem[UR22], idesc[UR23], UP2 ;  /* 0x00ff1608060075ea */ /* 0x0005e2000920030f */
[----:B------:R-:W-:Y:S01]  /*5c70*/  UPLOP3.LUT UP2, UPT, UPT, UPT, UPT, 0x80, 0x8 ;  /* 0x000000000008789c */ /* 0x000fe20003f4f070 */
[----:B------:R2:W-:Y:S01]  /*5c80*/  UTCBAR.2CTA.MULTICAST [UR4], URZ, UR16 ;  /* 0x000000ff040073e9 */ /* 0x0005e20008200810 */
[----:B------:R-:W-:Y:S09]  /*5c90*/  BRA.U UP0, `(.L_x_122) ;  /* 0xfffffffd008c7547 */ /* 0x000ff2000b83ffff */
.L_x_119:
[----:B--2---:R-:W-:Y:S01]  /*5ca0*/  UIADD3 UR4, UPT, UPT, UR19, 0x390, URZ ;  /* 0x0000039013047890 */ /* 0x004fe2000fffe0ff */
[----:B------:R-:W-:-:S08]  /*5cb0*/  UMOV UR11, UR14 ;  /* 0x0000000e000b7c82 */ /* 0x000fd00008000000 */
[----:B------:R2:W-:Y:S01]  /*5cc0*/  UTCBAR.2CTA.MULTICAST [UR4], URZ, UR24 ;  /* 0x000000ff040073e9 */ /* 0x0005e20008200818 */
[----:B------:R-:W-:Y:S02]  /*5cd0*/  NOP ;  /* 0x0000000000007918 */ /* 0x000fe40000000000 */
.L_x_117:
[----:B--2---:R-:W-:Y:S01]  /*5ce0*/  UIADD3 UR4, UPT, UPT, UR20, 0x1, URZ ;  /* 0x0000000114047890 */ /* 0x004fe2000fffe0ff */
[----:B------:R-:W-:-:S03]  /*5cf0*/  ISETP.NE.AND P0, PT, R8, 0x2, PT ;  /* 0x000000020800780c */ /* 0x000fc60003f05270 */
[----:B------:R-:W-:Y:S01]  /*5d00*/  UISETP.NE.AND UP0, UPT, UR4, 0x4, UPT ;  /* 0x000000040400788c */ /* 0x000fe2000bf05270 */
[----:B-1----:R-:W-:Y:S02]  /*5d10*/  SEL R0, RZ, 0x1, P0 ;  /* 0x00000001ff007807 */ /* 0x002fe40000000000 */
[----:B------:R-:W-:Y:S01]  /*5d20*/  SEL R8, R8, RZ, P0 ;  /* 0x000000ff08087207 */ /* 0x000fe20000000000 */
[----:B------:R-:W-:Y:S01]  /*5d30*/  USEL UR5, URZ, 0x1, UP0 ;  /* 0x00000001ff057887 */ /* 0x000fe20008000000 */
[----:B------:R-:W-:Y:S01]  /*5d40*/  LOP3.LUT R3, R3, R0, RZ, 0x3c, !PT ;  /* 0x0000000003037212 */ /* 0x000fe200078e3cff */
[----:B------:R-:W-:-:S04]  /*5d50*/  USEL UR20, UR4, URZ, UP0 ;  /* 0x000000ff04147287 */ /* 0x000fc80008000000 */
[----:B------:R-:W-:Y:S01]  /*5d60*/  LOP3.LUT R9, R9, UR5, RZ, 0x3c, !PT ;  /* 0x0000000509097c12 */ /* 0x000fe2000f8e3cff */
[----:B------:R-:W-:Y:S07]  /*5d70*/  @P1 BRA `(.L_x_123) ;  /* 0xfffffff800c41947 */ /* 0x000fee000383ffff */
[----:B------:R-:W1:Y:S01]  /*5d80*/  S2UR UR8, SR_CgaCtaId ;  /* 0x00000000000879c3 */ /* 0x000e620000008800 */
[----:B------:R-:W-:Y:S01]  /*5d90*/  ELECT P0, URZ, PT ;  /* 0x0000000000ff782f */ /* 0x000fe20003800000 */
[----:B------:R-:W-:Y:S01]  /*5da0*/  HFMA2 R0, -RZ, RZ, 0, 5.9604644775390625e-08 ;  /* 0x00000001ff007431 */ /* 0x000fe200000001ff */
[----:B------:R-:W-:-:S05]  /*5db0*/  UMOV UR4, 0x40 ;  /* 0x0000004000047882 */ /* 0x000fca0000000000 */
[----:B------:R-:W-:Y:S01]  /*5dc0*/  UVIRTCOUNT.DEALLOC.SMPOOL 0x80 ;  /* 0x000000800000784c */ /* 0x000fe20000000000 */
[----:B------:R-:W-:Y:S02]  /*5dd0*/  UISETP.NE.AND UP1, UPT, UR27, URZ, UPT ;  /* 0x000000ff1b00728c */ /* 0x000fe4000bf25270 */
[----:B-1----:R-:W-:-:S09]  /*5de0*/  ULEA UR8, UR8, UR4, 0x18 ;  /* 0x0000000408087291 */ /* 0x002fd2000f8ec0ff */
[----:B------:R1:W-:Y:S01]  /*5df0*/  @P0 STS.U8 [UR8+0x1c], R0 ;  /* 0x00001c00ff000988 */ /* 0x0003e20008000008 */
[----:B------:R-:W-:Y:S05]  /*5e00*/  BRA.U UP1, `(.L_x_124) ;  /* 0x0000000101a07547 */ /* 0x000fea000b800000 */
[----:B------:R-:W-:Y:S01]  /*5e10*/  UIADD3 UR7, UPT, UPT, UR13, 0x3b0, URZ ;  /* 0x000003b00d077890 */ /* 0x000fe2000fffe0ff */
[----:B------:R-:W-:-:S03]  /*5e20*/  SHF.L.U32 R3, R9, 0x1f, RZ ;  /* 0x0000001f09037819 */ /* 0x000fc600000006ff */
[----:B------:R-:W-:-:S09]  /*5e30*/  ULEA UR4, UR20, UR7, 0x3 ;  /* 0x0000000714047291 */ /* 0x000fd2000f8e18ff */
[----:B------:R-:W2:Y:S02]  /*5e40*/  SYNCS.PHASECHK.TRANS64.TRYWAIT P0, [UR4], R3 ;  /* 0x00000003ff0075a7 */ /* 0x000ea40008001104 */
[----:B--2---:R-:W-:Y:S05]  /*5e50*/  @!P0 BRA `(.L_x_125) ;  /* 0x00000058003c8947 */ /* 0x004fea0003800000 */
.L_x_291:
        /* <DEDUP_REMOVED lines=9> */
.L_x_293:
        /* <DEDUP_REMOVED lines=9> */
.L_x_295:
[----:B------:R-:W-:-:S04]  /*5f80*/  UIADD3 UR4, UPT, UPT, UR4, 0x1, URZ ;  /* 0x0000000104047890 */ /* 0x000fc8000fffe0ff */
[----:B------:R-:W-:-:S04]  /*5f90*/  UISETP.NE.AND UP0, UPT, UR4, 0x4, UPT ;  /* 0x000000040400788c */ /* 0x000fc8000bf05270 */
[----:B------:R-:W-:Y:S02]  /*5fa0*/  USEL UR5, URZ, 0x1, UP0 ;  /* 0x00000001ff057887 */ /* 0x000fe40008000000 */
[----:B------:R-:W-:-:S04]  /*5fb0*/  USEL UR4, UR4, URZ, UP0 ;  /* 0x000000ff04047287 */ /* 0x000fc80008000000 */
[----:B------:R-:W-:Y:S01]  /*5fc0*/  ULEA UR4, UR4, UR7, 0x3 ;  /* 0x0000000704047291 */ /* 0x000fe2000f8e18ff */
[----:B-1----:R-:W-:-:S04]  /*5fd0*/  LOP3.LUT R3, R2, UR5, RZ, 0x3c, !PT ;  /* 0x0000000502037c12 */ /* 0x002fc8000f8e3cff */
[----:B------:R-:W-:Y:S01]  /*5fe0*/  SHF.L.U32 R3, R3, 0x1f, RZ ;  /* 0x0000001f03037819 */ /* 0x000fe200000006ff */
[----:B------:R-:W-:-:S04]  /*5ff0*/  IMAD.U32 R0, RZ, RZ, UR4 ;  /* 0x00000004ff007e24 */ /* 0x000fc8000f8e00ff */
[----:B------:R1:W2:Y:S03]  /*6000*/  SYNCS.PHASECHK.TRANS64.TRYWAIT P0, [R0+URZ], R3 ;  /* 0x00000003000075a7 */ /* 0x0002a600080011ff */
[----:B--2---:R-:W-:Y:S05]  /*6010*/  @!P0 NANOSLEEP.SYNCS 0x989680 ;  /* 0x009896800000895d */ /* 0x004fea0003900000 */
[----:B------:R-:W2:Y:S02]  /*6020*/  @!P0 SYNCS.PHASECHK.TRANS64 P0, [R0+URZ], R3 ;  /* 0x00000003000085a7 */ /* 0x000ea400080010ff */
[----:B--2---:R-:W-:Y:S05]  /*6030*/  @P0 BRA `(.L_x_128) ;  /* 0x0000000000200947 */ /* 0x004fea0003800000 */
.L_x_129:
[----:B--2---:R2:W4:Y:S02]  /*6040*/  SYNCS.PHASECHK.TRANS64.TRYWAIT P0, [R0+URZ], R3 ;  /* 0x00000003000075a7 */ /* 0x00452400080011ff */
[----:B----4-:R-:W-:Y:S05]  /*6050*/  @!P0 NANOSLEEP.SYNCS 0x989680 ;  /* 0x009896800000895d */ /* 0x010fea0003900000 */
[----:B------:R-:W4:Y:S02]  /*6060*/  @!P0 SYNCS.PHASECHK.TRANS64 P0, [R0+URZ], R3 ;  /* 0x00000003000085a7 */ /* 0x000f2400080010ff */
[----:B----4-:R-:W-:Y:S05]  /*6070*/  @!P0 BRA `(.L_x_129) ;  /* 0xfffffffc00f08947 */ /* 0x010fea000383ffff */
[----:B------:R-:W-:Y:S05]  /*6080*/  BRA `(.L_x_128) ;  /* 0x00000000000c7947 */ /* 0x000fea0003800000 */
.L_x_124:
[----:B------:R-:W-:-:S04]  /*6090*/  UIADD3 UR4, UPT, UPT, UR13, 0x3f0, URZ ;  /* 0x000003f00d047890 */ /* 0x000fc8000fffe0ff */
[----:B------:R-:W-:-:S09]  /*60a0*/  UPRMT UR4, UR28, 0x654, UR4 ;  /* 0x000006541c047896 */ /* 0x000fd20008000004 */
[----:B------:R-:W-:Y:S03]  /*60b0*/  SYNCS.ARRIVE.TRANS64.RED.A1T0 RZ, [UR4], RZ ;  /* 0x000000ffffff79a7 */ /* 0x000fe60008100404 */
.L_x_128:
[----:B-12---:R-:W-:Y:S01]  /*60c0*/  SHF.L.U32 R3, RZ, 0x1f, RZ ;  /* 0x0000001fff037819 */ /* 0x006fe200000006ff */
[----:B------:R-:W-:Y:S01]  /*60d0*/  UIADD3 UR4, UPT, UPT, UR13, 0x3f0, URZ ;  /* 0x000003f00d047890 */ /* 0x000fe2000fffe0ff */
[----:B------:R-:W-:Y:S02]  /*60e0*/  PLOP3.LUT P0, PT, PT, PT, UP1, 0x80, 0x8 ;  /* 0x000000000008781c */ /* 0x000fe40003f0f018 */
[----:B------:R-:W1:Y:S02]  /*60f0*/  SYNCS.PHASECHK.TRANS64.TRYWAIT P1, [UR13+0x3f0], R3 ;  /* 0x0003f003ff0075a7 */ /* 0x000e64000802110d */
[----:B-1----:R-:W-:Y:S09]  /*6100*/  @!P1 BRA `(.L_x_130) ;  /* 0x0000005400d89947 */ /* 0x002ff20003800000 */
.L_x_297:
[----:B------:R-:W-:Y:S01]  /*6110*/  @!UP1 UPRMT UR4, UR28, 0x654, UR4 ;  /* 0x000006541c049896 */ /* 0x000fe20008000004 */
[----:B------:R-:W-:Y:S01]  /*6120*/  UMOV UR5, 0xffff ;  /* 0x0000ffff00057882 */ /* 0x000fe20000000000 */
[----:B------:R-:W-:-:S07]  /*6130*/  UMOV UR6, 0x1 ;  /* 0x0000000100067882 */ /* 0x000fce0000000000 */
[----:B------:R-:W-:Y:S01]  /*6140*/  @!P0 SYNCS.ARRIVE.TRANS64.RED.A1T0 RZ, [UR4], RZ ;  /* 0x000000ffffff89a7 */ /* 0x000fe20008100404 */
[----:B------:R-:W-:Y:S01]  /*6150*/  NOP ;  /* 0x0000000000007918 */ /* 0x000fe20000000000 */
[----:B-1----:R-:W1:Y:S01]  /*6160*/  LDS R0, [UR8+0x14] ;  /* 0x00001408ff007984 */ /* 0x002e620008000800 */
[----:B------:R-:W-:-:S04]  /*6170*/  ULOP3.LUT UR4, UR26, 0xffff, URZ, 0xc0, !UPT ;  /* 0x0000ffff1a047892 */ /* 0x000fc8000f8ec0ff */
[----:B------:R-:W-:-:S04]  /*6180*/  USHF.R.U32.HI UR4, URZ, 0x5, UR4 ;  /* 0x00000005ff047899 */ /* 0x000fc80008011604 */
[----:B------:R-:W-:Y:S02]  /*6190*/  USHF.L.U32 UR5, UR5, UR4, URZ ;  /* 0x0000000405057299 */ /* 0x000fe400080006ff */
[----:B------:R-:W-:-:S04]  /*61a0*/  USHF.L.U32 UR4, UR6, UR4, URZ ;  /* 0x0000000406047299 */ /* 0x000fc800080006ff */
[----:B-1----:R-:W-:-:S04]  /*61b0*/  LOP3.LUT R0, R0, UR5, RZ, 0xc0, !PT ;  /* 0x0000000500007c12 */ /* 0x002fc8000f8ec0ff */
[----:B------:R-:W-:-:S13]  /*61c0*/  ISETP.NE.AND P0, PT, R0, UR5, PT ;  /* 0x0000000500007c0c */ /* 0x000fda000bf05270 */
[----:B------:R-:W-:Y:S05]  /*61d0*/  @P0 BRA `(.L_x_131) ;  /* 0x0000000000580947 */ /* 0x000fea0003800000 */
[----:B------:R-:W1:Y:S02]  /*61e0*/  LDS R0, [UR8+0x18] ;  /* 0x00001808ff007984 */ /* 0x000e640008000800 */
[----:B-1----:R-:W-:-:S04]  /*61f0*/  LOP3.LUT R0, R0, UR4, RZ, 0xc0, !PT ;  /* 0x0000000400007c12 */ /* 0x002fc8000f8ec0ff */
[----:B------:R-:W-:-:S13]  /*6200*/  ISETP.NE.AND P0, PT, R0, UR4, PT ;  /* 0x0000000400007c0c */ /* 0x000fda000bf05270 */
[----:B------:R-:W-:Y:S05]  /*6210*/  @P0 BRA `(.L_x_132) ;  /* 0x00000000003c0947 */ /* 0x000fea0003800000 */
[----:B------:R-:W1:Y:S01]  /*6220*/  S2R R2, SR_LANEID ;  /* 0x0000000000027919 */ /* 0x000e620000000000 */
[----:B------:R-:W-:Y:S01]  /*6230*/  ULOP3.LUT UR5, URZ, UR5, URZ, 0x33, !UPT ;  /* 0x00000005ff057292 */ /* 0x000fe2000f8e33ff */
[----:B------:R-:W-:Y:S01]  /*6240*/  LOP3.LUT R4, RZ, UR4, RZ, 0x33, !PT ;  /* 0x00000004ff047c12 */ /* 0x000fe2000f8e33ff */
[----:B------:R-:W-:Y:S02]  /*6250*/  VOTEU.ANY UR4, UPT, PT ;  /* 0x0000000000047886 */ /* 0x000fe400038e0100 */
[----:B------:R-:W-:Y:S01]  /*6260*/  UFLO.U32 UR4, UR4 ;  /* 0x00000004000472bd */ /* 0x000fe200080e0000 */
[----:B------:R-:W2:Y:S01]  /*6270*/  REDUX UR6, R4 ;  /* 0x00000000040673c4 */ /* 0x000ea20000000000 */
[----:B------:R-:W-:-:S06]  /*6280*/  IMAD.U32 R0, RZ, RZ, UR5 ;  /* 0x00000005ff007e24 */ /* 0x000fcc000f8e00ff */
[----:B------:R4:W-:Y:S01]  /*6290*/  UTCATOMSWS.AND URZ, UR5 ;  /* 0x0000000500ff79e3 */ /* 0x0009e20008000000 */
[----:B------:R-:W3:Y:S01]  /*62a0*/  REDUX UR7, R0 ;  /* 0x00000000000773c4 */ /* 0x000ee20000000000 */
[----:B-1----:R-:W-:Y:S01]  /*62b0*/  ISETP.EQ.U32.AND P0, PT, R2, UR4, PT ;  /* 0x0000000402007c0c */ /* 0x002fe2000bf02070 */
[----:B--2---:R-:W-:Y:S01]  /*62c0*/  IMAD.U32 R2, RZ, RZ, UR6 ;  /* 0x00000006ff027e24 */ /* 0x004fe2000f8e00ff */
[----:B---3--:R-:W-:-:S11]  /*62d0*/  MOV R3, UR7 ;  /* 0x0000000700037c02 */ /* 0x008fd60008000f00 */
[----:B------:R4:W-:Y:S04]  /*62e0*/  @P0 ATOMS.AND RZ, [UR8+0x14], R3 ;  /* 0x00001403ffff098c */ /* 0x0009e8000a800008 */
[----:B------:R4:W-:Y:S01]  /*62f0*/  @P0 ATOMS.AND RZ, [UR8+0x18], R2 ;  /* 0x00001802ffff098c */ /* 0x0009e2000a800008 */
[----:B------:R-:W-:Y:S05]  /*6300*/  BRA `(.L_x_133) ;  /* 0x0000000000147947 */ /* 0x000fea0003800000 */
.L_x_132:
[----:B------:R-:W-:Y:S02]  /*6310*/  MOV R2, 0x6330 ;  /* 0x0000633000027802 */ /* 0x000fe40000000f00 */
[----:B---3-5:R-:W-:Y:S05]  /*6320*/  CALL.REL.NOINC `($__internal_0_$__cuda_sm10x_tcgen05_guardrail_trap_col_being_dealloced_not_returned_by_alloc) ;  /* 0x00000058002c7944 */ /* 0x028fea0003c00000 */
[----:B------:R-:W-:Y:S05]  /*6330*/  BRA `(.L_x_133) ;  /* 0x0000000000087947 */ /* 0x000fea0003800000 */
.L_x_131:
[----:B------:R-:W-:Y:S02]  /*6340*/  MOV R2, 0x6360 ;  /* 0x0000636000027802 */ /* 0x000fe40000000f00 */
[----:B---3-5:R-:W-:Y:S05]  /*6350*/  CALL.REL.NOINC `($__internal_2_$__cuda_sm10x_tcgen05_guardrail_trap_unallocated_columns_being_dealloced) ;  /* 0x0000005800387944 */ /* 0x028fea0003c00000 */
.L_x_133:
[----:B------:R-:W-:Y:S01]  /*6360*/  NOP ;  /* 0x0000000000007918 */ /* 0x000fe20000000000 */
[----:B----4-:R-:W-:Y:S05]  /*6370*/  EXIT ;  /* 0x000000000000794d */ /* 0x010fea0003800000 */
.L_x_104:
[----:B------:R-:W-:-:S09]  /*6380*/  UISETP.NE.OR UP0, UPT, UR25, 0x3, !UP3 ;  /* 0x000000031900788c */ /* 0x000fd2000df05670 */
[----:B------:R-:W-:Y:S05]  /*6390*/  BRA.U UP0, `(.L_x_134) ;  /* 0x0000000d00b47547 */ /* 0x000fea000b800000 */
[----:B------:R-:W1:Y:S01]  /*63a0*/  LDCU UR31, c[0x0][0x370] ;  /* 0x00006e00ff1f77ac */ /* 0x000e620008000800 */
[----:B------:R-:W2:Y:S01]  /*63b0*/  LDC.64 R16, c[0x0][0x348] ;  /* 0x0000d200ff107b82 */ /* 0x000ea20000000a00 */
[----:B------:R-:W-:Y:S02]  /*63c0*/  HFMA2 R13, -RZ, RZ, 0, 0 ;  /* 0x00000000ff0d7431 */ /* 0x000fe400000001ff */
[----:B------:R-:W-:Y:S01]  /*63d0*/  IMAD.MOV.U32 R15, RZ, RZ, 0x1 ;  /* 0x00000001ff0f7424 */ /* 0x000fe200078e00ff */
[----:B------:R-:W1:Y:S01]  /*63e0*/  LDCU.128 UR32, c[0x0][0xb10] ;  /* 0x00016200ff2077ac */ /* 0x000e620008000c00 */
[----:B------:R-:W-:Y:S01]  /*63f0*/  IMAD.MOV.U32 R14, RZ, RZ, RZ ;  /* 0x000000ffff0e7224 */ /* 0x000fe200078e00ff */
[----:B------:R-:W-:Y:S01]  /*6400*/  MOV R7, 0x1000 ;  /* 0x0000100000077802 */ /* 0x000fe20000000f00 */
[----:B------:R-:W3:Y:S01]  /*6410*/  LDCU UR30, c[0x0][0x374] ;  /* 0x00006e80ff1e77ac */ /* 0x000ee20008000800 */
[----:B------:R-:W4:Y:S01]  /*6420*/  LDC.64 R2, c[0x0][0x888] ;  /* 0x00022200ff027b82 */ /* 0x000f220000000a00 */
[----:B------:R-:W3:Y:S01]  /*6430*/  LDCU UR15, c[0x0][0xb0c] ;  /* 0x00016180ff0f77ac */ /* 0x000ee20008000800 */
[----:B------:R-:W2:Y:S06]  /*6440*/  LDCU UR40, c[0x0][0xb20] ;  /* 0x00016400ff2877ac */ /* 0x000eac0008000800 */
[----:B------:R-:W4:Y:S01]  /*6450*/  LDC.64 R4, c[0x0][0x890] ;  /* 0x00022400ff047b82 */ /* 0x000f220000000a00 */
[----:B------:R-:W2:Y:S01]  /*6460*/  LDCU UR4, c[0x0][0xb30] ;  /* 0x00016600ff0477ac */ /* 0x000ea20008000800 */
[----:B------:R-:W-:Y:S01]  /*6470*/  UMOV UR21, 0x400 ;  /* 0x0000040000157882 */ /* 0x000fe20000000000 */
[----:B-1----:R-:W-:-:S02]  /*6480*/  UIMAD.WIDE.U32 UR6, UR31, UR32, URZ ;  /* 0x000000201f0672a5 */ /* 0x002fc4000f8e00ff */
[----:B---3--:R-:W-:Y:S02]  /*6490*/  UIMAD.WIDE.U32 UR8, UR30, UR35, URZ ;  /* 0x000000231e0872a5 */ /* 0x008fe4000f8e00ff */
[----:B------:R-:W-:Y:S02]  /*64a0*/  ULEA UR21, UR46, UR21, 0x18 ;  /* 0x000000152e157291 */ /* 0x000fe4000f8ec0ff */
[----:B------:R-:W-:Y:S02]  /*64b0*/  UPLOP3.LUT UP3, UPT, UPT, UPT, UPT, 0x40, 0x4 ;  /* 0x000000000004789c */ /* 0x000fe40003f6e870 */
[----:B------:R-:W-:Y:S01]  /*64c0*/  UIADD3 UR37, UPT, UPT, UR21, 0x348, URZ ;  /* 0x0000034815257890 */ /* 0x000fe2000fffe0ff */
[----:B------:R-:W-:Y:S01]  /*64d0*/  UMOV UR6, UR7 ;  /* 0x0000000700067c82 */ /* 0x000fe20008000000 */
[----:B------:R-:W-:Y:S01]  /*64e0*/  UMOV UR38, UR9 ;  /* 0x0000000900267c82 */ /* 0x000fe20008000000 */
[----:B------:R-:W-:Y:S02]  /*64f0*/  UISETP.GE.AND UP0, UPT, UR42, 0x1, UPT ;  /* 0x000000012a00788c */ /* 0x000fe4000bf06270 */
[----:B------:R-:W-:Y:S01]  /*6500*/  UISETP.NE.AND UP4, UPT, UR42, 0x1, UPT ;  /* 0x000000012a00788c */ /* 0x000fe2000bf85270 */
[----:B------:R-:W1:Y:S01]  /*6510*/  LDCU.64 UR22, c[0x0][0xb28] ;  /* 0x00016500ff1677ac */ /* 0x000e620008000a00 */
[----:B------:R-:W-:-:S02]  /*6520*/  UISETP.NE.AND UP6, UPT, UR15, 0x1, UPT ;  /* 0x000000010f00788c */ /* 0x000fc4000bfc5270 */
[----:B------:R-:W-:Y:S02]  /*6530*/  UISETP.NE.AND UP5, UPT, UR34, 0x1, UPT ;  /* 0x000000012200788c */ /* 0x000fe4000bfa5270 */
[----:B------:R-:W-:Y:S02]  /*6540*/  UIADD3 UR25, UPT, UPT, UR21, 0x340, URZ ;  /* 0x0000034015197890 */ /* 0x000fe4000fffe0ff */
[----:B------:R-:W-:Y:S02]  /*6550*/  UPRMT UR37, UR46, 0x654, UR37 ;  /* 0x000006542e257896 */ /* 0x000fe40008000025 */
[----:B------:R-:W-:Y:S02]  /*6560*/  USHF.R.U32.HI UR39, URZ, UR33, UR6 ;  /* 0x00000021ff277299 */ /* 0x000fe40008011606 */
[----:B--2---:R-:W-:Y:S02]  /*6570*/  USHF.R.U32.HI UR38, URZ, UR40, UR38 ;  /* 0x00000028ff267299 */ /* 0x004fe40008011626 */
[----:B------:R-:W-:-:S11]  /*6580*/  UISETP.NE.AND UP2, UPT, UR4, 0x1, UPT ;  /* 0x000000010400788c */ /* 0x000fd6000bf45270 */
.L_x_143:
[C---:B------:R-:W-:Y:S02]  /*6590*/  LEA R12, R14.reuse, UR21, 0x3 ;  /* 0x000000150e0c7c11 */ /* 0x040fe4000f8e18ff */
[----:B------:R-:W-:Y:S02]  /*65a0*/  SHF.L.U32 R9, R13, 0x1f, RZ ;  /* 0x0000001f0d097819 */ /* 0x000fe400000006ff */
[----:B------:R-:W-:Y:S02]  /*65b0*/  LEA R10, R14, UR21, 0x4 ;  /* 0x000000150e0a7c11 */ /* 0x000fe4000f8e20ff */
[----:B------:R-:W2:Y:S02]  /*65c0*/  SYNCS.PHASECHK.TRANS64.TRYWAIT P0, [R12+URZ+0x370], R9 ;  /* 0x000370090c0075a7 */ /* 0x000ea400080011ff */
[----:B--23--:R-:W-:Y:S05]  /*65d0*/  @!P0 BRA `(.L_x_135) ;  /* 0x0000005000bc8947 */ /* 0x00cfea0003800000 */
.L_x_298:
[----:B--2---:R-:W2:Y:S01]  /*65e0*/  LDS.128 R8, [R10+0x400] ;  /* 0x000400000a087984 */ /* 0x004ea20000000c00 */
[----:B------:R-:W-:Y:S01]  /*65f0*/  UISETP.GE.AND UP0, UPT, UR42, 0x1, UPT ;  /* 0x000000012a00788c */ /* 0x000fe2000bf06270 */
[----:B------:R-:W-:Y:S01]  /*6600*/  @!PT LDS RZ, [RZ] ;  /* 0x00000000fffff984 */ /* 0x000fe20000000800 */
[----:B------:R-:W-:Y:S01]  /*6610*/  @!PT LDS RZ, [RZ] ;  /* 0x00000000fffff984 */ /* 0x000fe20000000800 */
[----:B------:R-:W-:Y:S01]  /*6620*/  @!PT LDS RZ, [RZ] ;  /* 0x00000000fffff984 */ /* 0x000fe20000000800 */
[----:B------:R-:W-:Y:S01]  /*6630*/  @!PT LDS RZ, [RZ] ;  /* 0x00000000fffff984 */ /* 0x000fe20000000800 */
[----:B------:R3:W-:Y:S06]  /*6640*/  MEMBAR.ALL.CTA ;  /* 0x0000000000007992 */ /* 0x0007ec0000008000 */
[----:B---3--:R-:W3:Y:S01]  /*6650*/  FENCE.VIEW.ASYNC.S ;  /* 0x00000000000073c6 */ /* 0x008ee20000000000 */
[----:B--2---:R-:W-:Y:S11]  /*6660*/  LOP3.LUT P0, RZ, R10, 0x1, RZ, 0xc0, !PT ;  /* 0x000000010aff7812 */ /* 0x004ff6000780c0ff */
[----:B------:R-:W-:Y:S02]  /*6670*/  @!UPT UIADD3 URZ, UPT, UPT, URZ, URZ, URZ ;  /* 0x000000fffffff290 */ /* 0x000fe4000fffe0ff */
[----:B---3--:R-:W-:Y:S01]  /*6680*/  VOTEU.ANY UP1, P0 ;  /* 0x0000000000ff7886 */ /* 0x008fe20000020100 */
[----:B------:R-:W-:Y:S11]  /*6690*/  PLOP3.LUT P0, PT, PT, PT, UP1, 0x80, 0x8 ;  /* 0x000000000008781c */ /* 0x000ff60003f0f018 */
[----:B------:R-:W-:Y:S02]  /*66a0*/  @!UPT UIADD3 URZ, UPT, UPT, URZ, URZ, URZ ;  /* 0x000000fffffff290 */ /* 0x000fe4000fffe0ff */
[----:B------:R-:W-:Y:S02]  /*66b0*/  @P0 SHF.R.U32.HI R0, RZ, 0x10, R9 ;  /* 0x00000010ff000819 */ /* 0x000fe40000011609 */
[----:B------:R-:W-:Y:S02]  /*66c0*/  @P0 MOV R6, R8 ;  /* 0x0000000800060202 */ /* 0x000fe40000000f00 */
[----:B------:R-:W-:Y:S01]  /*66d0*/  @P0 R2UR UR4, R0 ;  /* 0x00000000000402ca */ /* 0x000fe200000e0000 */
[----:B------:R-:W-:Y:S01]  /*66e0*/  VIADD R0, R12, 0x380 ;  /* 0x000003800c007836 */ /* 0x000fe20000000000 */
[----:B------:R-:W-:Y:S02]  /*66f0*/  @P0 LOP3.LUT R8, R9, 0xffff, RZ, 0xc0, !PT ;  /* 0x0000ffff09080812 */ /* 0x000fe400078ec0ff */
[----:B------:R-:W-:Y:S02]  /*6700*/  @P0 R2UR UR6, R6 ;  /* 0x00000000060602ca */ /* 0x000fe400000e0000 */
[----:B------:R-:W-:Y:S02]  /*6710*/  PRMT R0, RZ, 0x654, R0 ;  /* 0x00000654ff007816 */ /* 0x000fe40000000000 */
[----:B------:R-:W-:Y:S02]  /*6720*/  @P0 R2UR UR5, R8 ;  /* 0x00000000080502ca */ /* 0x000fe400000e0000 */
[----:B------:R2:W-:Y:S03]  /*6730*/  SYNCS.ARRIVE.TRANS64.RED.A1T0 RZ, [R0+URZ], RZ ;  /* 0x000000ff00ff79a7 */ /* 0x0005e600081004ff */
[----:B------:R-:W-:Y:S04]  /*6740*/  @UP1 UMOV UR29, UR4 ;  /* 0x00000004001d1c82 */ /* 0x000fe80008000000 */
[----:B------:R-:W-:Y:S04]  /*6750*/  @UP1 UMOV UR14, UR6 ;  /* 0x00000006000e1c82 */ /* 0x000fe80008000000 */
[----:B------:R-:W-:Y:S01]  /*6760*/  @UP1 UMOV UR13, UR5 ;  /* 0x00000005000d1c82 */ /* 0x000fe20008000000 */
[----:B------:R-:W-:Y:S05]  /*6770*/  BRA.U !UP0, `(.L_x_136) ;  /* 0x0000000108a47547 */ /* 0x000fea000b800000 */
[----:B------:R-:W-:Y:S02]  /*6780*/  UIMAD.WIDE.U32 UR8, UR13, UR35, URZ ;  /* 0x000000230d0872a5 */ /* 0x000fe4000f8e00ff */
[----:B------:R-:W-:Y:S02]  /*6790*/  UIMAD.WIDE.U32 UR10, UR14, UR32, URZ ;  /* 0x000000200e0a72a5 */ /* 0x000fe4000f8e00ff */
[----:B------:R-:W-:Y:S02]  /*67a0*/  USEL UR4, UR30, UR38, !UP5 ;  /* 0x000000261e047287 */ /* 0x000fe4000e800000 */
[----:B------:R-:W-:Y:S02]  /*67b0*/  USEL UR7, UR31, UR39, !UP6 ;  /* 0x000000271f077287 */ /* 0x000fe4000f000000 */
[----:B-1----:R-:W-:Y:S02]  /*67c0*/  UIMAD.WIDE.U32 UR16, UR4, UR22, URZ ;  /* 0x00000016041072a5 */ /* 0x002fe4000f8e00ff */
[----:B------:R-:W-:Y:S01]  /*67d0*/  UIMAD.WIDE.U32 UR18, UR7, UR22, URZ ;  /* 0x00000016071272a5 */ /* 0x000fe2000f8e00ff */
[----:B------:R-:W-:Y:S02]  /*67e0*/  UMOV UR5, UR9 ;  /* 0x0000000900057c82 */ /* 0x000fe40008000000 */
[----:B------:R-:W-:Y:S03]  /*67f0*/  USHF.R.U32.HI UR6, URZ, UR40, UR5 ;  /* 0x00000028ff067299 */ /* 0x000fe60008011605 */
[----:B------:R-:W-:Y:S01]  /*6800*/  UMOV UR5, UR11 ;  /* 0x0000000b00057c82 */ /* 0x000fe20008000000 */
[----:B------:R-:W-:Y:S02]  /*6810*/  USEL UR6, UR13, UR6, !UP5 ;  /* 0x000000060d067287 */ /* 0x000fe4000e800000 */
[----:B------:R-:W-:Y:S02]  /*6820*/  USHF.R.U32.HI UR8, URZ, UR33, UR5 ;  /* 0x00000021ff087299 */ /* 0x000fe40008011605 */
[----:B------:R-:W-:Y:S01]  /*6830*/  UIMAD.WIDE.U32 UR10, UR6, UR22, URZ ;  /* 0x00000016060a72a5 */ /* 0x000fe2000f8e00ff */
[----:B------:R-:W-:Y:S02]  /*6840*/  UMOV UR5, UR17 ;  /* 0x0000001100057c82 */ /* 0x000fe40008000000 */
[----:B------:R-:W-:Y:S03]  /*6850*/  @UP4 USHF.R.U32.HI UR4, URZ, UR23, UR5 ;  /* 0x00000017ff044299 */ /* 0x000fe60008011605 */
[----:B------:R-:W-:Y:S01]  /*6860*/  UMOV UR5, UR19 ;  /* 0x0000001300057c82 */ /* 0x000fe20008000000 */
[----:B------:R-:W-:Y:S02]  /*6870*/  UIMAD UR4, UR42, UR4, URZ ;  /* 0x000000042a0472a4 */ /* 0x000fe4000f8e02ff */
[----:B------:R-:W-:Y:S02]  /*6880*/  @UP4 USHF.R.U32.HI UR7, URZ, UR23, UR5 ;  /* 0x00000017ff074299 */ /* 0x000fe40008011605 */
[----:B------:R-:W-:Y:S02]  /*6890*/  USEL UR5, UR14, UR8, !UP6 ;  /* 0x000000080e057287 */ /* 0x000fe4000f000000 */
[----:B------:R-:W-:Y:S02]  /*68a0*/  UIMAD UR8, UR42, UR7, URZ ;  /* 0x000000072a0872a4 */ /* 0x000fe4000f8e02ff */
[----:B------:R-:W-:Y:S03]  /*68b0*/  UISETP.GE.AND UP0, UPT, UR6, UR4, UPT ;  /* 0x000000040600728c */ /* 0x000fe6000bf06270 */
[----:B------:R-:W-:Y:S01]  /*68c0*/  UMOV UR4, UR11 ;  /* 0x0000000b00047c82 */ /* 0x000fe20008000000 */
[----:B------:R-:W-:Y:S02]  /*68d0*/  UISETP.GE.OR UP0, UPT, UR5, UR8, UP0 ;  /* 0x000000080500728c */ /* 0x000fe40008706670 */
[----:B------:R-:W-:Y:S02]  /*68e0*/  USHF.R.U32.HI UR4, URZ, UR23, UR4 ;  /* 0x00000017ff047299 */ /* 0x000fe40008011604 */
[----:B------:R-:W-:Y:S02]  /*68f0*/  UIMAD.WIDE.U32 UR8, UR5, UR22, URZ ;  /* 0x00000016050872a5 */ /* 0x000fe4000f8e00ff */
[----:B------:R-:W-:Y:S04]  /*6900*/  USEL UR10, UR6, UR4, !UP4 ;  /* 0x00000004060a7287 */ /* 0x000fe8000e000000 */
[----:B------:R-:W-:Y:S01]  /*6910*/  UIADD3 UR11, UPT, UPT, -UR10, URZ, URZ ;  /* 0x000000ff0a0b7290 */ /* 0x000fe2000fffe1ff */
[----:B------:R-:W-:Y:S02]  /*6920*/  @!UP0 UMOV UR4, UR9 ;  /* 0x0000000900048c82 */ /* 0x000fe40008000000 */
[----:B------:R-:W-:Y:S02]  /*6930*/  @!UP0 USHF.R.U32.HI UR4, URZ, UR23, UR4 ;  /* 0x00000017ff048299 */ /* 0x000fe40008011604 */
[----:B------:R-:W-:Y:S02]  /*6940*/  UIMAD UR8, UR42, UR11, UR6 ;  /* 0x0000000b2a0872a4 */ /* 0x000fe4000f8e0206 */
[----:B------:R-:W-:Y:S04]  /*6950*/  @!UP0 USEL UR4, UR5, UR4, !UP4 ;  /* 0x0000000405048287 */ /* 0x000fe8000e000000 */
[----:B------:R-:W-:Y:S02]  /*6960*/  @!UP0 UIMAD UR8, UR7, UR8, UR4 ;  /* 0x00000008070882a4 */ /* 0x000fe4000f8e0204 */
[----:B------:R-:W-:Y:S02]  /*6970*/  @!UP0 UIADD3 UR9, UPT, UPT, UR10, -UR4, URZ ;  /* 0x800000040a098290 */ /* 0x000fe4000fffe0ff */
[----:B------:R-:W-:Y:S02]  /*6980*/  UIADD3 UR4, UPT, UPT, -UR5, URZ, URZ ;  /* 0x000000ff05047290 */ /* 0x000fe4000fffe1ff */
[----:B------:R-:W-:Y:S02]  /*6990*/  UIADD3 UR7, UPT, UPT, -UR6, URZ, URZ ;  /* 0x000000ff06077290 */ /* 0x000fe4000fffe1ff */
[----:B------:R-:W-:Y:S02]  /*69a0*/  @!UP0 UIMAD UR6, UR9, UR42, UR5 ;  /* 0x0000002a090682a4 */ /* 0x000fe4000f8e0205 */
[----:B------:R-:W-:Y:S02]  /*69b0*/  UIMAD UR14, UR15, UR4, UR14 ;  /* 0x000000040f0e72a4 */ /* 0x000fe4000f8e020e */
[----:B------:R-:W-:Y:S01]  /*69c0*/  UIMAD UR4, UR34, UR7, UR13 ;  /* 0x00000007220472a4 */ /* 0x000fe2000f8e020d */
[----:B------:R-:W-:Y:S02]  /*69d0*/  @!UP0 UMOV UR5, UR8 ;  /* 0x0000000800058c82 */ /* 0x000fe40008000000 */
[----:B------:R-:W-:Y:S02]  /*69e0*/  UIMAD UR14, UR5, UR15, UR14 ;  /* 0x0000000f050e72a4 */ /* 0x000fe4000f8e020e */
[----:B------:R-:W-:Y:S11]  /*69f0*/  UIMAD UR13, UR6, UR34, UR4 ;  /* 0x00000022060d72a4 */ /* 0x000ff6000f8e0204 */
[----:B------:R-:W-:Y:S01]  /*6a00*/  @!UPT UIADD3 URZ, UPT, UPT, URZ, URZ, URZ ;  /* 0x000000fffffff290 */ /* 0x000fe2000fffe0ff */
.L_x_136:
[----:B------:R-:W3:Y:S01]  /*6a10*/  @!UP2 LDCU.128 UR8, c[0x0][0xb10] ;  /* 0x00016200ff08a7ac */ /* 0x000ee20008000c00 */
[C---:B----4-:R-:W-:Y:S02]  /*6a20*/  ISETP.NE.U32.AND P1, PT, R4.reuse, RZ, PT ;  /* 0x000000ff0400720c */ /* 0x050fe40003f25070 */
[----:B------:R-:W-:Y:S02]  /*6a30*/  ISETP.NE.U32.AND P0, PT, R4, RZ, PT ;  /* 0x000000ff0400720c */ /* 0x000fe40003f05070 */
[C---:B------:R-:W-:Y:S02]  /*6a40*/  ISETP.NE.AND.EX P1, PT, R5.reuse, RZ, PT, P1 ;  /* 0x000000ff0500720c */ /* 0x040fe40003f25310 */
[----:B------:R-:W-:Y:S01]  /*6a50*/  ISETP.NE.AND.EX P0, PT, R5, RZ, PT, P0 ;  /* 0x000000ff0500720c */ /* 0x000fe20003f05300 */
[----:B------:R-:W4:Y:S01]  /*6a60*/  @!UP2 LDCU UR5, c[0x0][0xb0c] ;  /* 0x00016180ff05a7ac */ /* 0x000f220008000800 */
[----:B------:R-:W-:Y:S01]  /*6a70*/  SHF.L.U32 R9, R15, 0x1f, RZ ;  /* 0x0000001f0f097819 */ /* 0x000fe200000006ff */
[----:B------:R-:W-:Y:S02]  /*6a80*/  USHF.L.U32 UR26, UR24, 0x7, URZ ;  /* 0x00000007181a7899 */ /* 0x000fe400080006ff */
[----:B------:R-:W-:Y:S02]  /*6a90*/  USHF.L.U32 UR27, UR20, 0x6, URZ ;  /* 0x00000006141b7899 */ /* 0x000fe400080006ff */
[----:B---3--:R-:W-:Y:S07]  /*6aa0*/  UIMAD.WIDE.U32 UR6, UR14, UR8, URZ ;  /* 0x000000080e0672a5 */ /* 0x008fee000f8e00ff */
[----:B------:R-:W-:Y:S01]  /*6ab0*/  @!UP2 UMOV UR4, UR7 ;  /* 0x000000070004ac82 */ /* 0x000fe20008000000 */
[----:B----4-:R-:W-:Y:S02]  /*6ac0*/  @!UP2 UISETP.NE.AND UP0, UPT, UR5, 0x1, UPT ;  /* 0x000000010500a88c */ /* 0x010fe4000bf05270 */
[----:B------:R-:W-:Y:S02]  /*6ad0*/  @!UP2 USHF.R.U32.HI UR4, URZ, UR9, UR4 ;  /* 0x00000009ff04a299 */ /* 0x000fe40008011604 */
[----:B------:R-:W-:Y:S02]  /*6ae0*/  UIMAD.WIDE.U32 UR6, UR13, UR11, URZ ;  /* 0x0000000b0d0672a5 */ /* 0x000fe4000f8e00ff */
[----:B------:R-:W-:Y:S02]  /*6af0*/  @!UP2 USEL UR8, UR14, UR4, !UP0 ;  /* 0x000000040e08a287 */ /* 0x000fe4000c000000 */
[----:B------:R-:W-:Y:S03]  /*6b00*/  @!UP2 UISETP.NE.AND UP0, UPT, UR10, 0x1, UPT ;  /* 0x000000010a00a88c */ /* 0x000fe6000bf05270 */
[----:B------:R-:W-:Y:S02]  /*6b10*/  @!UP2 UMOV UR6, UR7 ;  /* 0x000000070006ac82 */ /* 0x000fe40008000000 */
[----:B------:R-:W3:Y:S02]  /*6b20*/  @!UP2 LDCU UR4, c[0x0][0xb20] ;  /* 0x00016400ff04a7ac */ /* 0x000ee40008000800 */
[----:B---3--:R-:W-:Y:S04]  /*6b30*/  @!UP2 USHF.R.U32.HI UR6, URZ, UR4, UR6 ;  /* 0x00000004ff06a299 */ /* 0x008fe80008011606 */
[----:B------:R-:W-:Y:S04]  /*6b40*/  @!UP2 USEL UR6, UR13, UR6, !UP0 ;  /* 0x000000060d06a287 */ /* 0x000fe8000c000000 */
[----:B------:R-:W-:Y:S02]  /*6b50*/  @!UP2 UIADD3 UR4, UPT, UPT, -UR8, UR6, URZ ;  /* 0x000000060804a290 */ /* 0x000fe4000fffe1ff */
[----:B------:R-:W-:Y:S02]  /*6b60*/  @!UP2 UIADD3 UR6, UPT, UPT, UR8, -UR6, URZ ;  /* 0x800000060806a290 */ /* 0x000fe4000fffe0ff */
[----:B------:R-:W-:Y:S02]  /*6b70*/  @!UP2 UIMAD UR14, UR4, UR5, UR14 ;  /* 0x00000005040ea2a4 */ /* 0x000fe4000f8e020e */
[----:B------:R-:W-:Y:S01]  /*6b80*/  @!UP2 UIMAD UR13, UR6, UR10, UR13 ;  /* 0x0000000a060da2a4 */ /* 0x000fe2000f8e020d */
[----:B------:R-:W-:Y:S11]  /*6b90*/  BRA.U UP3, `(.L_x_137) ;  /* 0x0000000103107547 */ /* 0x000ff6000b800000 */
[----:B--2---:R-:W-:Y:S04]  /*6ba0*/  MOV R0, UR41 ;  /* 0x0000002900007c02 */ /* 0x004fe80008000f00 */
[----:B------:R-:W-:Y:S04]  /*6bb0*/  SHF.L.U32 R11, R0, 0x1f, RZ ;  /* 0x0000001f000b7819 */ /* 0x000fe800000006ff */
[----:B------:R-:W2:Y:S02]  /*6bc0*/  SYNCS.PHASECHK.TRANS64.TRYWAIT P2, [UR21+0x368], R11 ;  /* 0x0003680bff0075a7 */ /* 0x000ea40008041115 */
[----:B--2---:R-:W-:Y:S05]  /*6bd0*/  @!P2 BRA `(.L_x_138) ;  /* 0x0000004c0050a947 */ /* 0x004fea0003800000 */
.L_x_137:
[----:B------:R-:W-:Y:S05]  /*6be0*/  @!P1 BRA `(.L_x_139) ;  /* 0x0000000000309947 */ /* 0x000fea0003800000 */
[----:B------:R-:W-:Y:S01]  /*6bf0*/  ISETP.NE.U32.AND P1, PT, R2, RZ, PT ;  /* 0x000000ff0200720c */ /* 0x000fe20003f25070 */
[----:B------:R-:W3:Y:S01]  /*6c00*/  LDCU.64 UR4, c[0x0][0x358] ;  /* 0x00006b00ff0477ac */ /* 0x000ee20008000a00 */
[----:B------:R-:W-:Y:S02]  /*6c10*/  IMAD.MOV.U32 R86, RZ, RZ, 0x1 ;  /* 0x00000001ff567424 */ /* 0x000fe400078e00ff */
[----:B------:R-:W-:Y:S11]  /*6c20*/  ISETP.NE.AND.EX P1, PT, R3, RZ, PT, P1 ;  /* 0x000000ff0300720c */ /* 0x000ff60003f25310 */
[----:B------:R-:W-:Y:S02]  /*6c30*/  @!UPT UIADD3 URZ, UPT, UPT, URZ, URZ, URZ ;  /* 0x000000fffffff290 */ /* 0x000fe4000fffe0ff */
[----:B--2---:R-:W2:Y:S01]  /*6c40*/  @P1 LDC.64 R10, c[0x0][0x888] ;  /* 0x00022200ff0a1b82 */ /* 0x004ea20000000a00 */
[----:B------:R-:W-:Y:S04]  /*6c50*/  @P1 IMAD R0, R4, UR36, RZ ;  /* 0x0000002404001c24 */ /* 0x000fe8000f8e02ff */
[----:B--2---:R-:W-:Y:S04]  /*6c60*/  @P1 IMAD.WIDE R10, R0, 0x4, R10 ;  /* 0x00000004000a1825 */ /* 0x004fe800078e020a */
[----:B------:R-:W-:Y:S01]  /*6c70*/  HFMA2 R0, -RZ, RZ, 0, 5.9604644775390625e-08 ;  /* 0x00000001ff007431 */ /* 0x000fe200000001ff */
[----:B---3-5:R3:W5:Y:S04]  /*6c80*/  @P1 LDG.E R41, desc[UR4][R10.64] ;  /* 0x000000040a291981 */ /* 0x028768000c1e1900 */
[----:B------:R-:W-:Y:S01]  /*6c90*/  @!P1 PRMT R86, R0, 0x7610, R86 ;  /* 0x0000761000569816 */ /* 0x000fe20000000056 */
[----:B---3--:R-:W4:Y:S06]  /*6ca0*/  @!P1 LDC R41, c[0x0][0x880] ;  /* 0x00022000ff299b82 */ /* 0x008f2c0000000800 */
.L_x_139:
[----:B----45:R-:W-:Y:S01]  /*6cb0*/  @!P0 FSETP.EQ.AND P1, PT, R41, RZ, PT ;  /* 0x000000ff2900820b */ /* 0x030fe20003f22000 */
[----:B------:R-:W-:Y:S01]  /*6cc0*/  @!UPT UIADD3 URZ, UPT, UPT, URZ, URZ, URZ ;  /* 0x000000fffffff290 */ /* 0x000fe2000fffe0ff */
[----:B------:R-:W-:Y:S11]  /*6cd0*/  @!P0 BRA `(.L_x_140) ;  /* 0x0000000000188947 */ /* 0x000ff60003800000 */
[----:B------:R-:W-:Y:S02]  /*6ce0*/  LOP3.LUT P0, RZ, R86, 0xff, RZ, 0xc0, !PT ;  /* 0x000000ff56ff7812 */ /* 0x000fe4000780c0ff */
[----:B------:R-:W-:Y:S04]  /*6cf0*/  ISETP.NE.U32.AND P1, PT, R2, RZ, PT ;  /* 0x000000ff0200720c */ /* 0x000fe80003f25070 */
[----:B------:R-:W-:Y:S04]  /*6d00*/  ISETP.NE.AND.EX P1, PT, R3, RZ, PT, P1 ;  /* 0x000000ff0300720c */ /* 0x000fe80003f25310 */
[----:B------:R-:W-:Y:S03]  /*6d10*/  PLOP3.LUT P1, PT, P1, PT, PT, 0x8, 0x80 ;  /* 0x000000000080781c */ /* 0x000fe60000f2e170 */
[----:B------:R-:W-:Y:S11]  /*6d20*/  @P0 FSETP.EQ.AND P1, PT, R41, RZ, PT ;  /* 0x000000ff2900020b */ /* 0x000ff60003f22000 */
[----:B------:R-:W-:Y:S02]  /*6d30*/  @!UPT UIADD3 URZ, UPT, UPT, URZ, URZ, URZ ;  /* 0x000000fffffff290 */ /* 0x000fe4000fffe0ff */
.L_x_140:
[----:B------:R-:W3:Y:S01]  /*6d40*/  SYNCS.PHASECHK.TRANS64.TRYWAIT P2, [UR21+0x350], R9 ;  /* 0x00035009ff0075a7 */ /* 0x000ee20008041115 */
[----:B------:R-:W-:Y:S04]  /*6d50*/  ELECT P0, URZ, PT ;  /* 0x0000000000ff782f */ /* 0x000fe80003800000 */
[----:B------:R-:W-:Y:S11]  /*6d60*/  PLOP3.LUT P1, PT, P1, P0, PT, 0xf2, 0x2f ;  /* 0x00000000002f781c */ /* 0x000ff60000f21e72 */
[----:B------:R-:W-:Y:S02]  /*6d70*/  @!UPT UIADD3 URZ, UPT, UPT, URZ, URZ, URZ ;  /* 0x000000fffffff290 */ /* 0x000fe4000fffe0ff */
[----:B------:R-:W-:Y:S05]  /*6d80*/  @!P1 IADD3 R8, P0, PT, R16, 0x580, RZ ;  /* 0x0000058010089810 */ /* 0x000fea0007f1e0ff */
[----:B------:R-:W-:Y:S01]  /*6d90*/  @!P1 IMAD.X R6, RZ, RZ, R17, P0 ;  /* 0x000000ffff069224 */ /* 0x000fe200000e0611 */
[----:B---3--:R-:W-:Y:S07]  /*6da0*/  @!P2 BRA `(.L_x_141) ;  /* 0x0000004800f4a947 */ /* 0x008fee0003800000 */
.L_x_301:
[----:B------:R-:W-:Y:S01]  /*6db0*/  @!P1 R2UR UR5, R8 ;  /* 0x00000000080592ca */ /* 0x000fe200000e0000 */
[----:B------:R-:W-:Y:S01]  /*6dc0*/  VOTEU.ALL UP0, P1 ;  /* 0x0000000000ff7886 */ /* 0x000fe20000800000 */
[----:B------:R-:W-:Y:S01]  /*6dd0*/  @!P1 R2UR UR4, R6 ;  /* 0x00000000060492ca */ /* 0x000fe200000e0000 */
[----:B------:R-:W-:Y:S01]  /*6de0*/  UMOV UR16, 0x0 ;  /* 0x0000000000107882 */ /* 0x000fe20000000000 */
[----:B------:R-:W-:Y:S01]  /*6df0*/  UMOV UR17, 0x10000000 ;  /* 0x1000000000117882 */ /* 0x000fe20000000000 */
[----:B------:R-:W-:Y:S01]  /*6e00*/  UMOV UR28, UR36 ;  /* 0x00000024001c7c82 */ /* 0x000fe20008000000 */
[----:B------:R-:W-:Y:S01]  /*6e10*/  @!UP0 UIADD3 UR24, UPT, UPT, UR21, 0x500, URZ ;  /* 0x0000050015188890 */ /* 0x000fe2000fffe0ff */
[----:B--2---:R-:W-:Y:S01]  /*6e20*/  @!P1 IMAD.MOV.U32 R0, RZ, RZ, 0x1000 ;  /* 0x00001000ff009424 */ /* 0x004fe200078e00ff */
[----:B------:R-:W-:Y:S01]  /*6e30*/  @!UP0 UIADD3 UR10, UPT, UPT, UR26, 0x40, URZ ;  /* 0x000000401a0a8890 */ /* 0x000fe2000fffe0ff */
[----:B------:R-:W-:Y:S01]  /*6e40*/  VIADD R14, R14, 0x1 ;  /* 0x000000010e0e7836 */ /* 0x000fe20000000000 */
[----:B------:R-:W-:Y:S01]  /*6e50*/  @!UP0 UIADD3 UR8, UPT, UPT, UR21, 0xd00, URZ ;  /* 0x00000d0015088890 */ /* 0x000fe2000fffe0ff */
[----:B------:R-:W-:Y:S02]  /*6e60*/  VOTEU.ALL UP0, P1 ;  /* 0x0000000000ff7886 */ /* 0x000fe40000800000 */
[----:B------:R-:W-:Y:S01]  /*6e70*/  IMAD.U32 R10, RZ, RZ, UR5 ;  /* 0x00000005ff0a7e24 */ /* 0x000fe2000f8e00ff */
[----:B------:R-:W-:Y:S01]  /*6e80*/  UMOV UR9, UR25 ;  /* 0x0000001900097c82 */ /* 0x000fe20008000000 */
[----:B------:R-:W-:Y:S01]  /*6e90*/  IMAD.U32 R11, RZ, RZ, UR4 ;  /* 0x00000004ff0b7e24 */ /* 0x000fe2000f8e00ff */
[----:B------:R-:W-:Y:S01]  /*6ea0*/  UMOV UR11, UR27 ;  /* 0x0000001b000b7c82 */ /* 0x000fe20008000000 */
[----:B------:R-:W-:Y:S01]  /*6eb0*/  UMOV UR12, UR36 ;  /* 0x00000024000c7c82 */ /* 0x000fe20008000000 */
[----:B------:R-:W-:Y:S01]  /*6ec0*/  @!P1 R2UR UR4, R10 ;  /* 0x000000000a0492ca */ /* 0x000fe200000e0000 */
[----:B------:R-:W-:Y:S01]  /*6ed0*/  UPRMT UR6, UR46, 0x654, UR25 ;  /* 0x000006542e067896 */ /* 0x000fe20008000019 */
[----:B------:R-:W-:Y:S11]  /*6ee0*/  @!P1 R2UR UR5, R11 ;  /* 0x000000000b0592ca */ /* 0x000ff600000e0000 */
[----:B------:R-:W-:Y:S02]  /*6ef0*/  @!UPT UIADD3 URZ, UPT, UPT, URZ, URZ, URZ ;  /* 0x000000fffffff290 */ /* 0x000fe4000fffe0ff */
[----:B------:R2:W-:Y:S01]  /*6f00*/  @!UP0 UTMALDG.3D [UR24], [UR4], desc[UR16] ;  /* 0x00001018040085b4 */ /* 0x0005e20008011000 */
[----:B------:R-:W-:Y:S05]  /*6f10*/  VOTEU.ALL UP0, P1 ;  /* 0x0000000000ff7886 */ /* 0x000fea0000800000 */
[----:B------:R2:W-:Y:S01]  /*6f20*/  @!UP0 UTMALDG.3D [UR8], [UR4], desc[UR16] ;  /* 0x00001008040085b4 */ /* 0x0005e20008011000 */
[----:B------:R2:W-:Y:S01]  /*6f30*/  @!P1 SYNCS.ARRIVE.TRANS64.RED.A0TR RZ, [UR21+0x340], R0 ;  /* 0x00034000ffff99a7 */ /* 0x0005e20008300415 */
[----:B------:R-:W-:Y:S01]  /*6f40*/  SYNCS.ARRIVE.TRANS64.RED.A1T0 RZ, [UR6], RZ ;  /* 0x000000ffffff79a7 */ /* 0x000fe20008100406 */
[----:B------:R-:W3:Y:S02]  /*6f50*/  SYNCS.PHASECHK.TRANS64.TRYWAIT P0, [UR21+0x358], R9 ;  /* 0x00035809ff0075a7 */ /* 0x000ee40008001115 */
[----:B--23--:R-:W-:Y:S05]  /*6f60*/  @!P0 BRA `(.L_x_142) ;  /* 0x00000048009c8947 */ /* 0x00cfea0003800000 */
.L_x_303:
[----:B------:R-:W-:Y:S01]  /*6f70*/  UIADD3 UR24, UPT, UPT, UR13, UR63, URZ ;  /* 0x0000003f0d187290 */ /* 0x000fe2000fffe0ff */
[----:B------:R-:W-:Y:S01]  /*6f80*/  @!P1 IADD3 R6, P0, PT, R16, 0x580, RZ ;  /* 0x0000058010069810 */ /* 0x000fe20007f1e0ff */
[----:B------:R-:W-:Y:S01]  /*6f90*/  UPLOP3.LUT UP3, UPT, UPT, UPT, UPT, 0x80, 0x8 ;  /* 0x000000000008789c */ /* 0x000fe20003f6f070 */
[----:B------:R-:W-:Y:S01]  /*6fa0*/  R2UR UR28, R88 ;  /* 0x00000000581c72ca */ /* 0x000fe200000e0000 */
[----:B------:R-:W-:Y:S01]  /*6fb0*/  VOTEU.ALL UP0, P1 ;  /* 0x0000000000ff7886 */ /* 0x000fe20000800000 */
[----:B------:R-:W-:Y:S01]  /*6fc0*/  @!P1 R2UR UR5, R6 ;  /* 0x00000000060592ca */ /* 0x000fe200000e0000 */
[----:B--2---:R-:W-:Y:S01]  /*6fd0*/  @!P1 IMAD.X R0, RZ, RZ, R17, P0 ;  /* 0x000000ffff009224 */ /* 0x004fe200000e0611 */
[----:B------:R-:W-:Y:S01]  /*6fe0*/  UMOV UR6, 0x0 ;  /* 0x0000000000067882 */ /* 0x000fe20000000000 */
[----:B------:R-:W-:Y:S01]  /*6ff0*/  UMOV UR7, 0x10000000 ;  /* 0x1000000000077882 */ /* 0x000fe20000000000 */
[----:B------:R-:W-:Y:S01]  /*7000*/  @!UP0 UIADD3 UR18, UPT, UPT, UR26, 0x20, URZ ;  /* 0x000000201a128890 */ /* 0x000fe2000fffe0ff */
[----:B------:R-:W-:Y:S01]  /*7010*/  ISETP.NE.AND P0, PT, R14, 0x2, PT ;  /* 0x000000020e00780c */ /* 0x000fe20003f05270 */
[----:B------:R-:W-:Y:S01]  /*7020*/  @!UP0 UIADD3 UR16, UPT, UPT, UR21, 0x1500, URZ ;  /* 0x0000150015108890 */ /* 0x000fe2000fffe0ff */
[----:B------:R-:W-:Y:S01]  /*7030*/  @!P1 R2UR UR4, R0 ;  /* 0x00000000000492ca */ /* 0x000fe200000e0000 */
[----:B------:R-:W-:Y:S01]  /*7040*/  @!UP0 UIADD3 UR17, UPT, UPT, UR21, 0x348, URZ ;  /* 0x0000034815118890 */ /* 0x000fe2000fffe0ff */
[----:B------:R-:W-:Y:S01]  /*7050*/  SEL R0, RZ, 0x1, P0 ;  /* 0x00000001ff007807 */ /* 0x000fe20000000000 */
[----:B------:R-:W-:Y:S01]  /*7060*/  @!UP0 UIADD3 UR10, UPT, UPT, UR26, 0x60, URZ ;  /* 0x000000601a0a8890 */ /* 0x000fe2000fffe0ff */
[----:B------:R-:W-:Y:S01]  /*7070*/  LOP3.LUT R15, R15, 0x1, RZ, 0x3c, !PT ;  /* 0x000000010f0f7812 */ /* 0x000fe200078e3cff */
[----:B------:R-:W-:Y:S01]  /*7080*/  @!UP0 UIADD3 UR8, UPT, UPT, UR21, 0x1d00, URZ ;  /* 0x00001d0015088890 */ /* 0x000fe2000fffe0ff */
[----:B------:R-:W-:Y:S01]  /*7090*/  IMAD.U32 R8, RZ, RZ, UR5 ;  /* 0x00000005ff087e24 */ /* 0x000fe2000f8e00ff */
[----:B------:R-:W-:Y:S01]  /*70a0*/  VOTEU.ALL UP0, P1 ;  /* 0x0000000000ff7886 */ /* 0x000fe20000800000 */
[----:B------:R-:W-:Y:S01]  /*70b0*/  UMOV UR19, UR27 ;  /* 0x0000001b00137c82 */ /* 0x000fe20008000000 */
[----:B------:R-:W-:Y:S01]  /*70c0*/  UMOV UR20, UR36 ;  /* 0x0000002400147c82 */ /* 0x000fe20008000000 */
[----:B------:R-:W-:Y:S01]  /*70d0*/  UMOV UR11, UR27 ;  /* 0x0000001b000b7c82 */ /* 0x000fe20008000000 */
[----:B------:R-:W-:Y:S01]  /*70e0*/  UMOV UR12, UR36 ;  /* 0x00000024000c7c82 */ /* 0x000fe20008000000 */
[----:B------:R-:W-:Y:S01]  /*70f0*/  UMOV UR9, UR17 ;  /* 0x0000001100097c82 */ /* 0x000fe20008000000 */
[----:B------:R-:W-:Y:S01]  /*7100*/  IMAD.U32 R9, RZ, RZ, UR4 ;  /* 0x00000004ff097e24 */ /* 0x000fe2000f8e00ff */
[----:B------:R-:W-:Y:S01]  /*7110*/  @!P1 R2UR UR4, R8 ;  /* 0x00000000080492ca */ /* 0x000fe200000e0000 */
[----:B------:R-:W-:Y:S01]  /*7120*/  UMOV UR36, UR29 ;  /* 0x0000001d00247c82 */ /* 0x000fe20008000000 */
[----:B------:R-:W-:Y:S02]  /*7130*/  LOP3.LUT R13, R13, R0, RZ, 0x3c, !PT ;  /* 0x000000000d0d7212 */ /* 0x000fe400078e3cff */
[----:B------:R-:W-:Y:S02]  /*7140*/  @!P1 R2UR UR5, R9 ;  /* 0x00000000090592ca */ /* 0x000fe400000e0000 */
[----:B------:R-:W-:Y:S11]  /*7150*/  SEL R14, R14, RZ, P0 ;  /* 0x000000ff0e0e7207 */ /* 0x000ff60000000000 */
[----:B------:R2:W-:Y:S01]  /*7160*/  @!UP0 UTMALDG.3D [UR16], [UR4], desc[UR6] ;  /* 0x00000610040085b4 */ /* 0x0005e20008011000 */
[----:B------:R-:W-:Y:S05]  /*7170*/  VOTEU.ALL UP0, P1 ;  /* 0x0000000000ff7886 */ /* 0x000fea0000800000 */
[----:B------:R3:W-:Y:S01]  /*7180*/  @!UP0 UTMALDG.3D [UR8], [UR4], desc[UR6] ;  /* 0x00000608040085b4 */ /* 0x0007e20008011000 */
[----:B------:R3:W-:Y:S01]  /*7190*/  @!P1 SYNCS.ARRIVE.TRANS64.RED.A0TR RZ, [UR21+0x348], R7 ;  /* 0x00034807ffff99a7 */ /* 0x0007e20008300415 */
[----:B------:R-:W-:Y:S01]  /*71a0*/  SYNCS.ARRIVE.TRANS64.RED.A1T0 RZ, [UR37], RZ ;  /* 0x000000ffffff79a7 */ /* 0x000fe20008100425 */
[----:B--2---:R-:W-:Y:S01]  /*71b0*/  UIADD3 UR20, UPT, UPT, UR14, UR28, URZ ;  /* 0x0000001c0e147290 */ /* 0x004fe2000fffe0ff */
[----:B------:R-:W-:Y:S11]  /*71c0*/  BRA.U UP1, `(.L_x_143) ;  /* 0xfffffff101f07547 */ /* 0x000ff6000b83ffff */
[----:B------:R-:W-:-:S04]  /*71d0*/  SHF.L.U32 R3, R15, 0x1f, RZ ;  /* 0x0000001f0f037819 */ /* 0x000fc800000006ff */
[----:B------:R-:W2:Y:S02]  /*71e0*/  SYNCS.PHASECHK.TRANS64.TRYWAIT P0, [UR21+0x350], R3 ;  /* 0x00035003ff0075a7 */ /* 0x000ea40008001115 */
[----:B--2---:R-:W-:Y:S05]  /*71f0*/  @!P0 BRA `(.L_x_144) ;  /* 0x0000004800108947 */ /* 0x004fea0003800000 */
.L_x_305:
[----:B--2---:R-:W-:-:S07]  /*7200*/  MOV R0, UR21 ;  /* 0x0000001500007c02 */ /* 0x004fce0008000f00 */
.L_x_145:
[----:B--2---:R-:W-:-:S04]  /*7210*/  SHF.L.U32 R3, R15, 0x1f, RZ ;  /* 0x0000001f0f037819 */ /* 0x004fc800000006ff */
[----:B------:R2:W4:Y:S03]  /*7220*/  SYNCS.PHASECHK.TRANS64.TRYWAIT P0, [R0+URZ+0x358], R3 ;  /* 0x00035803000075a7 */ /* 0x00052600080011ff */
[----:B----4-:R-:W-:Y:S05]  /*7230*/  @!P0 NANOSLEEP.SYNCS 0x989680 ;  /* 0x009896800000895d */ /* 0x010fea0003900000 */
[----:B------:R-:W4:Y:S02]  /*7240*/  @!P0 SYNCS.PHASECHK.TRANS64 P0, [R0+URZ+0x358], R3 ;  /* 0x00035803000085a7 */ /* 0x000f2400080010ff */
[----:B-1-34-:R-:W-:Y:S05]  /*7250*/  @P0 EXIT ;  /* 0x000000000000094d */ /* 0x01afea0003800000 */
[----:B------:R-:W-:Y:S05]  /*7260*/  BRA `(.L_x_145) ;  /* 0xfffffffc00e87947 */ /* 0x000fea000383ffff */
.L_x_134:
[----:B------:R-:W-:-:S06]  /*7270*/  UISETP.GE.AND UP0, UPT, UR25, 0x4, UPT ;  /* 0x000000041900788c */ /* 0x000fcc000bf06270 */
[----:B------:R-:W-:-:S13]  /*7280*/  PLOP3.LUT P0, PT, PT, PT, UP0, 0x80, 0x8 ;  /* 0x000000000008781c */ /* 0x000fda0003f0f008 */
[----:B------:R-:W-:Y:S05]  /*7290*/  @!P0 EXIT ;  /* 0x000000000000894d */ /* 0x000fea0003800000 */
[----:B------:R-:W-:Y:S01]  /*72a0*/  BAR.SYNC.DEFER_BLOCKING 0x6, 0xa0 ;  /* 0x0182800000007b1d */ /* 0x000fe20000010000 */
[----:B------:R-:W-:Y:S01]  /*72b0*/  IMAD.SHL.U32 R4, R87, 0x200000, RZ ;  /* 0x0020000057047824 */ /* 0x000fe200078e00ff */
[----:B------:R-:W-:Y:S01]  /*72c0*/  CS2R R94, SRZ ;  /* 0x00000000005e7805 */ /* 0x000fe2000001ff00 */
[C---:B------:R-:W-:Y:S01]  /*72d0*/  IMAD.SHL.U32 R85, R97.reuse, 0x20, RZ ;  /* 0x0000002061557824 */ /* 0x040fe200078e00ff */
[----:B------:R-:W-:Y:S01]  /*72e0*/  CS2R R92, SRZ ;  /* 0x00000000005c7805 */ /* 0x000fe2000001ff00 */
[C---:B------:R-:W-:Y:S01]  /*72f0*/  IMAD.U32 R37, R97.reuse, 0x10000, RZ ;  /* 0x0001000061257824 */ /* 0x040fe200078e00ff */
[----:B------:R-:W-:Y:S02]  /*7300*/  UMOV UR44, 0x400 ;  /* 0x00000400002c7882 */ /* 0x000fe40000000000 */
[----:B------:R-:W1:Y:S01]  /*7310*/  LDC.64 R82, c[0x0][0x8b0] ;  /* 0x00022c00ff527b82 */ /* 0x000e620000000a00 */
[----:B------:R-:W-:Y:S01]  /*7320*/  ULEA UR44, UR46, UR44, 0x18 ;  /* 0x0000002c2e2c7291 */ /* 0x000fe2000f8ec0ff */
[----:B------:R-:W-:Y:S01]  /*7330*/  IMAD.SHL.U32 R5, R97, 0x4, RZ ;  /* 0x0000000461057824 */ /* 0x000fe200078e00ff */
[----:B------:R-:W-:Y:S01]  /*7340*/  LOP3.LUT R4, R4, 0x200000, RZ, 0xc0, !PT ;  /* 0x0020000004047812 */ /* 0x000fe200078ec0ff */
[----:B------:R-:W-:Y:S01]  /*7350*/  IMAD.SHL.U32 R7, R87, 0x400, RZ ;  /* 0x0000040057077824 */ /* 0x000fe200078e00ff */
[C---:B------:R-:W-:Y:S01]  /*7360*/  LOP3.LUT R6, R85.reuse, 0x80, RZ, 0xc0, !PT ;  /* 0x0000008055067812 */ /* 0x040fe200078ec0ff */
[----:B------:R-:W-:Y:S01]  /*7370*/  UIADD3 UR4, UPT, UPT, UR44, 0x2500, URZ ;  /* 0x000025002c047890 */ /* 0x000fe2000fffe0ff */
[C---:B------:R-:W-:Y:S01]  /*7380*/  LOP3.LUT R84, R85.reuse, 0xb60, RZ, 0xc0, !PT ;  /* 0x00000b6055547812 */ /* 0x040fe200078ec0ff */
[----:B------:R-:W2:Y:S01]  /*7390*/  LDC.64 R80, c[0x0][0x8a8] ;  /* 0x00022a00ff507b82 */ /* 0x000ea20000000a00 */
[----:B------:R-:W-:Y:S01]  /*73a0*/  LOP3.LUT R37, R4, 0x400000, R37, 0xf8, !PT ;  /* 0x0040000004257812 */ /* 0x000fe200078ef825 */
[----:B------:R-:W-:Y:S01]  /*73b0*/  IMAD.MOV.U32 R36, RZ, RZ, RZ ;  /* 0x000000ffff247224 */ /* 0x000fe200078e00ff */
[----:B------:R-:W-:Y:S01]  /*73c0*/  LOP3.LUT R5, R6, 0x10, R5, 0xf8, !PT ;  /* 0x0000001006057812 */ /* 0x000fe200078ef805 */
[----:B------:R-:W-:Y:S01]  /*73d0*/  IMAD.MOV.U32 R91, RZ, RZ, RZ ;  /* 0x000000ffff5b7224 */ /* 0x000fe200078e00ff */
[----:B------:R-:W-:Y:S01]  /*73e0*/  LOP3.LUT R84, R84, 0x400, R7, 0xf8, !PT ;  /* 0x0000040054547812 */ /* 0x000fe200078ef807 */
[----:B------:R-:W-:Y:S01]  /*73f0*/  IMAD.U32 R96, RZ, RZ, UR4 ;  /* 0x00000004ff607e24 */ /* 0x000fe2000f8e00ff */
[----:B------:R-:W-:Y:S01]  /*7400*/  LOP3.LUT P0, RZ, R85, 0x80, RZ, 0xc0, !PT ;  /* 0x0000008055ff7812 */ /* 0x000fe2000780c0ff */
[----:B------:R-:W3:Y:S01]  /*7410*/  LDCU UR58, c[0x0][0x370] ;  /* 0x00006e00ff3a77ac */ /* 0x000ee20008000800 */
[----:B------:R-:W4:Y:S01]  /*7420*/  LDS R0, [UR44+0x420] ;  /* 0x0004202cff007984 */ /* 0x000f220008000800 */
[----:B------:R-:W-:-:S02]  /*7430*/  LOP3.LUT R84, R84, R5, RZ, 0xfc, !PT ;  /* 0x0000000554547212 */ /* 0x000fc400078efcff */
[----:B------:R-:W-:Y:S01]  /*7440*/  P2R R4, PR, RZ, 0x1 ;  /* 0x00000001ff047803 */ /* 0x000fe20000000000 */
[----:B------:R-:W1:Y:S01]  /*7450*/  LDCU UR43, c[0x0][0xb0c] ;  /* 0x00016180ff2b77ac */ /* 0x000e620008000800 */
[----:B------:R-:W-:Y:S01]  /*7460*/  LOP3.LUT R97, R97, 0x60, RZ, 0xc0, !PT ;  /* 0x0000006061617812 */ /* 0x000fe200078ec0ff */
[----:B------:R-:W1:Y:S01]  /*7470*/  LDCU UR39, c[0x0][0xb30] ;  /* 0x00016600ff2777ac */ /* 0x000e620008000800 */
[----:B------:R-:W1:Y:S01]  /*7480*/  LDCU.64 UR56, c[0x0][0x888] ;  /* 0x00011100ff3877ac */ /* 0x000e620008000a00 */
[----:B------:R-:W1:Y:S01]  /*7490*/  LDCU.64 UR40, c[0x0][0xb28] ;  /* 0x00016500ff2877ac */ /* 0x000e620008000a00 */
[----:B------:R-:W1:Y:S01]  /*74a0*/  LDCU.64 UR60, c[0x0][0x890] ;  /* 0x00011200ff3c77ac */ /* 0x000e620008000a00 */
[----:B------:R-:W1:Y:S01]  /*74b0*/  LDCU.128 UR52, c[0x0][0xb10] ;  /* 0x00016200ff3477ac */ /* 0x000e620008000c00 */
[----:B------:R-:W1:Y:S01]  /*74c0*/  LDCU UR47, c[0x0][0x374] ;  /* 0x00006e80ff2f77ac */ /* 0x000e620008000800 */
[----:B------:R-:W-:Y:S01]  /*74d0*/  UIADD3 UR62, UPT, UPT, UR44, 0x500, URZ ;  /* 0x000005002c3e7890 */ /* 0x000fe2000fffe0ff */
[----:B-1234-:R-:W-:-:S11]  /*74e0*/  IMAD.IADD R37, R0, 0x1, R37 ;  /* 0x0000000100257824 */ /* 0x01efd600078e0225 */
.L_x_171:
[C---:B------:R-:W-:Y:S02]  /*74f0*/  LEA R3, R91.reuse, UR44, 0x3 ;  /* 0x0000002c5b037c11 */ /* 0x040fe4000f8e18ff */
[----:B------:R-:W-:Y:S02]  /*7500*/  SHF.L.U32 R0, R94, 0x1f, RZ ;  /* 0x0000001f5e007819 */ /* 0x000fe400000006ff */
[----:B------:R-:W-:Y:S02]  /*7510*/  LEA R5, R91, UR44, 0x4 ;  /* 0x0000002c5b057c11 */ /* 0x000fe4000f8e20ff */
[----:B-1----:R-:W1:Y:S02]  /*7520*/  SYNCS.PHASECHK.TRANS64.TRYWAIT P0, [R3+URZ+0x370], R0 ;  /* 0x00037000030075a7 */ /* 0x002e6400080011ff */
[----:B-1----:R-:W-:Y:S05]  /*7530*/  @!P0 BRA `(.L_x_146) ;  /* 0x0000004400588947 */ /* 0x002fea0003800000 */
.L_x_306:
        /* <DEDUP_REMOVED lines=11> */
[----:B------:R-:W-:Y:S01]  /*75f0*/  PLOP3.LUT P0, PT, PT, PT, UP1, 0x80, 0x8 ;  /* 0x000000000008781c */ /* 0x000fe20003f0f018 */
[----:B------:R-:W-:Y:S11]  /*7600*/  UP2UR UR45, UPR, URZ, 0x2 ;  /* 0x00000002ff2d7883 */ /* 0x000ff60008000000 */
[----:B------:R-:W-:Y:S01]  /*7610*/  @!UPT UIADD3 URZ, UPT, UPT, URZ, URZ, URZ ;  /* 0x000000fffffff290 */ /* 0x000fe2000fffe0ff */
[----:B-1----:R-:W-:Y:S02]  /*7620*/  @P0 SHF.R.U32.HI R0, RZ, 0x10, R5 ;  /* 0x00000010ff000819 */ /* 0x002fe40000011605 */
        /* <DEDUP_REMOVED lines=12> */
[----:B------:R-:W2:Y:S01]  /*76f0*/  LDCU UR12, c[0x0][0xb20] ;  /* 0x00016400ff0c77ac */ /* 0x000ea20008000800 */
[----:B------:R-:W-:Y:S02]  /*7700*/  UIMAD.WIDE.U32 UR4, UR47, UR55, URZ ;  /* 0x000000372f0472a5 */ /* 0x000fe4000f8e00ff */
[----:B------:R-:W-:Y:S02]  /*7710*/  UIMAD.WIDE.U32 UR6, UR58, UR52, URZ ;  /* 0x000000343a0672a5 */ /* 0x000fe4000f8e00ff */
[----:B------:R-:W-:Y:S02]  /*7720*/  UISETP.NE.AND UP0, UPT, UR54, 0x1, UPT ;  /* 0x000000013600788c */ /* 0x000fe4000bf05270 */
[----:B------:R-:W-:Y:S02]  /*7730*/  UIMAD.WIDE.U32 UR8, UR37, UR55, URZ ;  /* 0x00000037250872a5 */ /* 0x000fe4000f8e00ff */
[----:B------:R-:W-:Y:S02]  /*7740*/  UIMAD.WIDE.U32 UR10, UR38, UR52, URZ ;  /* 0x00000034260a72a5 */ /* 0x000fe4000f8e00ff */
[----:B------:R-:W-:Y:S02]  /*7750*/  UISETP.NE.AND UP1, UPT, UR43, 0x1, UPT ;  /* 0x000000012b00788c */ /* 0x000fe4000bf25270 */
[----:B------:R-:W-:Y:S01]  /*7760*/  UISETP.NE.AND UP2, UPT, UR42, 0x1, UPT ;  /* 0x000000012a00788c */ /* 0x000fe2000bf45270 */
[----:B------:R-:W-:Y:S02]  /*7770*/  UMOV UR4, UR5 ;  /* 0x0000000500047c82 */ /* 0x000fe40008000000 */
[----:B--2---:R-:W-:Y:S03]  /*7780*/  USHF.R.U32.HI UR5, URZ, UR12, UR4 ;  /* 0x0000000cff057299 */ /* 0x004fe60008011604 */
[----:B------:R-:W-:Y:S02]  /*7790*/  UMOV UR4, UR7 ;  /* 0x0000000700047c82 */ /* 0x000fe40008000000 */
[----:B------:R-:W-:Y:S02]  /*77a0*/  USHF.R.U32.HI UR7, URZ, UR53, UR4 ;  /* 0x00000035ff077299 */ /* 0x000fe40008011604 */
[----:B------:R-:W-:Y:S02]  /*77b0*/  USEL UR4, UR47, UR5, !UP0 ;  /* 0x000000052f047287 */ /* 0x000fe4000c000000 */
[----:B------:R-:W-:Y:S01]  /*77c0*/  USEL UR7, UR58, UR7, !UP1 ;  /* 0x000000073a077287 */ /* 0x000fe2000c800000 */
[----:B------:R-:W-:Y:S01]  /*77d0*/  UMOV UR5, UR9 ;  /* 0x0000000900057c82 */ /* 0x000fe20008000000 */
[----:B------:R-:W-:Y:S02]  /*77e0*/  UIMAD.WIDE.U32 UR8, UR4, UR40, URZ ;  /* 0x00000028040872a5 */ /* 0x000fe4000f8e00ff */
[----:B------:R-:W-:Y:S03]  /*77f0*/  USHF.R.U32.HI UR6, URZ, UR12, UR5 ;  /* 0x0000000cff067299 */ /* 0x000fe60008011605 */
[----:B------:R-:W-:Y:S01]  /*7800*/  UMOV UR5, UR11 ;  /* 0x0000000b00057c82 */ /* 0x000fe20008000000 */
[----:B------:R-:W-:Y:S02]  /*7810*/  UIMAD.WIDE.U32 UR10, UR7, UR40, URZ ;  /* 0x00000028070a72a5 */ /* 0x000fe4000f8e00ff */
[----:B------:R-:W-:Y:S02]  /*7820*/  USHF.R.U32.HI UR12, URZ, UR53, UR5 ;  /* 0x00000035ff0c7299 */ /* 0x000fe40008011605 */
[----:B------:R-:W-:Y:S01]  /*7830*/  USEL UR6, UR37, UR6, !UP0 ;  /* 0x0000000625067287 */ /* 0x000fe2000c000000 */
[----:B------:R-:W-:Y:S02]  /*7840*/  UMOV UR5, UR9 ;  /* 0x0000000900057c82 */ /* 0x000fe40008000000 */
[----:B------:R-:W-:Y:S01]  /*7850*/  UMOV UR10, UR11 ;  /* 0x0000000b000a7c82 */ /* 0x000fe20008000000 */
[----:B------:R-:W-:Y:S02]  /*7860*/  @UP2 USHF.R.U32.HI UR4, URZ, UR41, UR5 ;  /* 0x00000029ff042299 */ /* 0x000fe40008011605 */
[----:B------:R-:W-:Y:S02]  /*7870*/  @UP2 USHF.R.U32.HI UR7, URZ, UR41, UR10 ;  /* 0x00000029ff072299 */ /* 0x000fe4000801160a */
[----:B------:R-:W-:Y:S02]  /*7880*/  UIMAD UR4, UR42, UR4, URZ ;  /* 0x000000042a0472a4 */ /* 0x000fe4000f8e02ff */
[----:B------:R-:W-:Y:S02]  /*7890*/  UIMAD.WIDE.U32 UR10, UR6, UR40, URZ ;  /* 0x00000028060a72a5 */ /* 0x000fe4000f8e00ff */
[----:B------:R-:W-:Y:S02]  /*78a0*/  USEL UR5, UR38, UR12, !UP1 ;  /* 0x0000000c26057287 */ /* 0x000fe4000c800000 */
[----:B------:R-:W-:Y:S02]  /*78b0*/  UIMAD UR8, UR42, UR7, URZ ;  /* 0x000000072a0872a4 */ /* 0x000fe4000f8e02ff */
[----:B------:R-:W-:Y:S03]  /*78c0*/  UISETP.GE.AND UP0, UPT, UR6, UR4, UPT ;  /* 0x000000040600728c */ /* 0x000fe6000bf06270 */
[----:B------:R-:W-:Y:S01]  /*78d0*/  UMOV UR4, UR11 ;  /* 0x0000000b00047c82 */ /* 0x000fe20008000000 */
[----:B------:R-:W-:Y:S02]  /*78e0*/  UISETP.GE.OR UP0, UPT, UR5, UR8, UP0 ;  /* 0x000000080500728c */ /* 0x000fe40008706670 */
[----:B------:R-:W-:Y:S02]  /*78f0*/  USHF.R.U32.HI UR4, URZ, UR41, UR4 ;  /* 0x00000029ff047299 */ /* 0x000fe40008011604 */
[----:B------:R-:W-:Y:S02]  /*7900*/  UIMAD.WIDE.U32 UR8, UR5, UR40, URZ ;  /* 0x00000028050872a5 */ /* 0x000fe4000f8e00ff */
[----:B------:R-:W-:Y:S02]  /*7910*/  USEL UR11, UR6, UR4, !UP2 ;  /* 0x00000004060b7287 */ /* 0x000fe4000d000000 */
[----:B------:R-:W-:Y:S02]  /*7920*/  UIADD3 UR8, UPT, UPT, -UR5, URZ, URZ ;  /* 0x000000ff05087290 */ /* 0x000fe4000fffe1ff */
[----:B------:R-:W-:Y:S01]  /*7930*/  UIADD3 UR10, UPT, UPT, -UR11, URZ, URZ ;  /* 0x000000ff0b0a7290 */ /* 0x000fe2000fffe1ff */
[----:B------:R-:W-:Y:S01]  /*7940*/  @!UP0 UMOV UR4, UR9 ;  /* 0x0000000900048c82 */ /* 0x000fe20008000000 */
[----:B------:R-:W-:Y:S02]  /*7950*/  UIADD3 UR9, UPT, UPT, -UR6, URZ, URZ ;  /* 0x000000ff06097290 */ /* 0x000fe4000fffe1ff */
[----:B------:R-:W-:Y:S02]  /*7960*/  @!UP0 USHF.R.U32.HI UR4, URZ, UR41, UR4 ;  /* 0x00000029ff048299 */ /* 0x000fe40008011604 */
[----:B------:R-:W-:Y:S02]  /*7970*/  UIMAD UR10, UR42, UR10, UR6 ;  /* 0x0000000a2a0a72a4 */ /* 0x000fe4000f8e0206 */
[----:B------:R-:W-:Y:S04]  /*7980*/  @!UP0 USEL UR4, UR5, UR4, !UP2 ;  /* 0x0000000405048287 */ /* 0x000fe8000d000000 */
[----:B------:R-:W-:Y:S02]  /*7990*/  @!UP0 UIMAD UR10, UR7, UR10, UR4 ;  /* 0x0000000a070a82a4 */ /* 0x000fe4000f8e0204 */
[----:B------:R-:W-:Y:S02]  /*79a0*/  @!UP0 UIADD3 UR11, UPT, UPT, UR11, -UR4, URZ ;  /* 0x800000040b0b8290 */ /* 0x000fe4000fffe0ff */
[----:B------:R-:W-:Y:S02]  /*79b0*/  UIMAD UR7, UR43, UR8, UR38 ;  /* 0x000000082b0772a4 */ /* 0x000fe4000f8e0226 */
[----:B------:R-:W-:Y:S02]  /*79c0*/  @!UP0 UIMAD UR6, UR11, UR42, UR5 ;  /* 0x0000002a0b0682a4 */ /* 0x000fe4000f8e0205 */
[----:B------:R-:W-:Y:S01]  /*79d0*/  UIMAD UR4, UR54, UR9, UR37 ;  /* 0x00000009360472a4 */ /* 0x000fe2000f8e0225 */
[----:B------:R-:W-:Y:S02]  /*79e0*/  @!UP0 UMOV UR5, UR10 ;  /* 0x0000000a00058c82 */ /* 0x000fe40008000000 */
[----:B------:R-:W-:Y:S02]  /*79f0*/  UIMAD UR38, UR5, UR43, UR7 ;  /* 0x0000002b052672a4 */ /* 0x000fe4000f8e0207 */
[----:B------:R-:W-:Y:S11]  /*7a00*/  UIMAD UR37, UR6, UR54, UR4 ;  /* 0x00000036062572a4 */ /* 0x000ff6000f8e0204 */
[----:B------:R-:W-:Y:S01]  /*7a10*/  @!UPT UIADD3 URZ, UPT, UPT, URZ, URZ, URZ ;  /* 0x000000fffffff290 */ /* 0x000fe2000fffe0ff */
.L_x_147:
[----:B------:R-:W-:Y:S01]  /*7a20*/  UISETP.NE.AND UP0, UPT, UR39, 0x1, UPT ;  /* 0x000000012700788c */ /* 0x000fe2000bf05270 */
[----:B------:R-:W-:Y:S01]  /*7a30*/  IADD3 R91, PT, PT, R91, 0x1, RZ ;  /* 0x000000015b5b7810 */ /* 0x000fe20007ffe0ff */
[----:B------:R-:W-:Y:S02]  /*7a40*/  USHF.L.U32 UR50, UR20, 0x6, URZ ;  /* 0x0000000614327899 */ /* 0x000fe400080006ff */
[----:B------:R-:W-:Y:S07]  /*7a50*/  USHF.L.U32 UR49, UR24, 0x7, URZ ;  /* 0x0000000718317899 */ /* 0x000fee00080006ff */
[----:B------:R-:W2:Y:S01]  /*7a60*/  @!UP0 LDCU.128 UR12, c[0x0][0xb10] ;  /* 0x00016200ff0c87ac */ /* 0x000ea20008000c00 */
[----:B------:R-:W3:Y:S01]  /*7a70*/  @!UP0 LDCU UR5, c[0x0][0xb0c] ;  /* 0x00016180ff0587ac */ /* 0x000ee20008000800 */
[----:B------:R-:W4:Y:S01]  /*7a80*/  @!UP0 LDCU UR10, c[0x0][0xb20] ;  /* 0x00016400ff0a87ac */ /* 0x000f220008000800 */
[----:B--2---:R-:W-:Y:S02]  /*7a90*/  UIMAD.WIDE.U32 UR8, UR38, UR12, URZ ;  /* 0x0000000c260872a5 */ /* 0x004fe4000f8e00ff */
[----:B------:R-:W-:Y:S02]  /*7aa0*/  UIMAD.WIDE.U32 UR6, UR37, UR15, URZ ;  /* 0x0000000f250672a5 */ /* 0x000fe4000f8e00ff */
[----:B------:R-:W-:Y:S03]  /*7ab0*/  @!UP0 UISETP.NE.AND UP1, UPT, UR14, 0x1, UPT ;  /* 0x000000010e00888c */ /* 0x000fe6000bf25270 */
[----:B------:R-:W-:Y:S01]  /*7ac0*/  @!UP0 UMOV UR4, UR9 ;  /* 0x0000000900048c82 */ /* 0x000fe20008000000 */
[----:B---3--:R-:W-:Y:S02]  /*7ad0*/  @!UP0 UISETP.NE.AND UP2, UPT, UR5, 0x1, UPT ;  /* 0x000000010500888c */ /* 0x008fe4000bf45270 */
[----:B------:R-:W-:Y:S01]  /*7ae0*/  @!UP0 USHF.R.U32.HI UR4, URZ, UR13, UR4 ;  /* 0x0000000dff048299 */ /* 0x000fe20008011604 */
[----:B------:R-:W-:Y:S02]  /*7af0*/  @!UP0 UMOV UR6, UR7 ;  /* 0x0000000700068c82 */ /* 0x000fe40008000000 */
[----:B----4-:R-:W-:Y:S02]  /*7b00*/  @!UP0 USHF.R.U32.HI UR6, URZ, UR10, UR6 ;  /* 0x0000000aff068299 */ /* 0x010fe40008011606 */
[----:B------:R-:W-:Y:S02]  /*7b10*/  @!UP0 USEL UR7, UR38, UR4, !UP2 ;  /* 0x0000000426078287 */ /* 0x000fe4000d000000 */
[----:B------:R-:W-:Y:S04]  /*7b20*/  @!UP0 USEL UR6, UR37, UR6, !UP1 ;  /* 0x0000000625068287 */ /* 0x000fe8000c800000 */
[----:B------:R-:W-:Y:S02]  /*7b30*/  @!UP0 UIADD3 UR4, UPT, UPT, -UR7, UR6, URZ ;  /* 0x0000000607048290 */ /* 0x000fe4000fffe1ff */
[----:B------:R-:W-:Y:S02]  /*7b40*/  @!UP0 UIADD3 UR6, UPT, UPT, UR7, -UR6, URZ ;  /* 0x8000000607068290 */ /* 0x000fe4000fffe0ff */
[----:B------:R-:W-:Y:S02]  /*7b50*/  @!UP0 UIMAD UR38, UR4, UR5, UR38 ;  /* 0x00000005042682a4 */ /* 0x000fe4000f8e0226 */
[----:B------:R-:W-:Y:S02]  /*7b60*/  @!UP0 UIMAD UR37, UR6, UR14, UR37 ;  /* 0x0000000e062582a4 */ /* 0x000fe4000f8e0225 */
[----:B------:R-:W-:Y:S09]  /*7b70*/  ULOP3.LUT UP0, URZ, UR62, 0x90, URZ, 0xc0, !UPT ;  /* 0x000000903eff7892 */ /* 0x000ff2000f80c0ff */
[----:B------:R-:W-:Y:S05]  /*7b80*/  BRA.U !UP0, `(.L_x_148) ;  /* 0x0000000108407547 */ /* 0x000fea000b800000 */
[----:B------:R-:W2:Y:S01]  /*7b90*/  LDCU.64 UR8, c[0x4][0x80] ;  /* 0x01001000ff0877ac */ /* 0x000ea20008000a00 */
[----:B------:R-:W-:Y:S01]  /*7ba0*/  MOV R3, 0x0 ;  /* 0x0000000000037802 */ /* 0x000fe20000000f00 */
[----:B------:R-:W-:Y:S02]  /*7bb0*/  HFMA2 R12, -RZ, RZ, 0, 5.9604644775390625e-08 ;  /* 0x00000001ff0c7431 */ /* 0x000fe400000001ff */
[----:B------:R-:W-:Y:S02]  /*7bc0*/  IMAD.MOV.U32 R8, RZ, RZ, 0x70 ;  /* 0x00000070ff087424 */ /* 0x000fe400078e00ff */
[----:B------:R-:W-:Y:S01]  /*7bd0*/  IMAD.MOV.U32 R13, RZ, RZ, RZ ;  /* 0x000000ffff0d7224 */ /* 0x000fe200078e00ff */
[----:B------:R-:W3:Y:S01]  /*7be0*/  LDCU.64 UR6, c[0x4][0x88] ;  /* 0x01001100ff0677ac */ /* 0x000ee20008000a00 */
[----:B------:R-:W4:Y:S01]  /*7bf0*/  LDC.64 R2, c[0x4][R3] ;  /* 0x0100000003027b82 */ /* 0x000f220000000a00 */
[----:B------:R-:W1:Y:S01]  /*7c00*/  LDCU.64 UR4, c[0x4][0x8] ;  /* 0x01000100ff0477ac */ /* 0x000e620008000a00 */
[----:B--2---:R-:W-:Y:S01]  /*7c10*/  MOV R5, UR9 ;  /* 0x0000000900057c02 */ /* 0x004fe20008000f00 */
[----:B------:R-:W-:Y:S01]  /*7c20*/  IMAD.U32 R4, RZ, RZ, UR8 ;  /* 0x00000008ff047e24 */ /* 0x000fe2000f8e00ff */
[----:B---3--:R-:W-:Y:S01]  /*7c30*/  MOV R7, UR7 ;  /* 0x0000000700077c02 */ /* 0x008fe20008000f00 */
[----:B------:R-:W-:Y:S01]  /*7c40*/  IMAD.U32 R6, RZ, RZ, UR6 ;  /* 0x00000006ff067e24 */ /* 0x000fe2000f8e00ff */
[----:B-1----:R-:W-:Y:S01]  /*7c50*/  MOV R11, UR5 ;  /* 0x00000005000b7c02 */ /* 0x002fe20008000f00 */
[----:B------:R-:W-:Y:S02]  /*7c60*/  IMAD.U32 R10, RZ, RZ, UR4 ;  /* 0x00000004ff0a7e24 */ /* 0x000fe4000f8e00ff */
[----:B------:R-:W-:Y:S07]  /*7c70*/  LEPC R20, `(.L_x_148) ;  /* 0x000000001014794e */ /* 0x000fee0000000000 */
[----:B----45:R-:W-:Y:S05]  /*7c80*/  CALL.ABS.NOINC R2 ;  /* 0x0000000002007343 */ /* 0x030fea0003c00000 */
.L_x_148:
[----:B------:R-:W-:Y:S01]  /*7c90*/  LOP3.LUT P0, RZ, R96, 0x90, RZ, 0xc0, !PT ;  /* 0x0000009060ff7812 */ /* 0x000fe2000780c0ff */
[----:B------:R-:W-:Y:S11]  /*7ca0*/  BSSY.RECONVERGENT B6, `(.L_x_149) ;  /* 0x0000013000067945 */ /* 0x000ff60003800200 */
[----:B------:R-:W-:Y:S01]  /*7cb0*/  @!UPT UIADD3 URZ, UPT, UPT, URZ, URZ, URZ ;  /* 0x000000fffffff290 */ /* 0x000fe2000fffe0ff */
[----:B------:R-:W-:Y:S05]  /*7cc0*/  @!P0 BRA `(.L_x_150) ;  /* 0x0000000000408947 */ /* 0x000fea0003800000 */
        /* <DEDUP_REMOVED lines=16> */
.L_x_150:
[----:B------:R-:W-:Y:S05]  /*7dd0*/  BSYNC.RECONVERGENT B6 ;  /* 0x0000000000067941 */ /* 0x000fea0003800200 */
.L_x_149:
[----:B------:R-:W-:Y:S01]  /*7de0*/  R2UR UR4, R89 ;  /* 0x00000000590472ca */ /* 0x000fe200000e0000 */
[----:B------:R-:W-:Y:S01]  /*7df0*/  UISETP.NE.U32.AND UP0, UPT, UR60, URZ, UPT ;  /* 0x000000ff3c00728c */ /* 0x000fe2000bf05070 */
[----:B------:R-:W-:Y:S02]  /*7e00*/  ISETP.NE.U32.AND P4, PT, R82, RZ, PT ;  /* 0x000000ff5200720c */ /* 0x000fe40003f85070 */
[----:B------:R-:W-:Y:S01]  /*7e10*/  ISETP.NE.U32.AND P2, PT, RZ, UR56, PT ;  /* 0x00000038ff007c0c */ /* 0x000fe2000bf45070 */
[----:B------:R-:W-:Y:S01]  /*7e20*/  UISETP.NE.AND.EX UP1, UPT, UR61, URZ, UPT, UP0 ;  /* 0x000000ff3d00728c */ /* 0x000fe2000bf25300 */
[----:B------:R-:W-:Y:S01]  /*7e30*/  ISETP.NE.AND.EX P4, PT, R83, RZ, PT, P4 ;  /* 0x000000ff5300720c */ /* 0x000fe20003f85340 */
[----:B------:R-:W-:Y:S01]  /*7e40*/  UPLOP3.LUT UP0, UPT, UPT, UPT, UPT, 0x40, 0x4 ;  /* 0x000000000004789c */ /* 0x000fe20003f0e870 */
[----:B------:R-:W-:Y:S05]  /*7e50*/  ISETP.NE.AND.EX P2, PT, RZ, UR57, PT, P2 ;  /* 0x00000039ff007c0c */ /* 0x000fea000bf45320 */
[----:B------:R-:W-:Y:S06]  /*7e60*/  UISETP.NE.AND UP2, UPT, UR4, URZ, UPT ;  /* 0x000000ff0400728c */ /* 0x000fec000bf45270 */
[----:B------:R-:W-:Y:S05]  /*7e70*/  PLOP3.LUT P1, PT, PT, PT, UP2, 0x80, 0x8 ;  /* 0x000000000008781c */ /* 0x000fea0003f2f028 */
[----:B------:R-:W-:Y:S06]  /*7e80*/  @UP2 UPLOP3.LUT UP0, UPT, UPT, UPT, UP1, 0x80, 0x8 ;  /* 0x000000000008289c */ /* 0x000fec0003f0f010 */
[----:B------:R-:W-:Y:S01]  /*7e90*/  PLOP3.LUT P0, PT, PT, PT, UP0, 0x80, 0x8 ;  /* 0x000000000008781c */ /* 0x000fe20003f0f008 */
[----:B------:R-:W-:Y:S01]  /*7ea0*/  @!UPT UIADD3 URZ, UPT, UPT, URZ, URZ, URZ ;  /* 0x000000fffffff290 */ /* 0x000fe2000fffe0ff */
[----:B------:R-:W-:Y:S11]  /*7eb0*/  BRA.U !UP1, `(.L_x_151) ;  /* 0x00000001093c7547 */ /* 0x000ff6000b800000 */
[----:B------:R-:W-:Y:S01]  /*7ec0*/  UISETP.NE.U32.AND UP0, UPT, UR56, URZ, UPT ;  /* 0x000000ff3800728c */ /* 0x000fe2000bf05070 */
[----:B-1----:R-:W-:Y:S01]  /*7ed0*/  HFMA2 R0, -RZ, RZ, 0, 5.9604644775390625e-08 ;  /* 0x00000001ff007431 */ /* 0x002fe200000001ff */
[----:B------:R-:W1:Y:S01]  /*7ee0*/  LDCU.64 UR8, c[0x0][0x358] ;  /* 0x00006b00ff0877ac */ /* 0x000e620008000a00 */
[----:B------:R-:W-:Y:S01]  /*7ef0*/  IMAD.MOV.U32 R86, RZ, RZ, 0x1 ;  /* 0x00000001ff567424 */ /* 0x000fe200078e00ff */
[----:B------:R-:W-:Y:S06]  /*7f00*/  UISETP.NE.AND.EX UP0, UPT, UR57, URZ, UPT, UP0 ;  /* 0x000000ff3900728c */ /* 0x000fec000bf05300 */
[----:B------:R-:W-:Y:S05]  /*7f10*/  PLOP3.LUT P3, PT, PT, PT, UP0, 0x80, 0x8 ;  /* 0x000000000008781c */ /* 0x000fea0003f6f008 */
[----:B------:R-:W2:Y:S01]  /*7f20*/  @UP0 LDCU.64 UR4, c[0x0][0x888] ;  /* 0x00011100ff0407ac */ /* 0x000ea20008000a00 */
[----:B------:R-:W-:Y:S07]  /*7f30*/  @UP0 UIMAD UR6, UR36, UR60, URZ ;  /* 0x0000003c240602a4 */ /* 0x000fee000f8e02ff */
[----:B------:R-:W-:Y:S01]  /*7f40*/  @!P3 PRMT R86, R0, 0x7610, R86 ;  /* 0x000076100056b816 */ /* 0x000fe20000000056 */
[----:B--2---:R-:W-:Y:S06]  /*7f50*/  @UP0 UIMAD.WIDE UR4, UR6, 0x4, UR4 ;  /* 0x00000004060408a5 */ /* 0x004fec000f8e0204 */
[----:B------:R-:W-:Y:S01]  /*7f60*/  IMAD.U32 R2, RZ, RZ, UR4 ;  /* 0x00000004ff027e24 */ /* 0x000fe2000f8e00ff */
[----:B------:R-:W-:Y:S04]  /*7f70*/  MOV R3, UR5 ;  /* 0x0000000500037c02 */ /* 0x000fe80008000f00 */
[----:B------:R-:W2:Y:S01]  /*7f80*/  @!UP0 LDCU UR4, c[0x0][0x880] ;  /* 0x00011000ff0487ac */ /* 0x000ea20008000800 */
[----:B-1---5:R3:W5:Y:S02]  /*7f90*/  @P3 LDG.E R41, desc[UR8][R2.64] ;  /* 0x0000000802293981 */ /* 0x022764000c1e1900 */
[----:B--23--:R-:W-:Y:S02]  /*7fa0*/  @!P3 IMAD.U32 R41, RZ, RZ, UR4 ;  /* 0x00000004ff29be24 */ /* 0x00cfe4000f8e00ff */
.L_x_151:
[----:B------:R-:W-:Y:S05]  /*7fb0*/  @!P4 BRA `(.L_x_152) ;  /* 0x000000000024c947 */ /* 0x000fea0003800000 */
[----:B------:R-:W-:Y:S01]  /*7fc0*/  ISETP.NE.U32.AND P3, PT, R80, RZ, PT ;  /* 0x000000ff5000720c */ /* 0x000fe20003f65070 */
[----:B------:R-:W2:Y:S03]  /*7fd0*/  LDCU.64 UR4, c[0x0][0x358] ;  /* 0x00006b00ff0477ac */ /* 0x000ea60008000a00 */
[----:B------:R-:W-:Y:S11]  /*7fe0*/  ISETP.NE.AND.EX P3, PT, R81, RZ, PT, P3 ;  /* 0x000000ff5100720c */ /* 0x000ff60003f65330 */
[----:B------:R-:W-:Y:S02]  /*7ff0*/  @!UPT UIADD3 URZ, UPT, UPT, URZ, URZ, URZ ;  /* 0x000000fffffff290 */ /* 0x000fe4000fffe0ff */
[----:B------:R-:W3:Y:S01]  /*8000*/  @P3 LDC.64 R2, c[0x0][0x8a8] ;  /* 0x00022a00ff023b82 */ /* 0x000ee20000000a00 */
[----:B-1----:R-:W-:Y:S04]  /*8010*/  @P3 IMAD R0, R82, UR36, RZ ;  /* 0x0000002452003c24 */ /* 0x002fe8000f8e02ff */
[----:B---3--:R-:W-:Y:S05]  /*8020*/  @P3 IMAD.WIDE R2, R0, 0x4, R2 ;  /* 0x0000000400023825 */ /* 0x008fea00078e0202 */
[----:B--2--5:R2:W5:Y:S02]  /*8030*/  @P3 LDG.E R38, desc[UR4][R2.64] ;  /* 0x0000000402263981 */ /* 0x024564000c1e1900 */
[----:B--2---:R-:W3:Y:S02]  /*8040*/  @!P3 LDC R38, c[0x0][0x8a0] ;  /* 0x00022800ff26bb82 */ /* 0x004ee40000000800 */
.L_x_152:
[----:B-----5:R-:W-:Y:S01]  /*8050*/  FSETP.NEU.AND P4, PT, R41, RZ, PT ;  /* 0x000000ff2900720b */ /* 0x020fe20003f8d000 */
[----:B------:R-:W-:Y:S01]  /*8060*/  BSSY B1, `(.L_x_153) ;  /* 0x0000041000017945 */ /* 0x000fe20003800000 */
[----:B------:R-:W-:Y:S01]  /*8070*/  SEL R7, RZ, 0xffffffff, P2 ;  /* 0xffffffffff077807 */ /* 0x000fe20001000000 */
[----:B------:R-:W-:Y:S01]  /*8080*/  IMAD.MOV.U32 R71, RZ, RZ, 0x1 ;  /* 0x00000001ff477424 */ /* 0x000fe200078e00ff */
[----:B------:R-:W-:Y:S01]  /*8090*/  LOP3.LUT P3, RZ, R86, 0xff, RZ, 0xc0, !PT ;  /* 0x000000ff56ff7812 */ /* 0x000fe2000786c0ff */
[C---:B------:R-:W-:Y:S01]  /*80a0*/  IMAD R39, R36.reuse, 0x40, R37 ;  /* 0x0000004024277824 */ /* 0x040fe200078e0225 */
[----:B-1----:R-:W-:Y:S02]  /*80b0*/  @P1 SEL R0, RZ, 0xffffffff, P4 ;  /* 0xffffffffff001807 */ /* 0x002fe40002000000 */
[----:B------:R-:W-:Y:S02]  /*80c0*/  CS2R R78, SRZ ;  /* 0x00000000004e7805 */ /* 0x000fe4000001ff00 */
[----:B------:R-:W-:Y:S02]  /*80d0*/  LEA R3, R93, UR44, 0x3 ;  /* 0x0000002c5d037c11 */ /* 0x000fe4000f8e18ff */
[----:B------:R-:W-:Y:S02]  /*80e0*/  CS2R R76, SRZ ;  /* 0x00000000004c7805 */ /* 0x000fe4000001ff00 */
[----:B------:R-:W-:Y:S02]  /*80f0*/  @P0 SEL R0, R7, R0, !P3 ;  /* 0x0000000007000207 */ /* 0x000fe40005800000 */
[----:B------:R-:W-:Y:S02]  /*8100*/  CS2R R74, SRZ ;  /* 0x00000000004a7805 */ /* 0x000fe4000001ff00 */
[----:B------:R-:W-:Y:S02]  /*8110*/  LEA R90, R36, UR44, 0x3 ;  /* 0x0000002c245a7c11 */ /* 0x000fe4000f8e18ff */
[----:B------:R-:W-:Y:S02]  /*8120*/  CS2R R72, SRZ ;  /* 0x0000000000487805 */ /* 0x000fe4000001ff00 */
[----:B------:R-:W-:Y:S02]  /*8130*/  @P1 LOP3.LUT R0, R0, 0x1, RZ, 0xc0, !PT ;  /* 0x0000000100001812 */ /* 0x000fe400078ec0ff */
[----:B------:R-:W-:Y:S02]  /*8140*/  SHF.L.U32 R5, R95, 0x1f, RZ ;  /* 0x0000001f5f057819 */ /* 0x000fe400000006ff */
[----:B------:R-:W-:Y:S02]  /*8150*/  ISETP.NE.U32.OR P6, PT, R0, 0x1, !P1 ;  /* 0x000000010000780c */ /* 0x000fe40004fc5470 */
[----:B------:R-:W-:Y:S02]  /*8160*/  PLOP3.LUT P2, PT, PT, PT, UP1, 0x80, 0x8 ;  /* 0x000000000008781c */ /* 0x000fe40003f4f018 */
[----:B------:R-:W-:Y:S02]  /*8170*/  SEL R0, RZ, 0xffffffff, P4 ;  /* 0xffffffffff007807 */ /* 0x000fe40002000000 */
[----:B------:R-:W-:Y:S07]  /*8180*/  P2R R98, PR, RZ, 0x40 ;  /* 0x00000040ff627803 */ /* 0x000fee0000000000 */
[----:B------:R-:W-:Y:S02]  /*8190*/  @P6 SHF.L.U32 R2, R92, 0x1f, RZ ;  /* 0x0000001f5c026819 */ /* 0x000fe400000006ff */
[----:B------:R-:W-:Y:S02]  /*81a0*/  @P2 SEL R0, R7, R0, !P3 ;  /* 0x0000000007002207 */ /* 0x000fe40005800000 */
[----:B------:R-:W1:Y:S02]  /*81b0*/  @P6 SYNCS.PHASECHK.TRANS64.TRYWAIT P1, [R3+URZ+0x340], R2 ;  /* 0x00034002030065a7 */ /* 0x000e6400080211ff */
[----:B------:R-:W-:Y:S04]  /*81c0*/  LOP3.LUT R0, R0, 0x1, RZ, 0xc0, !PT ;  /* 0x0000000100007812 */ /* 0x000fe800078ec0ff */
[----:B------:R-:W-:Y:S04]  /*81d0*/  ISETP.NE.U32.AND P5, PT, R0, 0x1, PT ;  /* 0x000000010000780c */ /* 0x000fe80003fa5070 */
[----:B------:R-:W-:Y:S01]  /*81e0*/  P2R R99, PR, RZ, 0x20 ;  /* 0x00000020ff637803 */ /* 0x000fe20000000000 */
[----:B------:R2:W4:Y:S01]  /*81f0*/  SYNCS.PHASECHK.TRANS64.TRYWAIT P0, [R90+URZ+0x390], R5 ;  /* 0x000390055a0075a7 */ /* 0x00052200080011ff */
[----:B-1----:R-:W-:Y:S01]  /*8200*/  @P6 SEL R71, RZ, 0x1, !P1 ;  /* 0x00000001ff476807 */ /* 0x002fe20004800000 */
[----:B--2---:R-:W-:Y:S06]  /*8210*/  @!P6 BRA `(.L_x_154) ;  /* 0x000000000094e947 */ /* 0x004fec0003800000 */
[----:B------:R-:W-:Y:S01]  /*8220*/  @P5 IMAD R4, R93, 0x1000, R84 ;  /* 0x000010005d045824 */ /* 0x000fe200078e0254 */
[----:B------:R-:W-:Y:S01]  /*8230*/  LOP3.LUT P6, RZ, R85, 0x80, RZ, 0xc0, !PT ;  /* 0x0000008055ff7812 */ /* 0x000fe200078cc0ff */
[----:B------:R-:W-:Y:S01]  /*8240*/  BSSY B0, `(.L_x_155) ;  /* 0x0000010000007945 */ /* 0x000fe20003800000 */
[----:B------:R-:W-:Y:S01]  /*8250*/  ISETP.NE.AND P2, PT, R71, RZ, PT ;  /* 0x000000ff4700720c */ /* 0x000fe20003f45270 */
[----:B------:R-:W-:Y:S01]  /*8260*/  @P5 VIADD R2, R4, UR44 ;  /* 0x0000002c04025c36 */ /* 0x000fe20008000000 */
[----:B------:R-:W-:Y:S02]  /*8270*/  PLOP3.LUT P1, PT, PT, PT, PT, 0x8, 0x80 ;  /* 0x000000000080781c */ /* 0x000fe40003f2e170 */
[----:B------:R-:W-:Y:S02]  /*8280*/  CS2R R74, SRZ ;  /* 0x00000000004a7805 */ /* 0x000fe4000001ff00 */
[----:B------:R-:W-:Y:S01]  /*8290*/  @P5 PLOP3.LUT P1, PT, P6, PT, PT, 0x80, 0x8 ;  /* 0x000000000008581c */ /* 0x000fe2000372f070 */
[C---:B------:R-:W-:Y:S01]  /*82a0*/  @P5 VIADD R0, R2.reuse, 0x500 ;  /* 0x0000050002005836 */ /* 0x040fe20000000000 */
[----:B------:R-:W-:Y:S01]  /*82b0*/  CS2R R72, SRZ ;  /* 0x0000000000487805 */ /* 0x000fe2000001ff00 */
[----:B------:R-:W-:Y:S01]  /*82c0*/  @P5 VIADD R2, R2, 0x510 ;  /* 0x0000051002025836 */ /* 0x000fe20000000000 */
[----:B------:R-:W-:Y:S02]  /*82d0*/  CS2R R78, SRZ ;  /* 0x00000000004e7805 */ /* 0x000fe4000001ff00 */
[----:B------:R-:W-:Y:S07]  /*82e0*/  CS2R R76, SRZ ;  /* 0x00000000004c7805 */ /* 0x000fee000001ff00 */
[----:B------:R-:W-:Y:S01]  /*82f0*/  @P1 VIADD R2, R0, 0xfffffff0 ;  /* 0xfffffff000021836 */ /* 0x000fe20000000000 */
[----:B------:R-:W-:Y:S06]  /*8300*/  @P2 BRA `(.L_x_156) ;  /* 0x00000000000c2947 */ /* 0x000fec0003800000 */
[----:B------:R-:W-:Y:S04]  /*8310*/  SHF.L.U32 R0, R92, 0x1f, RZ ;  /* 0x0000001f5c007819 */ /* 0x000fe800000006ff */
[----:B------:R-:W1:Y:S02]  /*8320*/  SYNCS.PHASECHK.TRANS64.TRYWAIT P1, [R3+URZ+0x340], R0 ;  /* 0x00034000030075a7 */ /* 0x000e6400080211ff */
[----:B-1----:R-:W-:Y:S05]  /*8330*/  @!P1 BRA `(.L_x_157) ;  /* 0x0000003400ec9947 */ /* 0x002fea0003800000 */
.L_x_156:
[----:B------:R-:W-:Y:S05]  /*8340*/  BSYNC B0 ;  /* 0x0000000000007941 */ /* 0x000fea0003800000 */
.L_x_155:
[----:B------:R-:W-:Y:S01]  /*8350*/  ISETP.NE.AND P1, PT, R99, RZ, PT ;  /* 0x000000ff6300720c */ /* 0x000fe20003f25270 */
[----:B-1----:R-:W-:Y:S02]  /*8360*/  VIADD R3, R3, 0x350 ;  /* 0x0000035003037836 */ /* 0x002fe40000000000 */
[----:B------:R-:W-:Y:S02]  /*8370*/  IMAD.U32 R0, RZ, RZ, UR46 ;  /* 0x0000002eff007e24 */ /* 0x000fe4000f8e00ff */
[----:B------:R-:W-:Y:S03]  /*8380*/  VIADD R93, R93, 0x1 ;  /* 0x000000015d5d7836 */ /* 0x000fe60000000000 */
[----:B------:R-:W-:Y:S05]  /*8390*/  PRMT R0, R0, 0x654, R3 ;  /* 0x0000065400007816 */ /* 0x000fea0000000003 */
[----:B------:R1:W2:Y:S04]  /*83a0*/  @P1 LDS.128 R72, [R4+UR44+0x500] ;  /* 0x0005002c04481984 */ /* 0x0002a80008000c00 */
[----:B------:R1:W1:Y:S01]  /*83b0*/  @P1 LDS.128 R76, [R2] ;  /* 0x00000000024c1984 */ /* 0x0002620000000c00 */
[C---:B------:R-:W-:Y:S01]  /*83c0*/  ISETP.NE.AND P1, PT, R93.reuse, 0x2, PT ;  /* 0x000000025d00780c */ /* 0x040fe20003f25270 */
[----:B------:R-:W-:Y:S01]  /*83d0*/  @!PT LDS RZ, [RZ] ;  /* 0x00000000fffff984 */ /* 0x000fe20000000800 */
[----:B------:R-:W-:Y:S01]  /*83e0*/  @!PT LDS RZ, [RZ] ;  /* 0x00000000fffff984 */ /* 0x000fe20000000800 */
[----:B------:R-:W-:Y:S01]  /*83f0*/  @!PT LDS RZ, [RZ] ;  /* 0x00000000fffff984 */ /* 0x000fe20000000800 */
[----:B------:R-:W-:Y:S01]  /*8400*/  @!PT LDS RZ, [RZ] ;  /* 0x00000000fffff984 */ /* 0x000fe20000000800 */
[----:B------:R5:W-:Y:S06]  /*8410*/  MEMBAR.ALL.CTA ;  /* 0x0000000000007992 */ /* 0x000bec0000008000 */
[----:B-----5:R-:W5:Y:S01]  /*8420*/  FENCE.VIEW.ASYNC.S ;  /* 0x00000000000073c6 */ /* 0x020f620000000000 */
[----:B------:R-:W-:Y:S02]  /*8430*/  SEL R3, RZ, 0x1, P1 ;  /* 0x00000001ff037807 */ /* 0x000fe40000800000 */
[----:B------:R-:W-:Y:S02]  /*8440*/  SEL R93, R93, RZ, P1 ;  /* 0x000000ff5d5d7207 */ /* 0x000fe40000800000 */
[----:B------:R-:W-:Y:S01]  /*8450*/  LOP3.LUT R92, R92, R3, RZ, 0x3c, !PT ;  /* 0x000000035c5c7212 */ /* 0x000fe200078e3cff */
[----:B-----5:R1:W-:Y:S06]  /*8460*/  SYNCS.ARRIVE.TRANS64.RED.A1T0 RZ, [R0+URZ], RZ ;  /* 0x000000ff00ff79a7 */ /* 0x0203ec00081004ff */
.L_x_154:
[----:B------:R-:W-:Y:S05]  /*8470*/  BSYNC B1 ;  /* 0x0000000000017941 */ /* 0x000fea0003800000 */
.L_x_153:
[----:B-1----:R-:W-:Y:S04]  /*8480*/  SHF.R.U32.HI R0, RZ, 0x15, R39 ;  /* 0x00000015ff007819 */ /* 0x002fe80000011627 */
[----:B------:R-:W-:Y:S01]  /*8490*/  LOP3.LUT P1, RZ, R0, 0x3, R87, 0x48, !PT ;  /* 0x0000000300ff7812 */ /* 0x000fe20007824857 */
[----:B------:R-:W-:Y:S01]  /*84a0*/  @!UPT UIADD3 URZ, UPT, UPT, URZ, URZ, URZ ;  /* 0x000000fffffff290 */ /* 0x000fe2000fffe0ff */
[----:B----4-:R-:W-:Y:S11]  /*84b0*/  @P0 BRA `(.L_x_158) ;  /* 0x0000000000080947 */ /* 0x010ff60003800000 */
[----:B------:R-:W1:Y:S02]  /*84c0*/  SYNCS.PHASECHK.TRANS64.TRYWAIT P0, [R90+URZ+0x390], R5 ;  /* 0x000390055a0075a7 */ /* 0x000e6400080011ff */
[----:B-1----:R-:W-:Y:S05]  /*84d0*/  @!P0 BRA `(.L_x_159) ;  /* 0x0000003400988947 */ /* 0x002fea0003800000 */
.L_x_158:
[----:B------:R-:W-:Y:S05]  /*84e0*/  @!P1 BRA `(.L_x_160) ;  /* 0x0000000000409947 */ /* 0x000fea0003800000 */
[----:B------:R-:W1:Y:S01]  /*84f0*/  LDCU.64 UR8, c[0x4][0x70] ;  /* 0x01000e00ff0877ac */ /* 0x000e620008000a00 */
[----:B------:R-:W-:Y:S01]  /*8500*/  MOV R3, 0x0 ;  /* 0x0000000000037802 */ /* 0x000fe20000000f00 */
[----:B------:R-:W-:Y:S02]  /*8510*/  HFMA2 R12, -RZ, RZ, 0, 5.9604644775390625e-08 ;  /* 0x00000001ff0c7431 */ /* 0x000fe400000001ff */
[----:B------:R-:W-:Y:S02]  /*8520*/  IMAD.MOV.U32 R8, RZ, RZ, 0x192 ;  /* 0x00000192ff087424 */ /* 0x000fe400078e00ff */
[----:B------:R-:W-:Y:S01]  /*8530*/  IMAD.MOV.U32 R13, RZ, RZ, RZ ;  /* 0x000000ffff0d7224 */ /* 0x000fe200078e00ff */
[----:B------:R-:W4:Y:S01]  /*8540*/  LDCU.64 UR6, c[0x4][0x78] ;  /* 0x01000f00ff0677ac */ /* 0x000f220008000a00 */
[----:B------:R-:W2:Y:S01]  /*8550*/  LDC.64 R2, c[0x4][R3] ;  /* 0x0100000003027b82 */ /* 0x000ea20000000a00 */
[----:B------:R-:W5:Y:S01]  /*8560*/  LDCU.64 UR4, c[0x4][0x10] ;  /* 0x01000200ff0477ac */ /* 0x000f620008000a00 */
[----:B-1----:R-:W-:Y:S01]  /*8570*/  MOV R5, UR9 ;  /* 0x0000000900057c02 */ /* 0x002fe20008000f00 */
[----:B------:R-:W-:Y:S01]  /*8580*/  IMAD.U32 R4, RZ, RZ, UR8 ;  /* 0x00000008ff047e24 */ /* 0x000fe2000f8e00ff */
[----:B----4-:R-:W-:Y:S01]  /*8590*/  MOV R7, UR7 ;  /* 0x0000000700077c02 */ /* 0x010fe20008000f00 */
[----:B------:R-:W-:Y:S01]  /*85a0*/  IMAD.U32 R6, RZ, RZ, UR6 ;  /* 0x00000006ff067e24 */ /* 0x000fe2000f8e00ff */
[----:B-----5:R-:W-:Y:S01]  /*85b0*/  MOV R11, UR5 ;  /* 0x00000005000b7c02 */ /* 0x020fe20008000f00 */
[----:B------:R-:W-:Y:S02]  /*85c0*/  IMAD.U32 R10, RZ, RZ, UR4 ;  /* 0x00000004ff0a7e24 */ /* 0x000fe4000f8e00ff */
[----:B------:R-:W-:Y:S07]  /*85d0*/  LEPC R20, `(.L_x_160) ;  /* 0x000000001014794e */ /* 0x000fee0000000000 */
[----:B--23--:R-:W-:Y:S05]  /*85e0*/  CALL.ABS.NOINC R2 ;  /* 0x0000000002007343 */ /* 0x00cfea0003c00000 */
.L_x_160:
[-C--:B--2---:R-:W-:Y:S01]  /*85f0*/  F2FP.F16.E5M2.UNPACK_B R42, R72.reuse ;  /* 0x00000048ff2a723e */ /* 0x084fe200020004ff */
[----:B------:R-:W-:Y:S05]  /*8600*/  WARPSYNC.ALL ;  /* 0x0000000000007948 */ /* 0x000fea0003800000 */
[----:B------:R-:W-:Y:S01]  /*8610*/  R2UR UR4, R39 ;  /* 0x00000000270472ca */ /* 0x000fe200000e0000 */
[--C-:B------:R-:W-:Y:S01]  /*8620*/  HADD2.F32 R40, -RZ, R42.reuse.H0_H0 ;  /* 0x2000002aff287230 */ /* 0x100fe20000004100 */
[----:B------:R-:W-:Y:S01]  /*8630*/  F2FP.F16.E5M2.UNPACK_B R43, R72.H1 ;  /* 0x00000048ff2b723e */ /* 0x000fe200030004ff */
[----:B------:R-:W-:Y:S01]  /*8640*/  HADD2.F32 R42, -RZ, R42.H1_H1 ;  /* 0x3000002aff2a7230 */ /* 0x000fe20000004100 */
[-C--:B------:R-:W-:Y:S01]  /*8650*/  F2FP.F16.E5M2.UNPACK_B R45, R73.reuse ;  /* 0x00000049ff2d723e */ /* 0x080fe200020004ff */
[----:B------:R-:W-:Y:S01]  /*8660*/  BSSY.RECONVERGENT B0, `(.L_x_161) ;  /* 0x000009f000007945 */ /* 0x000fe20003800200 */
[----:B------:R-:W-:Y:S01]  /*8670*/  F2FP.F16.E5M2.UNPACK_B R47, R73.H1 ;  /* 0x00000049ff2f723e */ /* 0x000fe200030004ff */
[--C-:B------:R-:W-:Y:S01]  /*8680*/  HADD2.F32 R44, -RZ, R43.reuse.H0_H0 ;  /* 0x2000002bff2c7230 */ /* 0x100fe20000004100 */
[-C--:B------:R-:W-:Y:S01]  /*8690*/  F2FP.F16.E5M2.UNPACK_B R49, R74.reuse ;  /* 0x0000004aff31723e */ /* 0x080fe200020004ff */
[----:B------:R-:W-:Y:S01]  /*86a0*/  HADD2.F32 R46, -RZ, R43.H1_H1 ;  /* 0x3000002bff2e7230 */ /* 0x000fe20000004100 */
[----:B------:R-:W-:Y:S01]  /*86b0*/  F2FP.F16.E5M2.UNPACK_B R51, R74.H1 ;  /* 0x0000004aff33723e */ /* 0x000fe200030004ff */
[--C-:B------:R-:W-:Y:S01]  /*86c0*/  HADD2.F32 R43, -RZ, R45.reuse.H0_H0 ;  /* 0x2000002dff2b7230 */ /* 0x100fe20000004100 */
[-C--:B------:R-:W-:Y:S01]  /*86d0*/  F2FP.F16.E5M2.UNPACK_B R53, R75.reuse ;  /* 0x0000004bff35723e */ /* 0x080fe200020004ff */
[----:B-1----:R-:W3:Y:S01]  /*86e0*/  LDTM.x32 R4, tmem[UR4] ;  /* 0x00000004000479ee */ /* 0x002ee200082c0000 */
[----:B------:R-:W-:Y:S01]  /*86f0*/  F2FP.F16.E5M2.UNPACK_B R55, R75.H1 ;  /* 0x0000004bff37723e */ /* 0x000fe200030004ff */
[----:B------:R-:W-:Y:S01]  /*8700*/  HADD2.F32 R48, -RZ, R45.H1_H1 ;  /* 0x3000002dff307230 */ /* 0x000fe20000004100 */
[-C--:B------:R-:W-:Y:S01]  /*8710*/  F2FP.F16.E5M2.UNPACK_B R57, R76.reuse ;  /* 0x0000004cff39723e */ /* 0x080fe200020004ff */
[----:B------:R-:W-:Y:S01]  /*8720*/  HADD2.F32 R52, -RZ, R49.H1_H1 ;  /* 0x30000031ff347230 */ /* 0x000fe20000004100 */
[----:B------:R-:W-:Y:S01]  /*8730*/  IADD3 R109, PT, PT, R84, UR44, RZ ;  /* 0x0000002c546d7c10 */ /* 0x000fe2000fffe0ff */
[----:B------:R-:W-:Y:S01]  /*8740*/  HADD2.F32 R56, -RZ, R53.H1_H1 ;  /* 0x30000035ff387230 */ /* 0x000fe20000004100 */
[----:B------:R-:W-:Y:S01]  /*8750*/  ISETP.NE.AND P6, PT, R98, RZ, PT ;  /* 0x000000ff6200720c */ /* 0x000fe20003fc5270 */
[----:B------:R-:W-:Y:S01]  /*8760*/  HADD2.F32 R60, -RZ, R57.H1_H1 ;  /* 0x30000039ff3c7230 */ /* 0x000fe20000004100 */
[----:B------:R-:W-:Y:S01]  /*8770*/  MOV R98, 0x10 ;  /* 0x0000001000627802 */ /* 0x000fe20000000f00 */
[--C-:B------:R-:W-:Y:S01]  /*8780*/  HADD2.F32 R45, -RZ, R47.reuse.H0_H0 ;  /* 0x2000002fff2d7230 */ /* 0x100fe20000004100 */
[----:B------:R-:W-:Y:S01]  /*8790*/  LOP3.LUT P5, RZ, R85, 0x80, RZ, 0xc0, !PT ;  /* 0x0000008055ff7812 */ /* 0x000fe200078ac0ff */
[----:B------:R-:W-:Y:S01]  /*87a0*/  HADD2.F32 R50, -RZ, R47.H1_H1 ;  /* 0x3000002fff327230 */ /* 0x000fe20000004100 */
[----:B------:R-:W-:Y:S01]  /*87b0*/  F2FP.F16.E5M2.UNPACK_B R59, R76.H1 ;  /* 0x0000004cff3b723e */ /* 0x000fe200030004ff */
[----:B------:R-:W-:Y:S01]  /*87c0*/  HADD2.F32 R47, -RZ, R49.H0_H0 ;  /* 0x20000031ff2f7230 */ /* 0x000fe20000004100 */
[----:B------:R-:W-:Y:S01]  /*87d0*/  SEL R108, R98, 0xfffffff0, !P5 ;  /* 0xfffffff0626c7807 */ /* 0x000fe20006800000 */
[--C-:B------:R-:W-:Y:S01]  /*87e0*/  HADD2.F32 R49, -RZ, R51.reuse.H0_H0 ;  /* 0x20000033ff317230 */ /* 0x100fe20000004100 */
[-C--:B------:R-:W-:Y:S01]  /*87f0*/  F2FP.F16.E5M2.UNPACK_B R61, R77.reuse ;  /* 0x0000004dff3d723e */ /* 0x080fe200020004ff */
[----:B------:R-:W-:Y:S01]  /*8800*/  HADD2.F32 R54, -RZ, R51.H1_H1 ;  /* 0x30000033ff367230 */ /* 0x000fe20000004100 */
[----:B------:R-:W-:Y:S01]  /*8810*/  IADD3 R98, PT, PT, R109, R108, RZ ;  /* 0x0000006c6d627210 */ /* 0x000fe20007ffe0ff */
[----:B------:R-:W-:Y:S01]  /*8820*/  HADD2.F32 R51, -RZ, R53.H0_H0 ;  /* 0x20000035ff337230 */ /* 0x000fe20000004100 */
[----:B------:R-:W-:Y:S01]  /*8830*/  F2FP.F16.E5M2.UNPACK_B R63, R77.H1 ;  /* 0x0000004dff3f723e */ /* 0x000fe200030004ff */
[----:B------:R-:W-:Y:S01]  /*8840*/  HADD2.F32 R64, -RZ, R61.H1_H1 ;  /* 0x3000003dff407230 */ /* 0x000fe20000004100 */
[----:B------:R-:W-:Y:S01]  /*8850*/  F2FP.F16.E5M2.UNPACK_B R65, R78 ;  /* 0x0000004eff41723e */ /* 0x000fe200020004ff */
[C---:B---3--:R-:W-:Y:S01]  /*8860*/  FMUL R0, R38.reuse, R4 ;  /* 0x0000000426007220 */ /* 0x048fe20000400000 */
[C---:B------:R-:W-:Y:S01]  /*8870*/  FMUL R2, R38.reuse, R5 ;  /* 0x0000000526027220 */ /* 0x040fe20000400000 */
[C---:B------:R-:W-:Y:S01]  /*8880*/  FMUL R4, R38.reuse, R8 ;  /* 0x0000000826047220 */ /* 0x040fe20000400000 */
[C---:B------:R-:W-:Y:S01]  /*8890*/  FMUL R5, R38.reuse, R9 ;  /* 0x0000000926057220 */ /* 0x040fe20000400000 */
[C---:B------:R-:W-:Y:S01]  /*88a0*/  FFMA R0, R41.reuse, R40, R0 ;  /* 0x0000002829007223 */ /* 0x040fe20000000000 */
[C---:B------:R-:W-:Y:S01]  /*88b0*/  FFMA R2, R41.reuse, R42, R2 ;  /* 0x0000002a29027223 */ /* 0x040fe20000000002 */
[C---:B------:R-:W-:Y:S01]  /*88c0*/  FMUL R8, R38.reuse, R12 ;  /* 0x0000000c26087220 */ /* 0x040fe20000400000 */
[C---:B------:R-:W-:Y:S01]  /*88d0*/  FMUL R9, R38.reuse, R13 ;  /* 0x0000000d26097220 */ /* 0x040fe20000400000 */
[C---:B------:R-:W-:Y:S01]  /*88e0*/  FMUL R12, R38.reuse, R16 ;  /* 0x00000010260c7220 */ /* 0x040fe20000400000 */
[C---:B------:R-:W-:Y:S01]  /*88f0*/  FMUL R13, R38.reuse, R17 ;  /* 0x00000011260d7220 */ /* 0x040fe20000400000 */
[C---:B------:R-:W-:Y:S01]  /*8900*/  FMUL R16, R38.reuse, R20 ;  /* 0x0000001426107220 */ /* 0x040fe20000400000 */
[C---:B------:R-:W-:Y:S01]  /*8910*/  FMUL R17, R38.reuse, R21 ;  /* 0x0000001526117220 */ /* 0x040fe20000400000 */
[C---:B------:R-:W-:Y:S01]  /*8920*/  FMUL R20, R38.reuse, R24 ;  /* 0x0000001826147220 */ /* 0x040fe20000400000 */
[C---:B------:R-:W-:Y:S01]  /*8930*/  FMUL R21, R38.reuse, R25 ;  /* 0x0000001926157220 */ /* 0x040fe20000400000 */
[----:B------:R-:W-:Y:S02]  /*8940*/  HADD2.F32 R68, -RZ, R65.H1_H1 ;  /* 0x30000041ff447230 */ /* 0x000fe40000004100 */
[C---:B------:R-:W-:Y:S01]  /*8950*/  FMUL R24, R38.reuse, R28 ;  /* 0x0000001c26187220 */ /* 0x040fe20000400000 */
[C---:B------:R-:W-:Y:S01]  /*8960*/  FMUL R25, R38.reuse, R29 ;  /* 0x0000001d26197220 */ /* 0x040fe20000400000 */
[C---:B------:R-:W-:Y:S01]  /*8970*/  FMUL R28, R38.reuse, R32 ;  /* 0x00000020261c7220 */ /* 0x040fe20000400000 */
[C---:B------:R-:W-:Y:S01]  /*8980*/  FMUL R29, R38.reuse, R33 ;  /* 0x00000021261d7220 */ /* 0x040fe20000400000 */
[C---:B------:R-:W-:Y:S01]  /*8990*/  FMUL R3, R38.reuse, R6 ;  /* 0x0000000626037220 */ /* 0x040fe20000400000 */
[C---:B------:R-:W-:Y:S01]  /*89a0*/  FMUL R7, R38.reuse, R7 ;  /* 0x0000000726077220 */ /* 0x040fe20000400000 */
[C---:B------:R-:W-:Y:S01]  /*89b0*/  FMUL R6, R38.reuse, R10 ;  /* 0x0000000a26067220 */ /* 0x040fe20000400000 */
[----:B------:R-:W-:Y:S01]  /*89c0*/  F2FP.F16.E5M2.UNPACK_B R67, R78.H1 ;  /* 0x0000004eff43723e */ /* 0x000fe200030004ff */
[C---:B------:R-:W-:Y:S01]  /*89d0*/  FFMA R3, R41.reuse, R44, R3 ;  /* 0x0000002c29037223 */ /* 0x040fe20000000003 */
[C---:B------:R-:W-:Y:S01]  /*89e0*/  FFMA R7, R41.reuse, R46, R7 ;  /* 0x0000002e29077223 */ /* 0x040fe20000000007 */
[----:B------:R-:W-:Y:S01]  /*89f0*/  F2FP.F16.E5M2.UNPACK_B R40, R79 ;  /* 0x0000004fff28723e */ /* 0x000fe200020004ff */
[C---:B------:R-:W-:Y:S01]  /*8a00*/  FFMA R4, R41.reuse, R43, R4 ;  /* 0x0000002b29047223 */ /* 0x040fe20000000004 */
[C---:B------:R-:W-:Y:S01]  /*8a10*/  FFMA R5, R41.reuse, R48, R5 ;  /* 0x0000003029057223 */ /* 0x040fe20000000005 */
[----:B------:R-:W-:Y:S01]  /*8a20*/  F2FP.F16.E5M2.UNPACK_B R42, R79.H1 ;  /* 0x0000004fff2a723e */ /* 0x000fe200030004ff */
[----:B------:R-:W-:Y:S01]  /*8a30*/  FFMA R6, R41, R45, R6 ;  /* 0x0000002d29067223 */ /* 0x000fe20000000006 */
[----:B------:R-:W-:Y:S01]  /*8a40*/  F2FP.SATFINITE.E5M2.F32.PACK_AB_MERGE_C R101, R7, R3, RZ ;  /* 0x000000030765723e */ /* 0x000fe200048060ff */
[C---:B------:R-:W-:Y:S01]  /*8a50*/  FMUL R11, R38.reuse, R11 ;  /* 0x0000000b260b7220 */ /* 0x040fe20000400000 */
[C---:B------:R-:W-:Y:S01]  /*8a60*/  FMUL R10, R38.reuse, R14 ;  /* 0x0000000e260a7220 */ /* 0x040fe20000400000 */
[----:B------:R-:W-:Y:S01]  /*8a70*/  FMUL R15, R38, R15 ;  /* 0x0000000f260f7220 */ /* 0x000fe20000400000 */
[----:B------:R-:W-:Y:S01]  /*8a80*/  F2FP.SATFINITE.E5M2.F32.PACK_AB_MERGE_C R100, R2, R0, R101 ;  /* 0x000000000264723e */ /* 0x000fe20004806065 */
[C---:B------:R-:W-:Y:S01]  /*8a90*/  FFMA R11, R41.reuse, R50, R11 ;  /* 0x00000032290b7223 */ /* 0x040fe2000000000b */
[----:B------:R-:W-:Y:S01]  /*8aa0*/  FFMA R8, R41, R47, R8 ;  /* 0x0000002f29087223 */ /* 0x000fe20000000008 */
[----:B------:R-:W-:Y:S01]  /*8ab0*/  ISETP.NE.AND P0, PT, R97, RZ, PT ;  /* 0x000000ff6100720c */ /* 0x000fe20003f05270 */
[----:B------:R-:W-:Y:S01]  /*8ac0*/  FFMA R9, R41, R52, R9 ;  /* 0x0000003429097223 */ /* 0x000fe20000000009 */
[--C-:B------:R-:W-:Y:S01]  /*8ad0*/  HADD2.F32 R53, -RZ, R55.reuse.H0_H0 ;  /* 0x20000037ff357230 */ /* 0x100fe20000004100 */
[----:B------:R-:W-:Y:S01]  /*8ae0*/  F2FP.SATFINITE.E5M2.F32.PACK_AB_MERGE_C R101, R11, R6, RZ ;  /* 0x000000060b65723e */ /* 0x000fe200048060ff */
[C---:B------:R-:W-:Y:S01]  /*8af0*/  FFMA R10, R41.reuse, R49, R10 ;  /* 0x00000031290a7223 */ /* 0x040fe2000000000a */
[C---:B------:R-:W-:Y:S01]  /*8b00*/  FFMA R15, R41.reuse, R54, R15 ;  /* 0x00000036290f7223 */ /* 0x040fe2000000000f */
[----:B------:R-:W-:Y:S01]  /*8b10*/  FFMA R12, R41, R51, R12 ;  /* 0x00000033290c7223 */ /* 0x000fe2000000000c */
[----:B------:R-:W-:Y:S01]  /*8b20*/  F2FP.SATFINITE.E5M2.F32.PACK_AB_MERGE_C R101, R5, R4, R101 ;  /* 0x000000040565723e */ /* 0x000fe20004806065 */
[----:B------:R-:W-:Y:S01]  /*8b30*/  FFMA R13, R41, R56, R13 ;  /* 0x00000038290d7223 */ /* 0x000fe2000000000d */
[----:B------:R-:W-:Y:S01]  /*8b40*/  HADD2.F32 R58, -RZ, R55.H1_H1 ;  /* 0x30000037ff3a7230 */ /* 0x000fe20000004100 */
[----:B------:R-:W-:Y:S01]  /*8b50*/  F2FP.SATFINITE.E5M2.F32.PACK_AB_MERGE_C R102, R15, R10, RZ ;  /* 0x0000000a0f66723e */ /* 0x000fe200048060ff */
[----:B------:R-:W-:Y:S02]  /*8b60*/  HADD2.F32 R55, -RZ, R57.H0_H0 ;  /* 0x20000039ff377230 */ /* 0x000fe40000004100 */
[C---:B------:R-:W-:Y:S01]  /*8b70*/  FMUL R14, R38.reuse, R18 ;  /* 0x00000012260e7220 */ /* 0x040fe20000400000 */
[C---:B------:R-:W-:Y:S01]  /*8b80*/  FMUL R19, R38.reuse, R19 ;  /* 0x0000001326137220 */ /* 0x040fe20000400000 */
[--C-:B------:R-:W-:Y:S02]  /*8b90*/  HADD2.F32 R57, -RZ, R59.reuse.H0_H0 ;  /* 0x2000003bff397230 */ /* 0x100fe40000004100 */
[C---:B------:R-:W-:Y:S01]  /*8ba0*/  FMUL R18, R38.reuse, R22 ;  /* 0x0000001626127220 */ /* 0x040fe20000400000 */
[C---:B------:R-:W-:Y:S01]  /*8bb0*/  FFMA R14, R41.reuse, R53, R14 ;  /* 0x00000035290e7223 */ /* 0x040fe2000000000e */
[----:B------:R-:W-:Y:S02]  /*8bc0*/  HADD2.F32 R62, -RZ, R59.H1_H1 ;  /* 0x3000003bff3e7230 */ /* 0x000fe40000004100 */
[C---:B------:R-:W-:Y:S01]  /*8bd0*/  FFMA R19, R41.reuse, R58, R19 ;  /* 0x0000003a29137223 */ /* 0x040fe20000000013 */
[----:B------:R-:W-:Y:S02]  /*8be0*/  HADD2.F32 R59, -RZ, R61.H0_H0 ;  /* 0x2000003dff3b7230 */ /* 0x000fe40000004100 */
[C---:B------:R-:W-:Y:S01]  /*8bf0*/  FMUL R23, R38.reuse, R23 ;  /* 0x0000001726177220 */ /* 0x040fe20000400000 */
[C---:B------:R-:W-:Y:S01]  /*8c00*/  FFMA R16, R41.reuse, R55, R16 ;  /* 0x0000003729107223 */ /* 0x040fe20000000010 */
[C---:B------:R-:W-:Y:S01]  /*8c10*/  FFMA R17, R41.reuse, R60, R17 ;  /* 0x0000003c29117223 */ /* 0x040fe20000000011 */
[--C-:B------:R-:W-:Y:S02]  /*8c20*/  HADD2.F32 R61, -RZ, R63.reuse.H0_H0 ;  /* 0x2000003fff3d7230 */ /* 0x100fe40000004100 */
[C---:B------:R-:W-:Y:S01]  /*8c30*/  FFMA R18, R41.reuse, R57, R18 ;  /* 0x0000003929127223 */ /* 0x040fe20000000012 */
[----:B------:R-:W-:Y:S02]  /*8c40*/  HADD2.F32 R66, -RZ, R63.H1_H1 ;  /* 0x3000003fff427230 */ /* 0x000fe40000004100 */
[C---:B------:R-:W-:Y:S01]  /*8c50*/  FMUL R22, R38.reuse, R26 ;  /* 0x0000001a26167220 */ /* 0x040fe20000400000 */
[----:B------:R-:W-:Y:S02]  /*8c60*/  HADD2.F32 R63, -RZ, R65.H0_H0 ;  /* 0x20000041ff3f7230 */ /* 0x000fe40000004100 */
[C---:B------:R-:W-:Y:S01]  /*8c70*/  FFMA R23, R41.reuse, R62, R23 ;  /* 0x0000003e29177223 */ /* 0x040fe20000000017 */
[C---:B------:R-:W-:Y:S01]  /*8c80*/  FMUL R27, R38.reuse, R27 ;  /* 0x0000001b261b7220 */ /* 0x040fe20000400000 */
[C---:B------:R-:W-:Y:S01]  /*8c90*/  FFMA R20, R41.reuse, R59, R20 ;  /* 0x0000003b29147223 */ /* 0x040fe20000000014 */
[C---:B------:R-:W-:Y:S01]  /*8ca0*/  FFMA R21, R41.reuse, R64, R21 ;  /* 0x0000004029157223 */ /* 0x040fe20000000015 */
[--C-:B------:R-:W-:Y:S02]  /*8cb0*/  HADD2.F32 R65, -RZ, R67.reuse.H0_H0 ;  /* 0x20000043ff417230 */ /* 0x100fe40000004100 */
[C---:B------:R-:W-:Y:S01]  /*8cc0*/  FFMA R22, R41.reuse, R61, R22 ;  /* 0x0000003d29167223 */ /* 0x040fe20000000016 */
[----:B------:R-:W-:Y:S02]  /*8cd0*/  HADD2.F32 R70, -RZ, R67.H1_H1 ;  /* 0x30000043ff467230 */ /* 0x000fe40000004100 */
[C---:B------:R-:W-:Y:S01]  /*8ce0*/  FMUL R26, R38.reuse, R30 ;  /* 0x0000001e261a7220 */ /* 0x040fe20000400000 */
[--C-:B------:R-:W-:Y:S02]  /*8cf0*/  HADD2.F32 R67, -RZ, R40.reuse.H0_H0 ;  /* 0x20000028ff437230 */ /* 0x100fe40000004100 */
[C---:B------:R-:W-:Y:S01]  /*8d00*/  FFMA R27, R41.reuse, R66, R27 ;  /* 0x00000042291b7223 */ /* 0x040fe2000000001b */
[C---:B------:R-:W-:Y:S01]  /*8d10*/  FMUL R31, R38.reuse, R31 ;  /* 0x0000001f261f7220 */ /* 0x040fe20000400000 */
[C---:B------:R-:W-:Y:S01]  /*8d20*/  FFMA R24, R41.reuse, R63, R24 ;  /* 0x0000003f29187223 */ /* 0x040fe20000000018 */
[----:B------:R-:W-:Y:S02]  /*8d30*/  HADD2.F32 R40, -RZ, R40.H1_H1 ;  /* 0x30000028ff287230 */ /* 0x000fe40000004100 */
[C---:B------:R-:W-:Y:S01]  /*8d40*/  FFMA R25, R41.reuse, R68, R25 ;  /* 0x0000004429197223 */ /* 0x040fe20000000019 */
[--C-:B------:R-:W-:Y:S02]  /*8d50*/  HADD2.F32 R69, -RZ, R42.reuse.H0_H0 ;  /* 0x2000002aff457230 */ /* 0x100fe40000004100 */
[C---:B------:R-:W-:Y:S01]  /*8d60*/  FFMA R26, R41.reuse, R65, R26 ;  /* 0x00000041291a7223 */ /* 0x040fe2000000001a */
[----:B------:R-:W-:Y:S02]  /*8d70*/  HADD2.F32 R42, -RZ, R42.H1_H1 ;  /* 0x3000002aff2a7230 */ /* 0x000fe40000004100 */
[C---:B------:R-:W-:Y:S01]  /*8d80*/  FMUL R30, R38.reuse, R34 ;  /* 0x00000022261e7220 */ /* 0x040fe20000400000 */
[----:B------:R-:W-:Y:S01]  /*8d90*/  FFMA R31, R41, R70, R31 ;  /* 0x00000046291f7223 */ /* 0x000fe2000000001f */
[----:B------:R-:W-:Y:S01]  /*8da0*/  FMUL R35, R38, R35 ;  /* 0x0000002326237220 */ /* 0x000fe20000400000 */
[----:B------:R-:W-:Y:S01]  /*8db0*/  F2FP.SATFINITE.E5M2.F32.PACK_AB_MERGE_C R103, R19, R14, RZ ;  /* 0x0000000e1367723e */ /* 0x000fe200048060ff */
[C---:B------:R-:W-:Y:S01]  /*8dc0*/  FFMA R28, R41.reuse, R67, R28 ;  /* 0x00000043291c7223 */ /* 0x040fe2000000001c */
[C---:B------:R-:W-:Y:S01]  /*8dd0*/  FFMA R29, R41.reuse, R40, R29 ;  /* 0x00000028291d7223 */ /* 0x040fe2000000001d */
[C---:B------:R-:W-:Y:S01]  /*8de0*/  FFMA R30, R41.reuse, R69, R30 ;  /* 0x00000045291e7223 */ /* 0x040fe2000000001e */
[----:B------:R-:W-:Y:S01]  /*8df0*/  FFMA R35, R41, R42, R35 ;  /* 0x0000002a29237223 */ /* 0x000fe20000000023 */
[----:B------:R-:W-:Y:S02]  /*8e00*/  F2FP.SATFINITE.E5M2.F32.PACK_AB_MERGE_C R102, R9, R8, R102 ;  /* 0x000000080966723e */ /* 0x000fe40004806066 */
[----:B------:R-:W-:Y:S02]  /*8e10*/  F2FP.SATFINITE.E5M2.F32.PACK_AB_MERGE_C R103, R13, R12, R103 ;  /* 0x0000000c0d67723e */ /* 0x000fe40004806067 */
[----:B------:R-:W-:Y:S02]  /*8e20*/  F2FP.SATFINITE.E5M2.F32.PACK_AB_MERGE_C R104, R23, R18, RZ ;  /* 0x000000121768723e */ /* 0x000fe400048060ff */
[----:B------:R-:W-:Y:S01]  /*8e30*/  F2FP.SATFINITE.E5M2.F32.PACK_AB_MERGE_C R105, R27, R22, RZ ;  /* 0x000000161b69723e */ /* 0x000fe200048060ff */
[----:B------:R1:W-:Y:S01]  /*8e40*/  STS.128 [R84+UR44+0x2500], R100 ;  /* 0x0025006454007988 */ /* 0x0003e20008000c2c */
[----:B------:R-:W-:Y:S02]  /*8e50*/  F2FP.SATFINITE.E5M2.F32.PACK_AB_MERGE_C R110, R31, R26, RZ ;  /* 0x0000001a1f6e723e */ /* 0x000fe400048060ff */
[----:B------:R-:W-:Y:S02]  /*8e60*/  F2FP.SATFINITE.E5M2.F32.PACK_AB_MERGE_C R111, R35, R30, RZ ;  /* 0x0000001e236f723e */ /* 0x000fe400048060ff */
[----:B------:R-:W-:Y:S02]  /*8e70*/  F2FP.SATFINITE.E5M2.F32.PACK_AB_MERGE_C R104, R17, R16, R104 ;  /* 0x000000101168723e */ /* 0x000fe40004806068 */
[----:B------:R-:W-:Y:S02]  /*8e80*/  F2FP.SATFINITE.E5M2.F32.PACK_AB_MERGE_C R105, R21, R20, R105 ;  /* 0x000000141569723e */ /* 0x000fe40004806069 */
[----:B------:R-:W-:Y:S02]  /*8e90*/  F2FP.SATFINITE.E5M2.F32.PACK_AB_MERGE_C R106, R25, R24, R110 ;  /* 0x00000018196a723e */ /* 0x000fe4000480606e */
[----:B------:R-:W-:Y:S02]  /*8ea0*/  F2FP.SATFINITE.E5M2.F32.PACK_AB_MERGE_C R107, R29, R28, R111 ;  /* 0x0000001c1d6b723e */ /* 0x000fe4000480606f */
[----:B------:R-:W-:Y:S02]  /*8eb0*/  LEA R109, R93, UR44, 0x3 ;  /* 0x0000002c5d6d7c11 */ /* 0x000fe4000f8e18ff */
[----:B------:R-:W-:Y:S01]  /*8ec0*/  @P6 SHF.L.U32 R110, R92, 0x1f, RZ ;  /* 0x0000001f5c6e6819 */ /* 0x000fe200000006ff */
[----:B------:R1:W-:Y:S01]  /*8ed0*/  STS.128 [R98+0x2500], R104 ;  /* 0x0025006862007388 */ /* 0x0003e20000000c00 */
[----:B------:R-:W-:Y:S01]  /*8ee0*/  @!PT LDS RZ, [RZ] ;  /* 0x00000000fffff984 */ /* 0x000fe20000000800 */
[----:B------:R-:W-:Y:S01]  /*8ef0*/  @!PT LDS RZ, [RZ] ;  /* 0x00000000fffff984 */ /* 0x000fe20000000800 */
[----:B------:R-:W-:Y:S01]  /*8f00*/  @!PT LDS RZ, [RZ] ;  /* 0x00000000fffff984 */ /* 0x000fe20000000800 */
[----:B------:R-:W-:Y:S01]  /*8f10*/  @!PT LDS RZ, [RZ] ;  /* 0x00000000fffff984 */ /* 0x000fe20000000800 */
[----:B------:R2:W-:Y:S07]  /*8f20*/  MEMBAR.ALL.CTA ;  /* 0x0000000000007992 */ /* 0x0005ee0000008000 */
[----:B--2---:R-:W2:Y:S02]  /*8f30*/  FENCE.VIEW.ASYNC.S ;  /* 0x00000000000073c6 */ /* 0x004ea40000000000 */
[----:B--2---:R-:W-:Y:S06]  /*8f40*/  BAR.SYNC.DEFER_BLOCKING 0x1, 0x80 ;  /* 0x0042000000007b1d */ /* 0x004fec0000010000 */
[----:B------:R-:W-:Y:S05]  /*8f50*/  @P0 BRA `(.L_x_162) ;  /* 0x00000000003c0947 */ /* 0x000fea0003800000 */
[----:B------:R-:W2:Y:S01]  /*8f60*/  LDCU.64 UR6, c[0x0][0x348] ;  /* 0x00006900ff0677ac */ /* 0x000ea20008000a00 */
[----:B------:R-:W-:Y:S01]  /*8f70*/  UIADD3 UR4, UPT, UPT, UR44, 0x2500, URZ ;  /* 0x000025002c047890 */ /* 0x000fe2000fffe0ff */
[----:B------:R-:W-:Y:S01]  /*8f80*/  UMOV UR51, UR36 ;  /* 0x0000002400337c82 */ /* 0x000fe20008000000 */
[----:B------:R-:W-:Y:S02]  /*8f90*/  UIADD3 UR9, UPT, UPT, UR49, 0x40, URZ ;  /* 0x0000004031097890 */ /* 0x000fe4000fffe0ff */
[----:B------:R-:W-:Y:S02]  /*8fa0*/  UIADD3 UR8, UPT, UPT, UR44, 0x2d00, URZ ;  /* 0x00002d002c087890 */ /* 0x000fe4000fffe0ff */
[----:B------:R-:W-:Y:S01]  /*8fb0*/  MOV R96, UR4 ;  /* 0x0000000400607c02 */ /* 0x000fe20008000f00 */
[----:B------:R-:W-:Y:S01]  /*8fc0*/  UMOV UR10, UR50 ;  /* 0x00000032000a7c82 */ /* 0x000fe20008000000 */
[----:B------:R-:W-:Y:S02]  /*8fd0*/  UMOV UR11, UR36 ;  /* 0x00000024000b7c82 */ /* 0x000fe40008000000 */
[----:B------:R-:W-:Y:S01]  /*8fe0*/  R2UR UR48, R96 ;  /* 0x00000000603072ca */ /* 0x000fe200000e0000 */
[----:B--2---:R-:W-:Y:S04]  /*8ff0*/  UIADD3 UR4, UP0, UPT, UR6, 0x680, URZ ;  /* 0x0000068006047890 */ /* 0x004fe8000ff1e0ff */
[----:B------:R-:W-:Y:S09]  /*9000*/  UIADD3.X UR5, UPT, UPT, URZ, UR7, URZ, UP0, !UPT ;  /* 0x00000007ff057290 */ /* 0x000ff200087fe4ff */
[----:B------:R2:W-:Y:S01]  /*9010*/  UTMASTG.3D [UR48], [UR4] ;  /* 0x00000030040073b5 */ /* 0x0005e20008010000 */
[----:B------:R2:W-:Y:S01]  /*9020*/  UTMASTG.3D [UR8], [UR4] ;  /* 0x00000008040073b5 */ /* 0x0005e20008010000 */
[----:B------:R0:W-:Y:S01]  /*9030*/  UTMACMDFLUSH ;  /* 0x00000000000079b7 */ /* 0x0001e20000000000 */
[----:B--2---:R-:W-:Y:S04]  /*9040*/  DEPBAR.LE SB0, 0x1 ;  /* 0x000080400000791a */ /* 0x004fe80000000000 */
.L_x_162:
[----:B------:R-:W-:Y:S05]  /*9050*/  BSYNC.RECONVERGENT B0 ;  /* 0x0000000000007941 */ /* 0x000fea0003800200 */
.L_x_161:
[----:B------:R-:W-:Y:S06]  /*9060*/  BAR.SYNC.DEFER_BLOCKING 0x1, 0x80 ;  /* 0x0042000000007b1d */ /* 0x000fec0000010000 */
[----:B------:R-:W2:Y:S01]  /*9070*/  @P6 SYNCS.PHASECHK.TRANS64.TRYWAIT P0, [R109+URZ+0x340], R110 ;  /* 0x0003406e6d0065a7 */ /* 0x000ea200080011ff */
[----:B------:R-:W-:Y:S01]  /*9080*/  BSSY B1, `(.L_x_163) ;  /* 0x0000020000017945 */ /* 0x000fe20003800000 */
[----:B--2---:R-:W-:Y:S03]  /*9090*/  @P6 SEL R71, RZ, 0x1, !P0 ;  /* 0x00000001ff476807 */ /* 0x004fe60004000000 */
[----:B------:R-:W-:Y:S05]  /*90a0*/  @!P6 BRA `(.L_x_164) ;  /* 0x000000000074e947 */ /* 0x000fea0003800000 */
[----:B------:R-:W-:Y:S01]  /*90b0*/  ISETP.NE.AND P1, PT, R99, RZ, PT ;  /* 0x000000ff6300720c */ /* 0x000fe20003f25270 */
[----:B------:R-:W-:Y:S01]  /*90c0*/  BSSY B0, `(.L_x_165) ;  /* 0x0000009000007945 */ /* 0x000fe20003800000 */
[----:B------:R-:W-:Y:S11]  /*90d0*/  ISETP.NE.AND P0, PT, R71, RZ, PT ;  /* 0x000000ff4700720c */ /* 0x000ff60003f05270 */
[----:B------:R-:W-:Y:S05]  /*90e0*/  @P1 IMAD R0, R93, 0x1000, R84 ;  /* 0x000010005d001824 */ /* 0x000fea00078e0254 */
[----:B------:R-:W-:Y:S05]  /*90f0*/  @P1 IADD3 R3, PT, PT, R0, UR44, RZ ;  /* 0x0000002c00031c10 */ /* 0x000fea000fffe0ff */
[----:B------:R-:W-:Y:S01]  /*9100*/  @P1 IMAD.IADD R3, R3, 0x1, R108 ;  /* 0x0000000103031824 */ /* 0x000fe200078e026c */
[----:B------:R-:W-:Y:S06]  /*9110*/  @P0 BRA `(.L_x_166) ;  /* 0x00000000000c0947 */ /* 0x000fec0003800000 */
[----:B------:R-:W-:Y:S04]  /*9120*/  SHF.L.U32 R2, R92, 0x1f, RZ ;  /* 0x0000001f5c027819 */ /* 0x000fe800000006ff */
[----:B------:R-:W2:Y:S02]  /*9130*/  SYNCS.PHASECHK.TRANS64.TRYWAIT P0, [R109+URZ+0x340], R2 ;  /* 0x000340026d0075a7 */ /* 0x000ea400080011ff */
[----:B--2---:R-:W-:Y:S05]  /*9140*/  @!P0 BRA `(.L_x_167) ;  /* 0x0000002800908947 */ /* 0x004fea0003800000 */
.L_x_166:
[----:B------:R-:W-:Y:S05]  /*9150*/  BSYNC B0 ;  /* 0x0000000000007941 */ /* 0x000fea0003800000 */
.L_x_165:
[----:B------:R-:W-:Y:S01]  /*9160*/  ISETP.NE.AND P0, PT, R99, RZ, PT ;  /* 0x000000ff6300720c */ /* 0x000fe20003f05270 */
[----:B--2---:R-:W-:Y:S02]  /*9170*/  VIADD R109, R109, 0x350 ;  /* 0x000003506d6d7836 */ /* 0x004fe40000000000 */
[----:B------:R-:W-:Y:S02]  /*9180*/  IMAD.U32 R2, RZ, RZ, UR46 ;  /* 0x0000002eff027e24 */ /* 0x000fe4000f8e00ff */
[----:B------:R-:W-:Y:S03]  /*9190*/  VIADD R93, R93, 0x1 ;  /* 0x000000015d5d7836 */ /* 0x000fe60000000000 */
[----:B------:R-:W-:Y:S05]  /*91a0*/  PRMT R2, R2, 0x654, R109 ;  /* 0x0000065402027816 */ /* 0x000fea000000006d */
[----:B------:R2:W3:Y:S04]  /*91b0*/  @P0 LDS.128 R72, [R0+UR44+0x500] ;  /* 0x0005002c00480984 */ /* 0x0004e80008000c00 */
[----:B------:R2:W4:Y:S01]  /*91c0*/  @P0 LDS.128 R76, [R3+0x500] ;  /* 0x00050000034c0984 */ /* 0x0005220000000c00 */
        /* <DEDUP_REMOVED lines=11> */
.L_x_164:
[----:B------:R-:W-:Y:S05]  /*9280*/  BSYNC B1 ;  /* 0x0000000000017941 */ /* 0x000fea0003800000 */
.L_x_163:
[----:B--2---:R-:W-:Y:S05]  /*9290*/  VIADD R0, R39, 0x20 ;  /* 0x0000002027007836 */ /* 0x004fea0000000000 */
[----:B------:R-:W-:Y:S04]  /*92a0*/  SHF.R.U32.HI R0, RZ, 0x15, R0 ;  /* 0x00000015ff007819 */ /* 0x000fe80000011600 */
[----:B------:R-:W-:Y:S11]  /*92b0*/  LOP3.LUT P0, RZ, R0, 0x3, R87, 0x48, !PT ;  /* 0x0000000300ff7812 */ /* 0x000ff60007804857 */
[----:B------:R-:W-:Y:S02]  /*92c0*/  @!UPT UIADD3 URZ, UPT, UPT, URZ, URZ, URZ ;  /* 0x000000fffffff290 */ /* 0x000fe4000fffe0ff */
[----:B------:R-:W-:Y:S05]  /*92d0*/  @!P0 BRA `(.L_x_168) ;  /* 0x0000000000408947 */ /* 0x000fea0003800000 */
[----:B------:R-:W2:Y:S01]  /*92e0*/  LDCU.64 UR8, c[0x4][0x70] ;  /* 0x01000e00ff0877ac */ /* 0x000ea20008000a00 */
[----:B------:R-:W-:Y:S01]  /*92f0*/  MOV R3, 0x0 ;  /* 0x0000000000037802 */ /* 0x000fe20000000f00 */
[----:B------:R-:W-:Y:S02]  /*9300*/  HFMA2 R12, -RZ, RZ, 0, 5.9604644775390625e-08 ;  /* 0x00000001ff0c7431 */ /* 0x000fe400000001ff */
[----:B------:R-:W-:Y:S02]  /*9310*/  IMAD.MOV.U32 R8, RZ, RZ, 0x192 ;  /* 0x00000192ff087424 */ /* 0x000fe400078e00ff */
[----:B------:R-:W-:Y:S01]  /*9320*/  IMAD.MOV.U32 R13, RZ, RZ, RZ ;  /* 0x000000ffff0d7224 */ /* 0x000fe200078e00ff */
[----:B------:R-:W5:Y:S01]  /*9330*/  LDCU.64 UR6, c[0x4][0x78] ;  /* 0x01000f00ff0677ac */ /* 0x000f620008000a00 */
[----:B------:R-:W1:Y:S01]  /*9340*/  LDC.64 R2, c[0x4][R3] ;  /* 0x0100000003027b82 */ /* 0x000e620000000a00 */
[----:B------:R-:W3:Y:S01]  /*9350*/  LDCU.64 UR4, c[0x4][0x10] ;  /* 0x01000200ff0477ac */ /* 0x000ee20008000a00 */
[----:B--2---:R-:W-:Y:S01]  /*9360*/  MOV R5, UR9 ;  /* 0x0000000900057c02 */ /* 0x004fe20008000f00 */
[----:B------:R-:W-:Y:S01]  /*9370*/  IMAD.U32 R4, RZ, RZ, UR8 ;  /* 0x00000008ff047e24 */ /* 0x000fe2000f8e00ff */
[----:B-----5:R-:W-:Y:S01]  /*9380*/  MOV R7, UR7 ;  /* 0x0000000700077c02 */ /* 0x020fe20008000f00 */
[----:B------:R-:W-:Y:S01]  /*9390*/  IMAD.U32 R6, RZ, RZ, UR6 ;  /* 0x00000006ff067e24 */ /* 0x000fe2000f8e00ff */
[----:B---3--:R-:W-:Y:S01]  /*93a0*/  MOV R11, UR5 ;  /* 0x00000005000b7c02 */ /* 0x008fe20008000f00 */
[----:B------:R-:W-:Y:S02]  /*93b0*/  IMAD.U32 R10, RZ, RZ, UR4 ;  /* 0x00000004ff0a7e24 */ /* 0x000fe4000f8e00ff */
[----:B------:R-:W-:Y:S07]  /*93c0*/  LEPC R20, `(.L_x_168) ;  /* 0x000000001014794e */ /* 0x000fee0000000000 */
[----:B-1--4-:R-:W-:Y:S05]  /*93d0*/  CALL.ABS.NOINC R2 ;  /* 0x0000000002007343 */ /* 0x012fea0003c00000 */
.L_x_168:
[----:B------:R-:W-:Y:S01]  /*93e0*/  ISETP.NE.AND P0, PT, R97, RZ, PT ;  /* 0x000000ff6100720c */ /* 0x000fe20003f05270 */
[----:B------:R-:W-:Y:S05]  /*93f0*/  WARPSYNC.ALL ;  /* 0x0000000000007948 */ /* 0x000fea0003800000 */
[----:B------:R-:W-:Y:S01]  /*9400*/  R2UR UR4, R39 ;  /* 0x00000000270472ca */ /* 0x000fe200000e0000 */
[----:B------:R-:W-:Y:S01]  /*9410*/  BSSY.RECONVERGENT B0, `(.L_x_169) ;  /* 0x00000a0000007945 */ /* 0x000fe20003800200 */
[-C--:B---3--:R-:W-:Y:S02]  /*9420*/  F2FP.F16.E5M2.UNPACK_B R42, R72.reuse ;  /* 0x00000048ff2a723e */ /* 0x088fe400020004ff */
[----:B------:R-:W-:Y:S02]  /*9430*/  F2FP.F16.E5M2.UNPACK_B R72, R72.H1 ;  /* 0x00000048ff48723e */ /* 0x000fe400030004ff */
[-C--:B------:R-:W-:Y:S01]  /*9440*/  F2FP.F16.E5M2.UNPACK_B R46, R73.reuse ;  /* 0x00000049ff2e723e */ /* 0x080fe200020004ff */
[--C-:B------:R-:W-:Y:S01]  /*9450*/  HADD2.F32 R40, -RZ, R42.reuse.H0_H0 ;  /* 0x2000002aff287230 */ /* 0x100fe20000004100 */
[----:B------:R-:W-:Y:S01]  /*9460*/  F2FP.F16.E5M2.UNPACK_B R73, R73.H1 ;  /* 0x00000049ff49723e */ /* 0x000fe200030004ff */
[----:B------:R-:W-:Y:S01]  /*9470*/  HADD2.F32 R42, -RZ, R42.H1_H1 ;  /* 0x3000002aff2a7230 */ /* 0x000fe20000004100 */
[-C--:B------:R-:W-:Y:S01]  /*9480*/  F2FP.F16.E5M2.UNPACK_B R50, R74.reuse ;  /* 0x0000004aff32723e */ /* 0x080fe200020004ff */
[----:B------:R-:W-:Y:S01]  /*9490*/  HADD2.F32 R43, -RZ, R72.H0_H0 ;  /* 0x20000048ff2b7230 */ /* 0x000fe20000004100 */
[----:B------:R-:W-:Y:S01]  /*94a0*/  F2FP.F16.E5M2.UNPACK_B R74, R74.H1 ;  /* 0x0000004aff4a723e */ /* 0x000fe200030004ff */
[----:B------:R-:W2:Y:S01]  /*94b0*/  LDTM.x32 R4, tmem[UR4+0x20] ;  /* 0x00002004000479ee */ /* 0x000ea200082c0000 */
[----:B------:R-:W-:Y:S01]  /*94c0*/  NOP ;  /* 0x0000000000007918 */ /* 0x000fe20000000000 */
[----:B------:R-:W-:Y:S01]  /*94d0*/  IADD3 R90, PT, PT, R90, 0x3b0, RZ ;  /* 0x000003b05a5a7810 */ /* 0x000fe20007ffe0ff */
[--C-:B------:R-:W-:Y:S01]  /*94e0*/  HADD2.F32 R45, -RZ, R46.reuse.H0_H0 ;  /* 0x2000002eff2d7230 */ /* 0x100fe20000004100 */
[----:B------:R-:W-:Y:S01]  /*94f0*/  F2FP.F16.E5M2.UNPACK_B R54, R75 ;  /* 0x0000004bff36723e */ /* 0x000fe200020004ff */
[----:B------:R-:W-:Y:S01]  /*9500*/  HADD2.F32 R46, -RZ, R46.H1_H1 ;  /* 0x3000002eff2e7230 */ /* 0x000fe20000004100 */
[----:B------:R-:W-:Y:S01]  /*9510*/  LOP3.LUT R90, R90, 0xfefffff8, RZ, 0xc0, !PT ;  /* 0xfefffff85a5a7812 */ /* 0x000fe200078ec0ff */
[--C-:B------:R-:W-:Y:S01]  /*9520*/  HADD2.F32 R49, -RZ, R50.reuse.H0_H0 ;  /* 0x20000032ff317230 */ /* 0x100fe20000004100 */
[----:B----4-:R-:W-:Y:S01]  /*9530*/  F2FP.F16.E5M2.UNPACK_B R58, R76 ;  /* 0x0000004cff3a723e */ /* 0x010fe200020004ff */
[----:B------:R-:W-:Y:S01]  /*9540*/  HADD2.F32 R50, -RZ, R50.H1_H1 ;  /* 0x30000032ff327230 */ /* 0x000fe20000004100 */
[----:B--2---:R2:W-:Y:S01]  /*9550*/  SYNCS.ARRIVE.TRANS64.RED.A1T0 RZ, [R90+URZ], RZ ;  /* 0x000000ff5aff79a7 */ /* 0x0045e200081004ff */
[--C-:B------:R-:W-:Y:S01]  /*9560*/  HADD2.F32 R53, -RZ, R54.reuse.H0_H0 ;  /* 0x20000036ff357230 */ /* 0x100fe20000004100 */
[----:B------:R-:W-:Y:S01]  /*9570*/  F2FP.F16.E5M2.UNPACK_B R62, R77 ;  /* 0x0000004dff3e723e */ /* 0x000fe200020004ff */
[----:B------:R-:W-:Y:S01]  /*9580*/  HADD2.F32 R54, -RZ, R54.H1_H1 ;  /* 0x30000036ff367230 */ /* 0x000fe20000004100 */
[----:B------:R-:W-:Y:S01]  /*9590*/  F2FP.F16.E5M2.UNPACK_B R66, R78 ;  /* 0x0000004eff42723e */ /* 0x000fe200020004ff */
[--C-:B------:R-:W-:Y:S01]  /*95a0*/  HADD2.F32 R57, -RZ, R58.reuse.H0_H0 ;  /* 0x2000003aff397230 */ /* 0x100fe20000004100 */
[----:B------:R-:W-:Y:S01]  /*95b0*/  F2FP.F16.E5M2.UNPACK_B R70, R79 ;  /* 0x0000004fff46723e */ /* 0x000fe200020004ff */
[----:B------:R-:W-:Y:S01]  /*95c0*/  HADD2.F32 R58, -RZ, R58.H1_H1 ;  /* 0x3000003aff3a7230 */ /* 0x000fe20000004100 */
[----:B------:R-:W-:Y:S01]  /*95d0*/  F2FP.F16.E5M2.UNPACK_B R75, R75.H1 ;  /* 0x0000004bff4b723e */ /* 0x000fe200030004ff */
[--C-:B------:R-:W-:Y:S01]  /*95e0*/  HADD2.F32 R61, -RZ, R62.reuse.H0_H0 ;  /* 0x2000003eff3d7230 */ /* 0x100fe20000004100 */
[----:B------:R-:W-:Y:S01]  /*95f0*/  F2FP.F16.E5M2.UNPACK_B R76, R76.H1 ;  /* 0x0000004cff4c723e */ /* 0x000fe200030004ff */
[----:B------:R-:W-:Y:S01]  /*9600*/  HADD2.F32 R63, -RZ, R62.H1_H1 ;  /* 0x3000003eff3f7230 */ /* 0x000fe20000004100 */
[----:B------:R-:W-:Y:S01]  /*9610*/  F2FP.F16.E5M2.UNPACK_B R77, R77.H1 ;  /* 0x0000004dff4d723e */ /* 0x000fe200030004ff */
[--C-:B------:R-:W-:Y:S02]  /*9620*/  HADD2.F32 R65, -RZ, R66.reuse.H0_H0 ;  /* 0x20000042ff417230 */ /* 0x100fe40000004100 */
[C---:B------:R-:W-:Y:S01]  /*9630*/  FMUL R4, R38.reuse, R4 ;  /* 0x0000000426047220 */ /* 0x040fe20000400000 */
        /* <DEDUP_REMOVED lines=16> */
[--C-:B------:R-:W-:Y:S02]  /*9740*/  HADD2.F32 R69, -RZ, R70.reuse.H0_H0 ;  /* 0x20000046ff457230 */ /* 0x100fe40000004100 */
[C---:B------:R-:W-:Y:S01]  /*9750*/  FMUL R28, R38.reuse, R32 ;  /* 0x00000020261c7220 */ /* 0x040fe20000400000 */
[----:B------:R-:W-:Y:S02]  /*9760*/  HADD2.F32 R70, -RZ, R70.H1_H1 ;  /* 0x30000046ff467230 */ /* 0x000fe40000004100 */
[C---:B------:R-:W-:Y:S01]  /*9770*/  FMUL R29, R38.reuse, R33 ;  /* 0x00000021261d7220 */ /* 0x040fe20000400000 */
[----:B------:R-:W-:Y:S02]  /*9780*/  HADD2.F32 R44, -RZ, R72.H1_H1 ;  /* 0x30000048ff2c7230 */ /* 0x000fe40000004100 */
[C---:B------:R-:W-:Y:S01]  /*9790*/  FMUL R6, R38.reuse, R6 ;  /* 0x0000000626067220 */ /* 0x040fe20000400000 */
[C---:B------:R-:W-:Y:S01]  /*97a0*/  FMUL R7, R38.reuse, R7 ;  /* 0x0000000726077220 */ /* 0x040fe20000400000 */
[--C-:B------:R-:W-:Y:S02]  /*97b0*/  HADD2.F32 R47, -RZ, R73.reuse.H0_H0 ;  /* 0x20000049ff2f7230 */ /* 0x100fe40000004100 */
[C---:B------:R-:W-:Y:S01]  /*97c0*/  FMUL R10, R38.reuse, R10 ;  /* 0x0000000a260a7220 */ /* 0x040fe20000400000 */
[C---:B------:R-:W-:Y:S01]  /*97d0*/  FFMA R6, R41.reuse, R43, R6 ;  /* 0x0000002b29067223 */ /* 0x040fe20000000006 */
[----:B------:R-:W-:Y:S02]  /*97e0*/  HADD2.F32 R48, -RZ, R73.H1_H1 ;  /* 0x30000049ff307230 */ /* 0x000fe40000004100 */
[C---:B------:R-:W-:Y:S01]  /*97f0*/  FFMA R7, R41.reuse, R44, R7 ;  /* 0x0000002c29077223 */ /* 0x040fe20000000007 */
[C---:B------:R-:W-:Y:S01]  /*9800*/  FFMA R8, R41.reuse, R45, R8 ;  /* 0x0000002d29087223 */ /* 0x040fe20000000008 */
[C---:B------:R-:W-:Y:S01]  /*9810*/  FFMA R9, R41.reuse, R46, R9 ;  /* 0x0000002e29097223 */ /* 0x040fe20000000009 */
[----:B------:R-:W-:Y:S01]  /*9820*/  FFMA R10, R41, R47, R10 ;  /* 0x0000002f290a7223 */ /* 0x000fe2000000000a */
[C---:B------:R-:W-:Y:S01]  /*9830*/  FMUL R11, R38.reuse, R11 ;  /* 0x0000000b260b7220 */ /* 0x040fe20000400000 */
[----:B------:R-:W-:Y:S01]  /*9840*/  F2FP.F16.E5M2.UNPACK_B R78, R78.H1 ;  /* 0x0000004eff4e723e */ /* 0x000fe200030004ff */
[--C-:B------:R-:W-:Y:S01]  /*9850*/  HADD2.F32 R51, -RZ, R74.reuse.H0_H0 ;  /* 0x2000004aff337230 */ /* 0x100fe20000004100 */
[----:B-1----:R-:W-:Y:S01]  /*9860*/  F2FP.SATFINITE.E5M2.F32.PACK_AB_MERGE_C R100, R7, R6, RZ ;  /* 0x000000060764723e */ /* 0x002fe200048060ff */
[C---:B------:R-:W-:Y:S01]  /*9870*/  FFMA R11, R41.reuse, R48, R11 ;  /* 0x00000030290b7223 */ /* 0x040fe2000000000b */
[C---:B------:R-:W-:Y:S01]  /*9880*/  FFMA R12, R41.reuse, R49, R12 ;  /* 0x00000031290c7223 */ /* 0x040fe2000000000c */
[----:B------:R-:W-:Y:S01]  /*9890*/  FFMA R13, R41, R50, R13 ;  /* 0x00000032290d7223 */ /* 0x000fe2000000000d */
[----:B------:R-:W-:Y:S01]  /*98a0*/  F2FP.SATFINITE.E5M2.F32.PACK_AB_MERGE_C R100, R5, R4, R100 ;  /* 0x000000040564723e */ /* 0x000fe20004806064 */
[----:B------:R-:W-:Y:S01]  /*98b0*/  HADD2.F32 R52, -RZ, R74.H1_H1 ;  /* 0x3000004aff347230 */ /* 0x000fe20000004100 */
[----:B------:R-:W-:Y:S01]  /*98c0*/  F2FP.SATFINITE.E5M2.F32.PACK_AB_MERGE_C R101, R11, R10, RZ ;  /* 0x0000000a0b65723e */ /* 0x000fe200048060ff */
[C---:B------:R-:W-:Y:S01]  /*98d0*/  FMUL R14, R38.reuse, R14 ;  /* 0x0000000e260e7220 */ /* 0x040fe20000400000 */
[C---:B------:R-:W-:Y:S01]  /*98e0*/  FMUL R15, R38.reuse, R15 ;  /* 0x0000000f260f7220 */ /* 0x040fe20000400000 */
[--C-:B------:R-:W-:Y:S01]  /*98f0*/  HADD2.F32 R55, -RZ, R75.reuse.H0_H0 ;  /* 0x2000004bff377230 */ /* 0x100fe20000004100 */
[----:B------:R-:W-:Y:S01]  /*9900*/  F2FP.SATFINITE.E5M2.F32.PACK_AB_MERGE_C R101, R9, R8, R101 ;  /* 0x000000080965723e */ /* 0x000fe20004806065 */
[C---:B------:R-:W-:Y:S01]  /*9910*/  FFMA R14, R41.reuse, R51, R14 ;  /* 0x00000033290e7223 */ /* 0x040fe2000000000e */
[C---:B------:R-:W-:Y:S01]  /*9920*/  FFMA R15, R41.reuse, R52, R15 ;  /* 0x00000034290f7223 */ /* 0x040fe2000000000f */
[C---:B------:R-:W-:Y:S01]  /*9930*/  FFMA R16, R41.reuse, R53, R16 ;  /* 0x0000003529107223 */ /* 0x040fe20000000010 */
[C---:B------:R-:W-:Y:S01]  /*9940*/  FFMA R17, R41.reuse, R54, R17 ;  /* 0x0000003629117223 */ /* 0x040fe20000000011 */
        /* <DEDUP_REMOVED lines=15> */
[C---:B------:R-:W-:Y:S01]  /*9a40*/  FFMA R23, R41.reuse, R60, R23 ;  /* 0x0000003c29177223 */ /* 0x040fe20000000017 */
[C---:B------:R-:W-:Y:S01]  /*9a50*/  FMUL R27, R38.reuse, R27 ;  /* 0x0000001b261b7220 */ /* 0x040fe20000400000 */
[C---:B------:R-:W-:Y:S01]  /*9a60*/  FFMA R0, R41.reuse, R61, R0 ;  /* 0x0000003d29007223 */ /* 0x040fe20000000000 */
[----:B------:R-:W-:Y:S01]  /*9a70*/  F2FP.F16.E5M2.UNPACK_B R79, R79.H1 ;  /* 0x0000004fff4f723e */ /* 0x000fe200030004ff */
        /* <DEDUP_REMOVED lines=16> */
[----:B------:R-:W-:Y:S01]  /*9b80*/  FFMA R28, R41, R69, R28 ;  /* 0x00000045291c7223 */ /* 0x000fe2000000001c */
[----:B------:R-:W-:Y:S01]  /*9b90*/  F2FP.SATFINITE.E5M2.F32.PACK_AB_MERGE_C R103, R19, R18, RZ ;  /* 0x000000121367723e */ /* 0x000fe200048060ff */
        /* <DEDUP_REMOVED lines=14> */
[----:B--2---:R-:W-:Y:S03]  /*9c80*/  IADD3 R90, PT, PT, R36, 0x1, RZ ;  /* 0x00000001245a7810 */ /* 0x004fe60007ffe0ff */
        /* <DEDUP_REMOVED lines=10> */
[----:B------:R-:W-:Y:S02]  /*9d30*/  UIADD3 UR13, UPT, UPT, UR49, 0x20, URZ ;  /* 0x00000020310d7890 */ /* 0x000fe4000fffe0ff */
[----:B------:R-:W-:Y:S01]  /*9d40*/  UIADD3 UR12, UPT, UPT, UR44, 0x3500, URZ ;  /* 0x000035002c0c7890 */ /* 0x000fe2000fffe0ff */
[----:B------:R-:W-:Y:S01]  /*9d50*/  UMOV UR14, UR50 ;  /* 0x00000032000e7c82 */ /* 0x000fe20008000000 */
[----:B------:R-:W-:Y:S01]  /*9d60*/  UMOV UR15, UR36 ;  /* 0x00000024000f7c82 */ /* 0x000fe20008000000 */
[----:B------:R-:W-:Y:S02]  /*9d70*/  UIADD3 UR9, UPT, UPT, UR49, 0x60, URZ ;  /* 0x0000006031097890 */ /* 0x000fe4000fffe0ff */
[----:B------:R-:W-:Y:S01]  /*9d80*/  UIADD3 UR8, UPT, UPT, UR44, 0x3d00, URZ ;  /* 0x00003d002c087890 */ /* 0x000fe2000fffe0ff */
[----:B------:R-:W-:Y:S01]  /*9d90*/  UMOV UR10, UR50 ;  /* 0x00000032000a7c82 */ /* 0x000fe20008000000 */
[----:B------:R-:W-:Y:S01]  /*9da0*/  UMOV UR11, UR36 ;  /* 0x00000024000b7c82 */ /* 0x000fe20008000000 */
[----:B--2---:R-:W-:Y:S04]  /*9db0*/  UIADD3 UR4, UP0, UPT, UR6, 0x680, URZ ;  /* 0x0000068006047890 */ /* 0x004fe8000ff1e0ff */
[----:B------:R-:W-:Y:S09]  /*9dc0*/  UIADD3.X UR5, UPT, UPT, URZ, UR7, URZ, UP0, !UPT ;  /* 0x00000007ff057290 */ /* 0x000ff200087fe4ff */
[----:B------:R2:W-:Y:S01]  /*9dd0*/  UTMASTG.3D [UR12], [UR4] ;  /* 0x0000000c040073b5 */ /* 0x0005e20008010000 */
[----:B------:R2:W-:Y:S01]  /*9de0*/  UTMASTG.3D [UR8], [UR4] ;  /* 0x00000008040073b5 */ /* 0x0005e20008010000 */
[----:B------:R0:W-:Y:S01]  /*9df0*/  UTMACMDFLUSH ;  /* 0x00000000000079b7 */ /* 0x0001e20000000000 */
[----:B--2---:R-:W-:Y:S04]  /*9e00*/  DEPBAR.LE SB0, 0x1 ;  /* 0x000080400000791a */ /* 0x004fe80000000000 */
.L_x_170:
[----:B------:R-:W-:Y:S05]  /*9e10*/  BSYNC.RECONVERGENT B0 ;  /* 0x0000000000007941 */ /* 0x000fea0003800200 */
.L_x_169:
[----:B------:R-:W-:Y:S01]  /*9e20*/  R2UR UR4, R88 ;  /* 0x00000000580472ca */ /* 0x000fe200000e0000 */
[----:B------:R-:W-:Y:S01]  /*9e30*/  BAR.SYNC.DEFER_BLOCKING 0x1, 0x80 ;  /* 0x0042000000007b1d */ /* 0x000fe20000010000 */
[----:B------:R-:W-:Y:S01]  /*9e40*/  ISETP.NE.AND P0, PT, R91, 0x2, PT ;  /* 0x000000025b00780c */ /* 0x000fe20003f05270 */
[----:B------:R-:W-:Y:S01]  /*9e50*/  UISETP.NE.AND UP0, UPT, UR45, URZ, UPT ;  /* 0x000000ff2d00728c */ /* 0x000fe2000bf05270 */
[----:B------:R-:W-:Y:S01]  /*9e60*/  ISETP.NE.AND P1, PT, R90, 0x4, PT ;  /* 0x000000045a00780c */ /* 0x000fe20003f25270 */
[----:B------:R-:W-:Y:S01]  /*9e70*/  UIADD3 UR24, UPT, UPT, UR37, UR63, URZ ;  /* 0x0000003f25187290 */ /* 0x000fe2000fffe0ff */
[----:B------:R-:W-:Y:S02]  /*9e80*/  SEL R3, RZ, 0x1, P0 ;  /* 0x00000001ff037807 */ /* 0x000fe40000000000 */
[----:B------:R-:W-:Y:S02]  /*9e90*/  SEL R0, RZ, 0x1, P1 ;  /* 0x00000001ff007807 */ /* 0x000fe40000800000 */
[----:B------:R-:W-:Y:S02]  /*9ea0*/  LOP3.LUT R94, R94, R3, RZ, 0x3c, !PT ;  /* 0x000000035e5e7212 */ /* 0x000fe400078e3cff */
[----:B------:R-:W-:Y:S01]  /*9eb0*/  LOP3.LUT R95, R95, R0, RZ, 0x3c, !PT ;  /* 0x000000005f5f7212 */ /* 0x000fe200078e3cff */
[----:B------:R-:W-:Y:S01]  /*9ec0*/  UIADD3 UR20, UPT, UPT, UR38, UR4, URZ ;  /* 0x0000000426147290 */ /* 0x000fe2000fffe0ff */
[----:B------:R-:W-:Y:S02]  /*9ed0*/  SEL R91, R91, RZ, P0 ;  /* 0x000000ff5b5b7207 */ /* 0x000fe40000000000 */
[----:B------:R-:W-:Y:S01]  /*9ee0*/  SEL R36, R90, RZ, P1 ;  /* 0x000000ff5a247207 */ /* 0x000fe20000800000 */
[----:B------:R-:W-:Y:S01]  /*9ef0*/  UMOV UR36, UR59 ;  /* 0x0000003b00247c82 */ /* 0x000fe20008000000 */
[----:B------:R-:W-:Y:S07]  /*9f00*/  BRA.U UP0, `(.L_x_171) ;  /* 0xffffffd500787547 */ /* 0x000fee000b83ffff */
[----:B------:R-:W-:Y:S05]  /*9f10*/  EXIT ;  /* 0x000000000000794d */ /* 0x000fea0003800000 */
.L_x_25:
[----:B--2---:R2:W3:Y:S02]  /*9f20*/  SYNCS.PHASECHK.TRANS64.TRYWAIT P0, [R3+URZ+0x3e0], R2 ;  /* 0x0003e002030075a7 */ /* 0x0044e400080011ff */
[----:B---3--:R-:W-:Y:S05]  /*9f30*/  @!P0 NANOSLEEP.SYNCS 0x989680 ;  /* 0x009896800000895d */ /* 0x008fea0003900000 */
[----:B------:R-:W3:Y:S02]  /*9f40*/  @!P0 SYNCS.PHASECHK.TRANS64 P0, [R3+URZ+0x3e0], R2 ;  /* 0x0003e002030085a7 */ /* 0x000ee400080010ff */
[----:B---3--:R-:W-:Y:S05]  /*9f50*/  @!P0 BRA `(.L_x_25) ;  /* 0xfffffffc00f08947 */ /* 0x008fea000383ffff */
[----:B------:R-:W-:Y:S05]  /*9f60*/  BRA `(.L_x_172) ;  /* 0xffffff8000287947 */ /* 0x000fea000383ffff */
.L_x_28:
[----:B-1----:R-:W-:-:S07]  /*9f70*/  MOV R0, UR33 ;  /* 0x0000002100007c02 */ /* 0x002fce0008000f00 */
.L_x_173:
[----:B-1----:R1:W2:Y:S02]  /*9f80*/  SYNCS.PHASECHK.TRANS64.TRYWAIT P0, [R0+URZ+0x1a0], R3 ;  /* 0x0001a003000075a7 */ /* 0x0022a400080011ff */
[----:B--2---:R-:W-:Y:S05]  /*9f90*/  @!P0 NANOSLEEP.SYNCS 0x989680 ;  /* 0x009896800000895d */ /* 0x004fea0003900000 */
[----:B------:R-:W2:Y:S02]  /*9fa0*/  @!P0 SYNCS.PHASECHK.TRANS64 P0, [R0+URZ+0x1a0], R3 ;  /* 0x0001a003000085a7 */ /* 0x000ea400080010ff */
[----:B--2---:R-:W-:Y:S05]  /*9fb0*/  @!P0 BRA `(.L_x_173) ;  /* 0xfffffffc00f08947 */ /* 0x004fea000383ffff */
[----:B------:R-:W-:Y:S05]  /*9fc0*/  BRA `(.L_x_27) ;  /* 0xffffff8000807947 */ /* 0x000fea000383ffff */
.L_x_35:
[----:B-1----:R-:W-:-:S07]  /*9fd0*/  MOV R0, UR17 ;  /* 0x0000001100007c02 */ /* 0x002fce0008000f00 */
.L_x_174:
[----:B-1----:R1:W2:Y:S02]  /*9fe0*/  SYNCS.PHASECHK.TRANS64.TRYWAIT P0, [R0+URZ+0x1a0], R3 ;  /* 0x0001a003000075a7 */ /* 0x0022a400080011ff */
[----:B--2---:R-:W-:Y:S05]  /*9ff0*/  @!P0 NANOSLEEP.SYNCS 0x989680 ;  /* 0x009896800000895d */ /* 0x004fea0003900000 */
[----:B------:R-:W2:Y:S02]  /*a000*/  @!P0 SYNCS.PHASECHK.TRANS64 P0, [R0+URZ+0x1a0], R3 ;  /* 0x0001a003000085a7 */ /* 0x000ea400080010ff */
[----:B--2---:R-:W-:Y:S05]  /*a010*/  @!P0 BRA `(.L_x_174) ;  /* 0xfffffffc00f08947 */ /* 0x004fea000383ffff */
[----:B------:R-:W-:Y:S05]  /*a020*/  BRA `(.L_x_34) ;  /* 0xffffff8400407947 */ /* 0x000fea000383ffff */
.L_x_40:
[----:B-1----:R1:W2:Y:S02]  /*a030*/  SYNCS.PHASECHK.TRANS64.TRYWAIT P0, [R3+URZ+0x370], R0 ;  /* 0x00037000030075a7 */ /* 0x0022a400080011ff */
[----:B--2---:R-:W-:Y:S05]  /*a040*/  @!P0 NANOSLEEP.SYNCS 0x989680 ;  /* 0x009896800000895d */ /* 0x004fea0003900000 */
[----:B------:R-:W2:Y:S02]  /*a050*/  @!P0 SYNCS.PHASECHK.TRANS64 P0, [R3+URZ+0x370], R0 ;  /* 0x00037000030085a7 */ /* 0x000ea400080010ff */
[----:B--2---:R-:W-:Y:S05]  /*a060*/  @!P0 BRA `(.L_x_40) ;  /* 0xfffffffc00f08947 */ /* 0x004fea000383ffff */
[----:B------:R-:W-:Y:S05]  /*a070*/  BRA `(.L_x_175) ;  /* 0xffffff8400e87947 */ /* 0x000fea000383ffff */
.L_x_44:
[----:B-1----:R-:W-:-:S07]  /*a080*/  MOV R0, UR4 ;  /* 0x0000000400007c02 */ /* 0x002fce0008000f00 */
.L_x_176:
[----:B-1----:R1:W2:Y:S02]  /*a090*/  SYNCS.PHASECHK.TRANS64.TRYWAIT P0, [R0+URZ], R3 ;  /* 0x00000003000075a7 */ /* 0x0022a400080011ff */
[----:B--2---:R-:W-:Y:S05]  /*a0a0*/  @!P0 NANOSLEEP.SYNCS 0x989680 ;  /* 0x009896800000895d */ /* 0x004fea0003900000 */
[----:B------:R-:W2:Y:S02]  /*a0b0*/  @!P0 SYNCS.PHASECHK.TRANS64 P0, [R0+URZ], R3 ;  /* 0x00000003000085a7 */ /* 0x000ea400080010ff */
[----:B--2---:R-:W-:Y:S05]  /*a0c0*/  @!P0 BRA `(.L_x_176) ;  /* 0xfffffffc00f08947 */ /* 0x004fea000383ffff */
[----:B------:R-:W-:Y:S05]  /*a0d0*/  BRA `(.L_x_177) ;  /* 0xffffff8c00907947 */ /* 0x000fea000383ffff */
.L_x_45:
[----:B------:R-:W-:-:S07]  /*a0e0*/  MOV R0, UR5 ;  /* 0x0000000500007c02 */ /* 0x000fce0008000f00 */
.L_x_178:
[----:B-1----:R1:W2:Y:S02]  /*a0f0*/  SYNCS.PHASECHK.TRANS64.TRYWAIT P0, [R0+URZ], R3 ;  /* 0x00000003000075a7 */ /* 0x0022a400080011ff */
[----:B--2---:R-:W-:Y:S05]  /*a100*/  @!P0 NANOSLEEP.SYNCS 0x989680 ;  /* 0x009896800000895d */ /* 0x004fea0003900000 */
[----:B------:R-:W2:Y:S02]  /*a110*/  @!P0 SYNCS.PHASECHK.TRANS64 P0, [R0+URZ], R3 ;  /* 0x00000003000085a7 */ /* 0x000ea400080010ff */
[----:B--2---:R-:W-:Y:S05]  /*a120*/  @!P0 BRA `(.L_x_178) ;  /* 0xfffffffc00f08947 */ /* 0x004fea000383ffff */
[----:B------:R-:W-:Y:S05]  /*a130*/  BRA `(.L_x_179) ;  /* 0xffffff8c009c7947 */ /* 0x000fea000383ffff */
.L_x_46:
[----:B------:R-:W-:-:S07]  /*a140*/  MOV R0, UR5 ;  /* 0x0000000500007c02 */ /* 0x000fce0008000f00 */
.L_x_180:
[----:B-1----:R1:W2:Y:S02]  /*a150*/  SYNCS.PHASECHK.TRANS64.TRYWAIT P0, [R0+URZ], R3 ;  /* 0x00000003000075a7 */ /* 0x0022a400080011ff */
[----:B--2---:R-:W-:Y:S05]  /*a160*/  @!P0 NANOSLEEP.SYNCS 0x989680 ;  /* 0x009896800000895d */ /* 0x004fea0003900000 */
[----:B------:R-:W2:Y:S02]  /*a170*/  @!P0 SYNCS.PHASECHK.TRANS64 P0, [R0+URZ], R3 ;  /* 0x00000003000085a7 */ /* 0x000ea400080010ff */
[----:B--2---:R-:W-:Y:S05]  /*a180*/  @!P0 BRA `(.L_x_180) ;  /* 0xfffffffc00f08947 */ /* 0x004fea000383ffff */
[----:B------:R-:W-:Y:S05]  /*a190*/  BRA `(.L_x_181) ;  /* 0xffffff8c00a87947 */ /* 0x000fea000383ffff */
.L_x_47:
[----:B------:R-:W-:-:S07]  /*a1a0*/  MOV R0, UR5 ;  /* 0x0000000500007c02 */ /* 0x000fce0008000f00 */
.L_x_182:
[----:B-1----:R1:W2:Y:S02]  /*a1b0*/  SYNCS.PHASECHK.TRANS64.TRYWAIT P0, [R0+URZ], R3 ;  /* 0x00000003000075a7 */ /* 0x0022a400080011ff */
[----:B--2---:R-:W-:Y:S05]  /*a1c0*/  @!P0 NANOSLEEP.SYNCS 0x989680 ;  /* 0x009896800000895d */ /* 0x004fea0003900000 */
[----:B------:R-:W2:Y:S02]  /*a1d0*/  @!P0 SYNCS.PHASECHK.TRANS64 P0, [R0+URZ], R3 ;  /* 0x00000003000085a7 */ /* 0x000ea400080010ff */
[----:B--2---:R-:W-:Y:S05]  /*a1e0*/  @!P0 BRA `(.L_x_182) ;  /* 0xfffffffc00f08947 */ /* 0x004fea000383ffff */
[----:B------:R-:W-:Y:S05]  /*a1f0*/  BRA `(.L_x_183) ;  /* 0xffffff8c00b47947 */ /* 0x000fea000383ffff */
.L_x_48:
[----:B------:R-:W-:-:S07]  /*a200*/  MOV R0, UR5 ;  /* 0x0000000500007c02 */ /* 0x000fce0008000f00 */
.L_x_184:
[----:B-1----:R1:W2:Y:S02]  /*a210*/  SYNCS.PHASECHK.TRANS64.TRYWAIT P0, [R0+URZ], R3 ;  /* 0x00000003000075a7 */ /* 0x0022a400080011ff */
[----:B--2---:R-:W-:Y:S05]  /*a220*/  @!P0 NANOSLEEP.SYNCS 0x989680 ;  /* 0x009896800000895d */ /* 0x004fea0003900000 */
[----:B------:R-:W2:Y:S02]  /*a230*/  @!P0 SYNCS.PHASECHK.TRANS64 P0, [R0+URZ], R3 ;  /* 0x00000003000085a7 */ /* 0x000ea400080010ff */
[----:B--2---:R-:W-:Y:S05]  /*a240*/  @!P0 BRA `(.L_x_184) ;  /* 0xfffffffc00f08947 */ /* 0x004fea000383ffff */
[----:B------:R-:W-:Y:S05]  /*a250*/  BRA `(.L_x_185) ;  /* 0xffffff8c00c07947 */ /* 0x000fea000383ffff */
.L_x_49:
[----:B------:R-:W-:-:S07]  /*a260*/  MOV R0, UR5 ;  /* 0x0000000500007c02 */ /* 0x000fce0008000f00 */
.L_x_186:
[----:B-1----:R1:W2:Y:S02]  /*a270*/  SYNCS.PHASECHK.TRANS64.TRYWAIT P0, [R0+URZ], R3 ;  /* 0x00000003000075a7 */ /* 0x0022a400080011ff */
[----:B--2---:R-:W-:Y:S05]  /*a280*/  @!P0 NANOSLEEP.SYNCS 0x989680 ;  /* 0x009896800000895d */ /* 0x004fea0003900000 */
[----:B------:R-:W2:Y:S02]  /*a290*/  @!P0 SYNCS.PHASECHK.TRANS64 P0, [R0+URZ], R3 ;  /* 0x00000003000085a7 */ /* 0x000ea400080010ff */
[----:B--2---:R-:W-:Y:S05]  /*a2a0*/  @!P0 BRA `(.L_x_186) ;  /* 0xfffffffc00f08947 */ /* 0x004fea000383ffff */
[----:B------:R-:W-:Y:S05]  /*a2b0*/  BRA `(.L_x_187) ;  /* 0xffffff8c00cc7947 */ /* 0x000fea000383ffff */
.L_x_50:
[----:B------:R-:W-:-:S07]  /*a2c0*/  MOV R0, UR5 ;  /* 0x0000000500007c02 */ /* 0x000fce0008000f00 */
.L_x_188:
[----:B-1----:R1:W2:Y:S02]  /*a2d0*/  SYNCS.PHASECHK.TRANS64.TRYWAIT P0, [R0+URZ], R3 ;  /* 0x00000003000075a7 */ /* 0x0022a400080011ff */
[----:B--2---:R-:W-:Y:S05]  /*a2e0*/  @!P0 NANOSLEEP.SYNCS 0x989680 ;  /* 0x009896800000895d */ /* 0x004fea0003900000 */
[----:B------:R-:W2:Y:S02]  /*a2f0*/  @!P0 SYNCS.PHASECHK.TRANS64 P0, [R0+URZ], R3 ;  /* 0x00000003000085a7 */ /* 0x000ea400080010ff */
[----:B--2---:R-:W-:Y:S05]  /*a300*/  @!P0 BRA `(.L_x_188) ;  /* 0xfffffffc00f08947 */ /* 0x004fea000383ffff */
[----:B------:R-:W-:Y:S05]  /*a310*/  BRA `(.L_x_189) ;  /* 0xffffff8c00d87947 */ /* 0x000fea000383ffff */
.L_x_51:
[----:B------:R-:W-:-:S07]  /*a320*/  MOV R0, UR5 ;  /* 0x0000000500007c02 */ /* 0x000fce0008000f00 */
.L_x_190:
[----:B-1----:R1:W2:Y:S02]  /*a330*/  SYNCS.PHASECHK.TRANS64.TRYWAIT P0, [R0+URZ], R3 ;  /* 0x00000003000075a7 */ /* 0x0022a400080011ff */
[----:B--2---:R-:W-:Y:S05]  /*a340*/  @!P0 NANOSLEEP.SYNCS 0x989680 ;  /* 0x009896800000895d */ /* 0x004fea0003900000 */
[----:B------:R-:W2:Y:S02]  /*a350*/  @!P0 SYNCS.PHASECHK.TRANS64 P0, [R0+URZ], R3 ;  /* 0x00000003000085a7 */ /* 0x000ea400080010ff */
[----:B--2---:R-:W-:Y:S05]  /*a360*/  @!P0 BRA `(.L_x_190) ;  /* 0xfffffffc00f08947 */ /* 0x004fea000383ffff */
[----:B------:R-:W-:Y:S05]  /*a370*/  BRA `(.L_x_191) ;  /* 0xffffff8c00e47947 */ /* 0x000fea000383ffff */
.L_x_52:
[----:B------:R-:W-:-:S07]  /*a380*/  MOV R0, UR5 ;  /* 0x0000000500007c02 */ /* 0x000fce0008000f00 */
.L_x_192:
[----:B-1----:R1:W2:Y:S02]  /*a390*/  SYNCS.PHASECHK.TRANS64.TRYWAIT P0, [R0+URZ], R3 ;  /* 0x00000003000075a7 */ /* 0x0022a400080011ff */
[----:B--2---:R-:W-:Y:S05]  /*a3a0*/  @!P0 NANOSLEEP.SYNCS 0x989680 ;  /* 0x009896800000895d */ /* 0x004fea0003900000 */
[----:B------:R-:W2:Y:S02]  /*a3b0*/  @!P0 SYNCS.PHASECHK.TRANS64 P0, [R0+URZ], R3 ;  /* 0x00000003000085a7 */ /* 0x000ea400080010ff */
[----:B--2---:R-:W-:Y:S05]  /*a3c0*/  @!P0 BRA `(.L_x_192) ;  /* 0xfffffffc00f08947 */ /* 0x004fea000383ffff */
[----:B------:R-:W-:Y:S05]  /*a3d0*/  BRA `(.L_x_193) ;  /* 0xffffff8c00f07947 */ /* 0x000fea000383ffff */
.L_x_53:
[----:B------:R-:W-:-:S07]  /*a3e0*/  MOV R0, UR5 ;  /* 0x0000000500007c02 */ /* 0x000fce0008000f00 */
.L_x_194:
[----:B-1----:R1:W2:Y:S02]  /*a3f0*/  SYNCS.PHASECHK.TRANS64.TRYWAIT P0, [R0+URZ], R3 ;  /* 0x00000003000075a7 */ /* 0x0022a400080011ff */
[----:B--2---:R-:W-:Y:S05]  /*a400*/  @!P0 NANOSLEEP.SYNCS 0x989680 ;  /* 0x009896800000895d */ /* 0x004fea0003900000 */
[----:B------:R-:W2:Y:S02]  /*a410*/  @!P0 SYNCS.PHASECHK.TRANS64 P0, [R0+URZ], R3 ;  /* 0x00000003000085a7 */ /* 0x000ea400080010ff */
[----:B--2---:R-:W-:Y:S05]  /*a420*/  @!P0 BRA `(.L_x_194) ;  /* 0xfffffffc00f08947 */ /* 0x004fea000383ffff */
[----:B------:R-:W-:Y:S05]  /*a430*/  BRA `(.L_x_195) ;  /* 0xffffff8c00fc7947 */ /* 0x000fea000383ffff */
.L_x_54:
[----:B------:R-:W-:-:S07]  /*a440*/  MOV R0, UR5 ;  /* 0x0000000500007c02 */ /* 0x000fce0008000f00 */
.L_x_196:
[----:B-1----:R1:W2:Y:S02]  /*a450*/  SYNCS.PHASECHK.TRANS64.TRYWAIT P0, [R0+URZ], R3 ;  /* 0x00000003000075a7 */ /* 0x0022a400080011ff */
[----:B--2---:R-:W-:Y:S05]  /*a460*/  @!P0 NANOSLEEP.SYNCS 0x989680 ;  /* 0x009896800000895d */ /* 0x004fea0003900000 */
[----:B------:R-:W2:Y:S02]  /*a470*/  @!P0 SYNCS.PHASECHK.TRANS64 P0, [R0+URZ], R3 ;  /* 0x00000003000085a7 */ /* 0x000ea400080010ff */
[----:B--2---:R-:W-:Y:S05]  /*a480*/  @!P0 BRA `(.L_x_196) ;  /* 0xfffffffc00f08947 */ /* 0x004fea000383ffff */
[----:B------:R-:W-:Y:S05]  /*a490*/  BRA `(.L_x_197) ;  /* 0xffffff9000087947 */ /* 0x000fea000383ffff */
.L_x_55:
[----:B------:R-:W-:-:S07]  /*a4a0*/  MOV R0, UR5 ;  /* 0x0000000500007c02 */ /* 0x000fce0008000f00 */
.L_x_198:
[----:B-1----:R1:W2:Y:S02]  /*a4b0*/  SYNCS.PHASECHK.TRANS64.TRYWAIT P0, [R0+URZ], R3 ;  /* 0x00000003000075a7 */ /* 0x0022a400080011ff */
[----:B--2---:R-:W-:Y:S05]  /*a4c0*/  @!P0 NANOSLEEP.SYNCS 0x989680 ;  /* 0x009896800000895d */ /* 0x004fea0003900000 */
[----:B------:R-:W2:Y:S02]  /*a4d0*/  @!P0 SYNCS.PHASECHK.TRANS64 P0, [R0+URZ], R3 ;  /* 0x00000003000085a7 */ /* 0x000ea400080010ff */
[----:B--2---:R-:W-:Y:S05]  /*a4e0*/  @!P0 BRA `(.L_x_198) ;  /* 0xfffffffc00f08947 */ /* 0x004fea000383ffff */
[----:B------:R-:W-:Y:S05]  /*a4f0*/  BRA `(.L_x_199) ;  /* 0xffffff9000147947 */ /* 0x000fea000383ffff */
.L_x_56:
[----:B------:R-:W-:-:S07]  /*a500*/  MOV R0, UR5 ;  /* 0x0000000500007c02 */ /* 0x000fce0008000f00 */
.L_x_200:
[----:B-1----:R1:W2:Y:S02]  /*a510*/  SYNCS.PHASECHK.TRANS64.TRYWAIT P0, [R0+URZ], R3 ;  /* 0x00000003000075a7 */ /* 0x0022a400080011ff */
[----:B--2---:R-:W-:Y:S05]  /*a520*/  @!P0 NANOSLEEP.SYNCS 0x989680 ;  /* 0x009896800000895d */ /* 0x004fea0003900000 */
[----:B------:R-:W2:Y:S02]  /*a530*/  @!P0 SYNCS.PHASECHK.TRANS64 P0, [R0+URZ], R3 ;  /* 0x00000003000085a7 */ /* 0x000ea400080010ff */
[----:B--2---:R-:W-:Y:S05]  /*a540*/  @!P0 BRA `(.L_x_200) ;  /* 0xfffffffc00f08947 */ /* 0x004fea000383ffff */
[----:B------:R-:W-:Y:S05]  /*a550*/  BRA `(.L_x_201) ;  /* 0xffffff9000207947 */ /* 0x000fea000383ffff */
.L_x_57:
[----:B------:R-:W-:-:S07]  /*a560*/  MOV R0, UR5 ;  /* 0x0000000500007c02 */ /* 0x000fce0008000f00 */
.L_x_202:
[----:B-1----:R1:W2:Y:S02]  /*a570*/  SYNCS.PHASECHK.TRANS64.TRYWAIT P0, [R0+URZ], R3 ;  /* 0x00000003000075a7 */ /* 0x0022a400080011ff */
[----:B--2---:R-:W-:Y:S05]  /*a580*/  @!P0 NANOSLEEP.SYNCS 0x989680 ;  /* 0x009896800000895d */ /* 0x004fea0003900000 */
[----:B------:R-:W2:Y:S02]  /*a590*/  @!P0 SYNCS.PHASECHK.TRANS64 P0, [R0+URZ], R3 ;  /* 0x00000003000085a7 */ /* 0x000ea400080010ff */
[----:B--2---:R-:W-:Y:S05]  /*a5a0*/  @!P0 BRA `(.L_x_202) ;  /* 0xfffffffc00f08947 */ /* 0x004fea000383ffff */
[----:B------:R-:W-:Y:S05]  /*a5b0*/  BRA `(.L_x_203) ;  /* 0xffffff90002c7947 */ /* 0x000fea000383ffff */
.L_x_58:
[----:B------:R-:W-:-:S07]  /*a5c0*/  MOV R0, UR5 ;  /* 0x0000000500007c02 */ /* 0x000fce0008000f00 */
.L_x_204:
[----:B-1----:R1:W2:Y:S02]  /*a5d0*/  SYNCS.PHASECHK.TRANS64.TRYWAIT P0, [R0+URZ], R3 ;  /* 0x00000003000075a7 */ /* 0x0022a400080011ff */
[----:B--2---:R-:W-:Y:S05]  /*a5e0*/  @!P0 NANOSLEEP.SYNCS 0x989680 ;  /* 0x009896800000895d */ /* 0x004fea0003900000 */
[----:B------:R-:W2:Y:S02]  /*a5f0*/  @!P0 SYNCS.PHASECHK.TRANS64 P0, [R0+URZ], R3 ;  /* 0x00000003000085a7 */ /* 0x000ea400080010ff */
[----:B--2---:R-:W-:Y:S05]  /*a600*/  @!P0 BRA `(.L_x_204) ;  /* 0xfffffffc00f08947 */ /* 0x004fea000383ffff */
[----:B------:R-:W-:Y:S05]  /*a610*/  BRA `(.L_x_205) ;  /* 0xffffff9000387947 */ /* 0x000fea000383ffff */
.L_x_59:
[----:B------:R-:W-:-:S07]  /*a620*/  MOV R0, UR5 ;  /* 0x0000000500007c02 */ /* 0x000fce0008000f00 */
.L_x_206:
[----:B-1----:R1:W2:Y:S02]  /*a630*/  SYNCS.PHASECHK.TRANS64.TRYWAIT P0, [R0+URZ], R3 ;  /* 0x00000003000075a7 */ /* 0x0022a400080011ff */
[----:B--2---:R-:W-:Y:S05]  /*a640*/  @!P0 NANOSLEEP.SYNCS 0x989680 ;  /* 0x009896800000895d */ /* 0x004fea0003900000 */
[----:B------:R-:W2:Y:S02]  /*a650*/  @!P0 SYNCS.PHASECHK.TRANS64 P0, [R0+URZ], R3 ;  /* 0x00000003000085a7 */ /* 0x000ea400080010ff */
[----:B--2---:R-:W-:Y:S05]  /*a660*/  @!P0 BRA `(.L_x_206) ;  /* 0xfffffffc00f08947 */ /* 0x004fea000383ffff */
[----:B------:R-:W-:Y:S05]  /*a670*/  BRA `(.L_x_207) ;  /* 0xffffff9000447947 */ /* 0x000fea000383ffff */
.L_x_60:
[----:B------:R-:W-:-:S07]  /*a680*/  MOV R0, UR5 ;  /* 0x0000000500007c02 */ /* 0x000fce0008000f00 */
.L_x_208:
[----:B-1----:R1:W2:Y:S02]  /*a690*/  SYNCS.PHASECHK.TRANS64.TRYWAIT P0, [R0+URZ], R3 ;  /* 0x00000003000075a7 */ /* 0x0022a400080011ff */
[----:B--2---:R-:W-:Y:S05]  /*a6a0*/  @!P0 NANOSLEEP.SYNCS 0x989680 ;  /* 0x009896800000895d */ /* 0x004fea0003900000 */
[----:B------:R-:W2:Y:S02]  /*a6b0*/  @!P0 SYNCS.PHASECHK.TRANS64 P0, [R0+URZ], R3 ;  /* 0x00000003000085a7 */ /* 0x000ea400080010ff */
[----:B--2---:R-:W-:Y:S05]  /*a6c0*/  @!P0 BRA `(.L_x_208) ;  /* 0xfffffffc00f08947 */ /* 0x004fea000383ffff */
[----:B------:R-:W-:Y:S05]  /*a6d0*/  BRA `(.L_x_209) ;  /* 0xffffff9000507947 */ /* 0x000fea000383ffff */
.L_x_61:
[----:B------:R-:W-:-:S07]  /*a6e0*/  MOV R0, UR5 ;  /* 0x0000000500007c02 */ /* 0x000fce0008000f00 */
.L_x_210:
[----:B-1----:R1:W2:Y:S02]  /*a6f0*/  SYNCS.PHASECHK.TRANS64.TRYWAIT P0, [R0+URZ], R3 ;  /* 0x00000003000075a7 */ /* 0x0022a400080011ff */
[----:B--2---:R-:W-:Y:S05]  /*a700*/  @!P0 NANOSLEEP.SYNCS 0x989680 ;  /* 0x009896800000895d */ /* 0x004fea0003900000 */
[----:B------:R-:W2:Y:S02]  /*a710*/  @!P0 SYNCS.PHASECHK.TRANS64 P0, [R0+URZ], R3 ;  /* 0x00000003000085a7 */ /* 0x000ea400080010ff */
[----:B--2---:R-:W-:Y:S05]  /*a720*/  @!P0 BRA `(.L_x_210) ;  /* 0xfffffffc00f08947 */ /* 0x004fea000383ffff */
[----:B------:R-:W-:Y:S05]  /*a730*/  BRA `(.L_x_211) ;  /* 0xffffff90005c7947 */ /* 0x000fea000383ffff */
.L_x_62:
[----:B------:R-:W-:-:S07]  /*a740*/  MOV R0, UR5 ;  /* 0x0000000500007c02 */ /* 0x000fce0008000f00 */
.L_x_212:
[----:B-1----:R1:W2:Y:S02]  /*a750*/  SYNCS.PHASECHK.TRANS64.TRYWAIT P0, [R0+URZ], R3 ;  /* 0x00000003000075a7 */ /* 0x0022a400080011ff */
[----:B--2---:R-:W-:Y:S05]  /*a760*/  @!P0 NANOSLEEP.SYNCS 0x989680 ;  /* 0x009896800000895d */ /* 0x004fea0003900000 */
[----:B------:R-:W2:Y:S02]  /*a770*/  @!P0 SYNCS.PHASECHK.TRANS64 P0, [R0+URZ], R3 ;  /* 0x00000003000085a7 */ /* 0x000ea400080010ff */
[----:B--2---:R-:W-:Y:S05]  /*a780*/  @!P0 BRA `(.L_x_212) ;  /* 0xfffffffc00f08947 */ /* 0x004fea000383ffff */
[----:B------:R-:W-:Y:S05]  /*a790*/  BRA `(.L_x_213) ;  /* 0xffffff9000687947 */ /* 0x000fea000383ffff */
.L_x_63:
[----:B------:R-:W-:-:S07]  /*a7a0*/  MOV R0, UR5 ;  /* 0x0000000500007c02 */ /* 0x000fce0008000f00 */
.L_x_214:
[----:B-1----:R1:W2:Y:S02]  /*a7b0*/  SYNCS.PHASECHK.TRANS64.TRYWAIT P0, [R0+URZ], R3 ;  /* 0x00000003000075a7 */ /* 0x0022a400080011ff */
[----:B--2---:R-:W-:Y:S05]  /*a7c0*/  @!P0 NANOSLEEP.SYNCS 0x989680 ;  /* 0x009896800000895d */ /* 0x004fea0003900000 */
[----:B------:R-:W2:Y:S02]  /*a7d0*/  @!P0 SYNCS.PHASECHK.TRANS64 P0, [R0+URZ], R3 ;  /* 0x00000003000085a7 */ /* 0x000ea400080010ff */
[----:B--2---:R-:W-:Y:S05]  /*a7e0*/  @!P0 BRA `(.L_x_214) ;  /* 0xfffffffc00f08947 */ /* 0x004fea000383ffff */
[----:B------:R-:W-:Y:S05]  /*a7f0*/  BRA `(.L_x_215) ;  /* 0xffffff9000747947 */ /* 0x000fea000383ffff */
.L_x_64:
[----:B------:R-:W-:-:S07]  /*a800*/  MOV R0, UR5 ;  /* 0x0000000500007c02 */ /* 0x000fce0008000f00 */
.L_x_216:
[----:B-1----:R1:W2:Y:S02]  /*a810*/  SYNCS.PHASECHK.TRANS64.TRYWAIT P0, [R0+URZ], R3 ;  /* 0x00000003000075a7 */ /* 0x0022a400080011ff */
[----:B--2---:R-:W-:Y:S05]  /*a820*/  @!P0 NANOSLEEP.SYNCS 0x989680 ;  /* 0x009896800000895d */ /* 0x004fea0003900000 */
[----:B------:R-:W2:Y:S02]  /*a830*/  @!P0 SYNCS.PHASECHK.TRANS64 P0, [R0+URZ], R3 ;  /* 0x00000003000085a7 */ /* 0x000ea400080010ff */
[----:B--2---:R-:W-:Y:S05]  /*a840*/  @!P0 BRA `(.L_x_216) ;  /* 0xfffffffc00f08947 */ /* 0x004fea000383ffff */
[----:B------:R-:W-:Y:S05]  /*a850*/  BRA `(.L_x_217) ;  /* 0xffffff9000807947 */ /* 0x000fea000383ffff */
.L_x_65:
[----:B------:R-:W-:-:S07]  /*a860*/  MOV R0, UR5 ;  /* 0x0000000500007c02 */ /* 0x000fce0008000f00 */
.L_x_218:
[----:B-1----:R1:W2:Y:S02]  /*a870*/  SYNCS.PHASECHK.TRANS64.TRYWAIT P0, [R0+URZ], R3 ;  /* 0x00000003000075a7 */ /* 0x0022a400080011ff */
[----:B--2---:R-:W-:Y:S05]  /*a880*/  @!P0 NANOSLEEP.SYNCS 0x989680 ;  /* 0x009896800000895d */ /* 0x004fea0003900000 */
[----:B------:R-:W2:Y:S02]  /*a890*/  @!P0 SYNCS.PHASECHK.TRANS64 P0, [R0+URZ], R3 ;  /* 0x00000003000085a7 */ /* 0x000ea400080010ff */
[----:B--2---:R-:W-:Y:S05]  /*a8a0*/  @!P0 BRA `(.L_x_218) ;  /* 0xfffffffc00f08947 */ /* 0x004fea000383ffff */
[----:B------:R-:W-:Y:S05]  /*a8b0*/  BRA `(.L_x_219) ;  /* 0xffffff90008c7947 */ /* 0x000fea000383ffff */
.L_x_66:
[----:B------:R-:W-:-:S07]  /*a8c0*/  MOV R0, UR5 ;  /* 0x0000000500007c02 */ /* 0x000fce0008000f00 */
.L_x_220:
[----:B-1----:R1:W2:Y:S02]  /*a8d0*/  SYNCS.PHASECHK.TRANS64.TRYWAIT P0, [R0+URZ], R3 ;  /* 0x00000003000075a7 */ /* 0x0022a400080011ff */
[----:B--2---:R-:W-:Y:S05]  /*a8e0*/  @!P0 NANOSLEEP.SYNCS 0x989680 ;  /* 0x009896800000895d */ /* 0x004fea0003900000 */
[----:B------:R-:W2:Y:S02]  /*a8f0*/  @!P0 SYNCS.PHASECHK.TRANS64 P0, [R0+URZ], R3 ;  /* 0x00000003000085a7 */ /* 0x000ea400080010ff */
[----:B--2---:R-:W-:Y:S05]  /*a900*/  @!P0 BRA `(.L_x_220) ;  /* 0xfffffffc00f08947 */ /* 0x004fea000383ffff */
[----:B------:R-:W-:Y:S05]  /*a910*/  BRA `(.L_x_221) ;  /* 0xffffff9000987947 */ /* 0x000fea000383ffff */
.L_x_67:
[----:B------:R-:W-:-:S07]  /*a920*/  MOV R0, UR5 ;  /* 0x0000000500007c02 */ /* 0x000fce0008000f00 */
.L_x_222:
[----:B-1----:R1:W2:Y:S02]  /*a930*/  SYNCS.PHASECHK.TRANS64.TRYWAIT P0, [R0+URZ], R3 ;  /* 0x00000003000075a7 */ /* 0x0022a400080011ff */
[----:B--2---:R-:W-:Y:S05]  /*a940*/  @!P0 NANOSLEEP.SYNCS 0x989680 ;  /* 0x009896800000895d */ /* 0x004fea0003900000 */
[----:B------:R-:W2:Y:S02]  /*a950*/  @!P0 SYNCS.PHASECHK.TRANS64 P0, [R0+URZ], R3 ;  /* 0x00000003000085a7 */ /* 0x000ea400080010ff */
[----:B--2---:R-:W-:Y:S05]  /*a960*/  @!P0 BRA `(.L_x_222) ;  /* 0xfffffffc00f08947 */ /* 0x004fea000383ffff */
[----:B------:R-:W-:Y:S05]  /*a970*/  BRA `(.L_x_223) ;  /* 0xffffff9000a47947 */ /* 0x000fea000383ffff */
.L_x_68:
[----:B------:R-:W-:-:S07]  /*a980*/  MOV R0, UR5 ;  /* 0x0000000500007c02 */ /* 0x000fce0008000f00 */
.L_x_224:
[----:B-1----:R1:W2:Y:S02]  /*a990*/  SYNCS.PHASECHK.TRANS64.TRYWAIT P0, [R0+URZ], R3 ;  /* 0x00000003000075a7 */ /* 0x0022a400080011ff */
[----:B--2---:R-:W-:Y:S05]  /*a9a0*/  @!P0 NANOSLEEP.SYNCS 0x989680 ;  /* 0x009896800000895d */ /* 0x004fea0003900000 */
[----:B------:R-:W2:Y:S02]  /*a9b0*/  @!P0 SYNCS.PHASECHK.TRANS64 P0, [R0+URZ], R3 ;  /* 0x00000003000085a7 */ /* 0x000ea400080010ff */
[----:B--2---:R-:W-:Y:S05]  /*a9c0*/  @!P0 BRA `(.L_x_224) ;  /* 0xfffffffc00f08947 */ /* 0x004fea000383ffff */
[----:B------:R-:W-:Y:S05]  /*a9d0*/  BRA `(.L_x_225) ;  /* 0xffffff9000b07947 */ /* 0x000fea000383ffff */
.L_x_69:
[----:B------:R-:W-:-:S07]  /*a9e0*/  MOV R0, UR5 ;  /* 0x0000000500007c02 */ /* 0x000fce0008000f00 */
.L_x_226:
[----:B-1----:R1:W2:Y:S02]  /*a9f0*/  SYNCS.PHASECHK.TRANS64.TRYWAIT P0, [R0+URZ], R3 ;  /* 0x00000003000075a7 */ /* 0x0022a400080011ff */
[----:B--2---:R-:W-:Y:S05]  /*aa00*/  @!P0 NANOSLEEP.SYNCS 0x989680 ;  /* 0x009896800000895d */ /* 0x004fea0003900000 */
[----:B------:R-:W2:Y:S02]  /*aa10*/  @!P0 SYNCS.PHASECHK.TRANS64 P0, [R0+URZ], R3 ;  /* 0x00000003000085a7 */ /* 0x000ea400080010ff */
[----:B--2---:R-:W-:Y:S05]  /*aa20*/  @!P0 BRA `(.L_x_226) ;  /* 0xfffffffc00f08947 */ /* 0x004fea000383ffff */
[----:B------:R-:W-:Y:S05]  /*aa30*/  BRA `(.L_x_227) ;  /* 0xffffff9000bc7947 */ /* 0x000fea000383ffff */
.L_x_70:
[----:B------:R-:W-:-:S07]  /*aa40*/  MOV R0, UR5 ;  /* 0x0000000500007c02 */ /* 0x000fce0008000f00 */
.L_x_228:
[----:B-1----:R1:W2:Y:S02]  /*aa50*/  SYNCS.PHASECHK.TRANS64.TRYWAIT P0, [R0+URZ], R3 ;  /* 0x00000003000075a7 */ /* 0x0022a400080011ff */
[----:B--2---:R-:W-:Y:S05]  /*aa60*/  @!P0 NANOSLEEP.SYNCS 0x989680 ;  /* 0x009896800000895d */ /* 0x004fea0003900000 */
[----:B------:R-:W2:Y:S02]  /*aa70*/  @!P0 SYNCS.PHASECHK.TRANS64 P0, [R0+URZ], R3 ;  /* 0x00000003000085a7 */ /* 0x000ea400080010ff */
[----:B--2---:R-:W-:Y:S05]  /*aa80*/  @!P0 BRA `(.L_x_228) ;  /* 0xfffffffc00f08947 */ /* 0x004fea000383ffff */
[----:B------:R-:W-:Y:S05]  /*aa90*/  BRA `(.L_x_229) ;  /* 0xffffff9000c87947 */ /* 0x000fea000383ffff */
.L_x_71:
[----:B------:R-:W-:-:S07]  /*aaa0*/  MOV R0, UR5 ;  /* 0x0000000500007c02 */ /* 0x000fce0008000f00 */
.L_x_230:
[----:B-1----:R1:W2:Y:S02]  /*aab0*/  SYNCS.PHASECHK.TRANS64.TRYWAIT P0, [R0+URZ], R3 ;  /* 0x00000003000075a7 */ /* 0x0022a400080011ff */
[----:B--2---:R-:W-:Y:S05]  /*aac0*/  @!P0 NANOSLEEP.SYNCS 0x989680 ;  /* 0x009896800000895d */ /* 0x004fea0003900000 */
[----:B------:R-:W2:Y:S02]  /*aad0*/  @!P0 SYNCS.PHASECHK.TRANS64 P0, [R0+URZ], R3 ;  /* 0x00000003000085a7 */ /* 0x000ea400080010ff */
[----:B--2---:R-:W-:Y:S05]  /*aae0*/  @!P0 BRA `(.L_x_230) ;  /* 0xfffffffc00f08947 */ /* 0x004fea000383ffff */
[----:B------:R-:W-:Y:S05]  /*aaf0*/  BRA `(.L_x_231) ;  /* 0xffffff9000d47947 */ /* 0x000fea000383ffff */
.L_x_72:
[----:B------:R-:W-:-:S07]  /*ab00*/  MOV R0, UR5 ;  /* 0x0000000500007c02 */ /* 0x000fce0008000f00 */
.L_x_232:
[----:B-1----:R1:W2:Y:S02]  /*ab10*/  SYNCS.PHASECHK.TRANS64.TRYWAIT P0, [R0+URZ], R3 ;  /* 0x00000003000075a7 */ /* 0x0022a400080011ff */
[----:B--2---:R-:W-:Y:S05]  /*ab20*/  @!P0 NANOSLEEP.SYNCS 0x989680 ;  /* 0x009896800000895d */ /* 0x004fea0003900000 */
[----:B------:R-:W2:Y:S02]  /*ab30*/  @!P0 SYNCS.PHASECHK.TRANS64 P0, [R0+URZ], R3 ;  /* 0x00000003000085a7 */ /* 0x000ea400080010ff */
[----:B--2---:R-:W-:Y:S05]  /*ab40*/  @!P0 BRA `(.L_x_232) ;  /* 0xfffffffc00f08947 */ /* 0x004fea000383ffff */
[----:B------:R-:W-:Y:S05]  /*ab50*/  BRA `(.L_x_233) ;  /* 0xffffff9000e07947 */ /* 0x000fea000383ffff */
.L_x_73:
[----:B------:R-:W-:-:S07]  /*ab60*/  MOV R0, UR5 ;  /* 0x0000000500007c02 */ /* 0x000fce0008000f00 */
.L_x_234:
[----:B-1----:R1:W2:Y:S02]  /*ab70*/  SYNCS.PHASECHK.TRANS64.TRYWAIT P0, [R0+URZ], R3 ;  /* 0x00000003000075a7 */ /* 0x0022a400080011ff */
[----:B--2---:R-:W-:Y:S05]  /*ab80*/  @!P0 NANOSLEEP.SYNCS 0x989680 ;  /* 0x009896800000895d */ /* 0x004fea0003900000 */
[----:B------:R-:W2:Y:S02]  /*ab90*/  @!P0 SYNCS.PHASECHK.TRANS64 P0, [R0+URZ], R3 ;  /* 0x00000003000085a7 */ /* 0x000ea400080010ff */
[----:B--2---:R-:W-:Y:S05]  /*aba0*/  @!P0 BRA `(.L_x_234) ;  /* 0xfffffffc00f08947 */ /* 0x004fea000383ffff */
[----:B------:R-:W-:Y:S05]  /*abb0*/  BRA `(.L_x_235) ;  /* 0xffffff9000ec7947 */ /* 0x000fea000383ffff */
.L_x_74:
[----:B------:R-:W-:-:S07]  /*abc0*/  MOV R0, UR5 ;  /* 0x0000000500007c02 */ /* 0x000fce0008000f00 */
.L_x_236:
[----:B-1----:R1:W2:Y:S02]  /*abd0*/  SYNCS.PHASECHK.TRANS64.TRYWAIT P0, [R0+URZ], R3 ;  /* 0x00000003000075a7 */ /* 0x0022a400080011ff */
[----:B--2---:R-:W-:Y:S05]  /*abe0*/  @!P0 NANOSLEEP.SYNCS 0x989680 ;  /* 0x009896800000895d */ /* 0x004fea0003900000 */
[----:B------:R-:W2:Y:S02]  /*abf0*/  @!P0 SYNCS.PHASECHK.TRANS64 P0, [R0+URZ], R3 ;  /* 0x00000003000085a7 */ /* 0x000ea400080010ff */
[----:B--2---:R-:W-:Y:S05]  /*ac00*/  @!P0 BRA `(.L_x_236) ;  /* 0xfffffffc00f08947 */ /* 0x004fea000383ffff */
[----:B------:R-:W-:Y:S05]  /*ac10*/  BRA `(.L_x_237) ;  /* 0xffffff9000f87947 */ /* 0x000fea000383ffff */
.L_x_75:
[----:B------:R-:W-:-:S07]  /*ac20*/  MOV R0, UR5 ;  /* 0x0000000500007c02 */ /* 0x000fce0008000f00 */
.L_x_238:
[----:B-1----:R1:W2:Y:S02]  /*ac30*/  SYNCS.PHASECHK.TRANS64.TRYWAIT P0, [R0+URZ], R3 ;  /* 0x00000003000075a7 */ /* 0x0022a400080011ff */
[----:B--2---:R-:W-:Y:S05]  /*ac40*/  @!P0 NANOSLEEP.SYNCS 0x989680 ;  /* 0x009896800000895d */ /* 0x004fea0003900000 */
[----:B------:R-:W2:Y:S02]  /*ac50*/  @!P0 SYNCS.PHASECHK.TRANS64 P0, [R0+URZ], R3 ;  /* 0x00000003000085a7 */ /* 0x000ea400080010ff */
[----:B--2---:R-:W-:Y:S05]  /*ac60*/  @!P0 BRA `(.L_x_238) ;  /* 0xfffffffc00f08947 */ /* 0x004fea000383ffff */
[----:B------:R-:W-:Y:S05]  /*ac70*/  BRA `(.L_x_239) ;  /* 0xffffff9400047947 */ /* 0x000fea000383ffff */
.L_x_76:
[----:B------:R-:W-:-:S07]  /*ac80*/  MOV R0, UR5 ;  /* 0x0000000500007c02 */ /* 0x000fce0008000f00 */
.L_x_240:
[----:B-1----:R1:W2:Y:S02]  /*ac90*/  SYNCS.PHASECHK.TRANS64.TRYWAIT P0, [R0+URZ], R3 ;  /* 0x00000003000075a7 */ /* 0x0022a400080011ff */
[----:B--2---:R-:W-:Y:S05]  /*aca0*/  @!P0 NANOSLEEP.SYNCS 0x989680 ;  /* 0x009896800000895d */ /* 0x004fea0003900000 */
[----:B------:R-:W2:Y:S02]  /*acb0*/  @!P0 SYNCS.PHASECHK.TRANS64 P0, [R0+URZ], R3 ;  /* 0x00000003000085a7 */ /* 0x000ea400080010ff */
[----:B--2---:R-:W-:Y:S05]  /*acc0*/  @!P0 BRA `(.L_x_240) ;  /* 0xfffffffc00f08947 */ /* 0x004fea000383ffff */
[----:B------:R-:W-:Y:S05]  /*acd0*/  BRA `(.L_x_241) ;  /* 0xffffff9400107947 */ /* 0x000fea000383ffff */
.L_x_77:
[----:B------:R-:W-:-:S07]  /*ace0*/  MOV R0, UR5 ;  /* 0x0000000500007c02 */ /* 0x000fce0008000f00 */
.L_x_242:
[----:B-1----:R1:W2:Y:S02]  /*acf0*/  SYNCS.PHASECHK.TRANS64.TRYWAIT P0, [R0+URZ], R3 ;  /* 0x00000003000075a7 */ /* 0x0022a400080011ff */
[----:B--2---:R-:W-:Y:S05]  /*ad00*/  @!P0 NANOSLEEP.SYNCS 0x989680 ;  /* 0x009896800000895d */ /* 0x004fea0003900000 */
[----:B------:R-:W2:Y:S02]  /*ad10*/  @!P0 SYNCS.PHASECHK.TRANS64 P0, [R0+URZ], R3 ;  /* 0x00000003000085a7 */ /* 0x000ea400080010ff */
[----:B--2---:R-:W-:Y:S05]  /*ad20*/  @!P0 BRA `(.L_x_242) ;  /* 0xfffffffc00f08947 */ /* 0x004fea000383ffff */
[----:B------:R-:W-:Y:S05]  /*ad30*/  BRA `(.L_x_243) ;  /* 0xffffff94001c7947 */ /* 0x000fea000383ffff */
.L_x_78:
[----:B------:R-:W-:-:S07]  /*ad40*/  MOV R0, UR5 ;  /* 0x0000000500007c02 */ /* 0x000fce0008000f00 */
.L_x_244:
[----:B-1----:R1:W2:Y:S02]  /*ad50*/  SYNCS.PHASECHK.TRANS64.TRYWAIT P0, [R0+URZ], R3 ;  /* 0x00000003000075a7 */ /* 0x0022a400080011ff */
[----:B--2---:R-:W-:Y:S05]  /*ad60*/  @!P0 NANOSLEEP.SYNCS 0x989680 ;  /* 0x009896800000895d */ /* 0x004fea0003900000 */
[----:B------:R-:W2:Y:S02]  /*ad70*/  @!P0 SYNCS.PHASECHK.TRANS64 P0, [R0+URZ], R3 ;  /* 0x00000003000085a7 */ /* 0x000ea400080010ff */
[----:B--2---:R-:W-:Y:S05]  /*ad80*/  @!P0 BRA `(.L_x_244) ;  /* 0xfffffffc00f08947 */ /* 0x004fea000383ffff */
[----:B------:R-:W-:Y:S05]  /*ad90*/  BRA `(.L_x_245) ;  /* 0xffffff9400287947 */ /* 0x000fea000383ffff */
.L_x_79:
[----:B------:R-:W-:-:S07]  /*ada0*/  MOV R0, UR5 ;  /* 0x0000000500007c02 */ /* 0x000fce0008000f00 */
.L_x_246:
[----:B-1----:R1:W2:Y:S02]  /*adb0*/  SYNCS.PHASECHK.TRANS64.TRYWAIT P0, [R0+URZ], R3 ;  /* 0x00000003000075a7 */ /* 0x0022a400080011ff */
[----:B--2---:R-:W-:Y:S05]  /*adc0*/  @!P0 NANOSLEEP.SYNCS 0x989680 ;  /* 0x009896800000895d */ /* 0x004fea0003900000 */
[----:B------:R-:W2:Y:S02]  /*add0*/  @!P0 SYNCS.PHASECHK.TRANS64 P0, [R0+URZ], R3 ;  /* 0x00000003000085a7 */ /* 0x000ea400080010ff */
[----:B--2---:R-:W-:Y:S05]  /*ade0*/  @!P0 BRA `(.L_x_246) ;  /* 0xfffffffc00f08947 */ /* 0x004fea000383ffff */
[----:B------:R-:W-:Y:S05]  /*adf0*/  BRA `(.L_x_247) ;  /* 0xffffff9400347947 */ /* 0x000fea000383ffff */
.L_x_80:
[----:B------:R-:W-:-:S07]  /*ae00*/  MOV R0, UR5 ;  /* 0x0000000500007c02 */ /* 0x000fce0008000f00 */
.L_x_248:
[----:B-1----:R1:W2:Y:S02]  /*ae10*/  SYNCS.PHASECHK.TRANS64.TRYWAIT P0, [R0+URZ], R3 ;  /* 0x00000003000075a7 */ /* 0x0022a400080011ff */
[----:B--2---:R-:W-:Y:S05]  /*ae20*/  @!P0 NANOSLEEP.SYNCS 0x989680 ;  /* 0x009896800000895d */ /* 0x004fea0003900000 */
[----:B------:R-:W2:Y:S02]  /*ae30*/  @!P0 SYNCS.PHASECHK.TRANS64 P0, [R0+URZ], R3 ;  /* 0x00000003000085a7 */ /* 0x000ea400080010ff */
[----:B--2---:R-:W-:Y:S05]  /*ae40*/  @!P0 BRA `(.L_x_248) ;  /* 0xfffffffc00f08947 */ /* 0x004fea000383ffff */
[----:B------:R-:W-:Y:S05]  /*ae50*/  BRA `(.L_x_249) ;  /* 0xffffff9400407947 */ /* 0x000fea000383ffff */
.L_x_81:
[----:B------:R-:W-:-:S07]  /*ae60*/  MOV R0, UR5 ;  /* 0x0000000500007c02 */ /* 0x000fce0008000f00 */
.L_x_250:
[----:B-1----:R1:W2:Y:S02]  /*ae70*/  SYNCS.PHASECHK.TRANS64.TRYWAIT P0, [R0+URZ], R3 ;  /* 0x00000003000075a7 */ /* 0x0022a400080011ff */
[----:B--2---:R-:W-:Y:S05]  /*ae80*/  @!P0 NANOSLEEP.SYNCS 0x989680 ;  /* 0x009896800000895d */ /* 0x004fea0003900000 */
[----:B------:R-:W2:Y:S02]  /*ae90*/  @!P0 SYNCS.PHASECHK.TRANS64 P0, [R0+URZ], R3 ;  /* 0x00000003000085a7 */ /* 0x000ea400080010ff */
[----:B--2---:R-:W-:Y:S05]  /*aea0*/  @!P0 BRA `(.L_x_250) ;  /* 0xfffffffc00f08947 */ /* 0x004fea000383ffff */
[----:B------:R-:W-:Y:S05]  /*aeb0*/  BRA `(.L_x_251) ;  /* 0xffffff94004c7947 */ /* 0x000fea000383ffff */
.L_x_82:
[----:B------:R-:W-:-:S07]  /*aec0*/  MOV R0, UR5 ;  /* 0x0000000500007c02 */ /* 0x000fce0008000f00 */
.L_x_252:
[----:B-1----:R1:W2:Y:S02]  /*aed0*/  SYNCS.PHASECHK.TRANS64.TRYWAIT P0, [R0+URZ], R3 ;  /* 0x00000003000075a7 */ /* 0x0022a400080011ff */
[----:B--2---:R-:W-:Y:S05]  /*aee0*/  @!P0 NANOSLEEP.SYNCS 0x989680 ;  /* 0x009896800000895d */ /* 0x004fea0003900000 */
[----:B------:R-:W2:Y:S02]  /*aef0*/  @!P0 SYNCS.PHASECHK.TRANS64 P0, [R0+URZ], R3 ;  /* 0x00000003000085a7 */ /* 0x000ea400080010ff */
[----:B--2---:R-:W-:Y:S05]  /*af00*/  @!P0 BRA `(.L_x_252) ;  /* 0xfffffffc00f08947 */ /* 0x004fea000383ffff */
[----:B------:R-:W-:Y:S05]  /*af10*/  BRA `(.L_x_253) ;  /* 0xffffff9400587947 */ /* 0x000fea000383ffff */
.L_x_83:
[----:B------:R-:W-:-:S07]  /*af20*/  MOV R0, UR5 ;  /* 0x0000000500007c02 */ /* 0x000fce0008000f00 */
.L_x_254:
[----:B-1----:R1:W2:Y:S02]  /*af30*/  SYNCS.PHASECHK.TRANS64.TRYWAIT P0, [R0+URZ], R3 ;  /* 0x00000003000075a7 */ /* 0x0022a400080011ff */
[----:B--2---:R-:W-:Y:S05]  /*af40*/  @!P0 NANOSLEEP.SYNCS 0x989680 ;  /* 0x009896800000895d */ /* 0x004fea0003900000 */
[----:B------:R-:W2:Y:S02]  /*af50*/  @!P0 SYNCS.PHASECHK.TRANS64 P0, [R0+URZ], R3 ;  /* 0x00000003000085a7 */ /* 0x000ea400080010ff */
[----:B--2---:R-:W-:Y:S05]  /*af60*/  @!P0 BRA `(.L_x_254) ;  /* 0xfffffffc00f08947 */ /* 0x004fea000383ffff */
[----:B------:R-:W-:Y:S05]  /*af70*/  BRA `(.L_x_255) ;  /* 0xffffff9400647947 */ /* 0x000fea000383ffff */
.L_x_84:
[----:B------:R-:W-:-:S07]  /*af80*/  MOV R0, UR5 ;  /* 0x0000000500007c02 */ /* 0x000fce0008000f00 */
.L_x_256:
[----:B-1----:R1:W2:Y:S02]  /*af90*/  SYNCS.PHASECHK.TRANS64.TRYWAIT P0, [R0+URZ], R3 ;  /* 0x00000003000075a7 */ /* 0x0022a400080011ff */
[----:B--2---:R-:W-:Y:S05]  /*afa0*/  @!P0 NANOSLEEP.SYNCS 0x989680 ;  /* 0x009896800000895d */ /* 0x004fea0003900000 */
[----:B------:R-:W2:Y:S02]  /*afb0*/  @!P0 SYNCS.PHASECHK.TRANS64 P0, [R0+URZ], R3 ;  /* 0x00000003000085a7 */ /* 0x000ea400080010ff */
[----:B--2---:R-:W-:Y:S05]  /*afc0*/  @!P0 BRA `(.L_x_256) ;  /* 0xfffffffc00f08947 */ /* 0x004fea000383ffff */
[----:B------:R-:W-:Y:S05]  /*afd0*/  BRA `(.L_x_257) ;  /* 0xffffff9400707947 */ /* 0x000fea000383ffff */
.L_x_85:
[----:B------:R-:W-:-:S07]  /*afe0*/  MOV R0, UR5 ;  /* 0x0000000500007c02 */ /* 0x000fce0008000f00 */
.L_x_258:
[----:B-1----:R1:W2:Y:S02]  /*aff0*/  SYNCS.PHASECHK.TRANS64.TRYWAIT P0, [R0+URZ], R3 ;  /* 0x00000003000075a7 */ /* 0x0022a400080011ff */
[----:B--2---:R-:W-:Y:S05]  /*b000*/  @!P0 NANOSLEEP.SYNCS 0x989680 ;  /* 0x009896800000895d */ /* 0x004fea0003900000 */
[----:B------:R-:W2:Y:S02]  /*b010*/  @!P0 SYNCS.PHASECHK.TRANS64 P0, [R0+URZ], R3 ;  /* 0x00000003000085a7 */ /* 0x000ea400080010ff */
[----:B--2---:R-:W-:Y:S05]  /*b020*/  @!P0 BRA `(.L_x_258) ;  /* 0xfffffffc00f08947 */ /* 0x004fea000383ffff */
[----:B------:R-:W-:Y:S05]  /*b030*/  BRA `(.L_x_259) ;  /* 0xffffff94007c7947 */ /* 0x000fea000383ffff */
.L_x_86:
[----:B------:R-:W-:-:S07]  /*b040*/  MOV R0, UR5 ;  /* 0x0000000500007c02 */ /* 0x000fce0008000f00 */
.L_x_260:
[----:B-1----:R1:W2:Y:S02]  /*b050*/  SYNCS.PHASECHK.TRANS64.TRYWAIT P0, [R0+URZ], R3 ;  /* 0x00000003000075a7 */ /* 0x0022a400080011ff */
[----:B--2---:R-:W-:Y:S05]  /*b060*/  @!P0 NANOSLEEP.SYNCS 0x989680 ;  /* 0x009896800000895d */ /* 0x004fea0003900000 */
[----:B------:R-:W2:Y:S02]  /*b070*/  @!P0 SYNCS.PHASECHK.TRANS64 P0, [R0+URZ], R3 ;  /* 0x00000003000085a7 */ /* 0x000ea400080010ff */
[----:B--2---:R-:W-:Y:S05]  /*b080*/  @!P0 BRA `(.L_x_260) ;  /* 0xfffffffc00f08947 */ /* 0x004fea000383ffff */
[----:B------:R-:W-:Y:S05]  /*b090*/  BRA `(.L_x_261) ;  /* 0xffffff9400887947 */ /* 0x000fea000383ffff */
.L_x_87:
[----:B------:R-:W-:-:S07]  /*b0a0*/  MOV R0, UR5 ;  /* 0x0000000500007c02 */ /* 0x000fce0008000f00 */
.L_x_262:
[----:B-1----:R1:W2:Y:S02]  /*b0b0*/  SYNCS.PHASECHK.TRANS64.TRYWAIT P0, [R0+URZ], R3 ;  /* 0x00000003000075a7 */ /* 0x0022a400080011ff */
[----:B--2---:R-:W-:Y:S05]  /*b0c0*/  @!P0 NANOSLEEP.SYNCS 0x989680 ;  /* 0x009896800000895d */ /* 0x004fea0003900000 */
[----:B------:R-:W2:Y:S02]  /*b0d0*/  @!P0 SYNCS.PHASECHK.TRANS64 P0, [R0+URZ], R3 ;  /* 0x00000003000085a7 */ /* 0x000ea400080010ff */
[----:B--2---:R-:W-:Y:S05]  /*b0e0*/  @!P0 BRA `(.L_x_262) ;  /* 0xfffffffc00f08947 */ /* 0x004fea000383ffff */
[----:B------:R-:W-:Y:S05]  /*b0f0*/  BRA `(.L_x_263) ;  /* 0xffffff9400947947 */ /* 0x000fea000383ffff */
.L_x_88:
[----:B------:R-:W-:-:S07]  /*b100*/  MOV R0, UR5 ;  /* 0x0000000500007c02 */ /* 0x000fce0008000f00 */
.L_x_264:
[----:B-1----:R1:W2:Y:S02]  /*b110*/  SYNCS.PHASECHK.TRANS64.TRYWAIT P0, [R0+URZ], R3 ;  /* 0x00000003000075a7 */ /* 0x0022a400080011ff */
[----:B--2---:R-:W-:Y:S05]  /*b120*/  @!P0 NANOSLEEP.SYNCS 0x989680 ;  /* 0x009896800000895d */ /* 0x004fea0003900000 */
[----:B------:R-:W2:Y:S02]  /*b130*/  @!P0 SYNCS.PHASECHK.TRANS64 P0, [R0+URZ], R3 ;  /* 0x00000003000085a7 */ /* 0x000ea400080010ff */
[----:B--2---:R-:W-:Y:S05]  /*b140*/  @!P0 BRA `(.L_x_264) ;  /* 0xfffffffc00f08947 */ /* 0x004fea000383ffff */
[----:B------:R-:W-:Y:S05]  /*b150*/  BRA `(.L_x_265) ;  /* 0xffffff9400a07947 */ /* 0x000fea000383ffff */
.L_x_89:
[----:B------:R-:W-:-:S07]  /*b160*/  MOV R0, UR5 ;  /* 0x0000000500007c02 */ /* 0x000fce0008000f00 */
.L_x_266:
[----:B-1----:R1:W2:Y:S02]  /*b170*/  SYNCS.PHASECHK.TRANS64.TRYWAIT P0, [R0+URZ], R3 ;  /* 0x00000003000075a7 */ /* 0x0022a400080011ff */
[----:B--2---:R-:W-:Y:S05]  /*b180*/  @!P0 NANOSLEEP.SYNCS 0x989680 ;  /* 0x009896800000895d */ /* 0x004fea0003900000 */
[----:B------:R-:W2:Y:S02]  /*b190*/  @!P0 SYNCS.PHASECHK.TRANS64 P0, [R0+URZ], R3 ;  /* 0x00000003000085a7 */ /* 0x000ea400080010ff */
[----:B--2---:R-:W-:Y:S05]  /*b1a0*/  @!P0 BRA `(.L_x_266) ;  /* 0xfffffffc00f08947 */ /* 0x004fea000383ffff */
[----:B------:R-:W-:Y:S05]  /*b1b0*/  BRA `(.L_x_267) ;  /* 0xffffff9400ac7947 */ /* 0x000fea000383ffff */
.L_x_90:
[----:B------:R-:W-:-:S07]  /*b1c0*/  MOV R0, UR5 ;  /* 0x0000000500007c02 */ /* 0x000fce0008000f00 */
.L_x_268:
[----:B-1----:R1:W2:Y:S02]  /*b1d0*/  SYNCS.PHASECHK.TRANS64.TRYWAIT P0, [R0+URZ], R3 ;  /* 0x00000003000075a7 */ /* 0x0022a400080011ff */
[----:B--2---:R-:W-:Y:S05]  /*b1e0*/  @!P0 NANOSLEEP.SYNCS 0x989680 ;  /* 0x009896800000895d */ /* 0x004fea0003900000 */
[----:B------:R-:W2:Y:S02]  /*b1f0*/  @!P0 SYNCS.PHASECHK.TRANS64 P0, [R0+URZ], R3 ;  /* 0x00000003000085a7 */ /* 0x000ea400080010ff */
[----:B--2---:R-:W-:Y:S05]  /*b200*/  @!P0 BRA `(.L_x_268) ;  /* 0xfffffffc00f08947 */ /* 0x004fea000383ffff */
[----:B------:R-:W-:Y:S05]  /*b210*/  BRA `(.L_x_269) ;  /* 0xffffff9400b87947 */ /* 0x000fea000383ffff */
.L_x_91:
[----:B------:R-:W-:-:S07]  /*b220*/  MOV R0, UR5 ;  /* 0x0000000500007c02 */ /* 0x000fce0008000f00 */
.L_x_270:
[----:B-1----:R1:W2:Y:S02]  /*b230*/  SYNCS.PHASECHK.TRANS64.TRYWAIT P0, [R0+URZ], R3 ;  /* 0x00000003000075a7 */ /* 0x0022a400080011ff */
[----:B--2---:R-:W-:Y:S05]  /*b240*/  @!P0 NANOSLEEP.SYNCS 0x989680 ;  /* 0x009896800000895d */ /* 0x004fea0003900000 */
[----:B------:R-:W2:Y:S02]  /*b250*/  @!P0 SYNCS.PHASECHK.TRANS64 P0, [R0+URZ], R3 ;  /* 0x00000003000085a7 */ /* 0x000ea400080010ff */
[----:B--2---:R-:W-:Y:S05]  /*b260*/  @!P0 BRA `(.L_x_270) ;  /* 0xfffffffc00f08947 */ /* 0x004fea000383ffff */
[----:B------:R-:W-:Y:S05]  /*b270*/  BRA `(.L_x_271) ;  /* 0xffffff9400c47947 */ /* 0x000fea000383ffff */
.L_x_92:
[----:B------:R-:W-:-:S07]  /*b280*/  MOV R0, UR5 ;  /* 0x0000000500007c02 */ /* 0x000fce0008000f00 */
.L_x_272:
[----:B-1----:R1:W2:Y:S02]  /*b290*/  SYNCS.PHASECHK.TRANS64.TRYWAIT P0, [R0+URZ], R3 ;  /* 0x00000003000075a7 */ /* 0x0022a400080011ff */
[----:B--2---:R-:W-:Y:S05]  /*b2a0*/  @!P0 NANOSLEEP.SYNCS 0x989680 ;  /* 0x009896800000895d */ /* 0x004fea0003900000 */
[----:B------:R-:W2:Y:S02]  /*b2b0*/  @!P0 SYNCS.PHASECHK.TRANS64 P0, [R0+URZ], R3 ;  /* 0x00000003000085a7 */ /* 0x000ea400080010ff */
[----:B--2---:R-:W-:Y:S05]  /*b2c0*/  @!P0 BRA `(.L_x_272) ;  /* 0xfffffffc00f08947 */ /* 0x004fea000383ffff */
[----:B------:R-:W-:Y:S05]  /*b2d0*/  BRA `(.L_x_273) ;  /* 0xffffff9400d07947 */ /* 0x000fea000383ffff */
.L_x_93:
[----:B------:R-:W-:-:S07]  /*b2e0*/  MOV R0, UR5 ;  /* 0x0000000500007c02 */ /* 0x000fce0008000f00 */
.L_x_274:
[----:B-1----:R1:W2:Y:S02]  /*b2f0*/  SYNCS.PHASECHK.TRANS64.TRYWAIT P0, [R0+URZ], R3 ;  /* 0x00000003000075a7 */ /* 0x0022a400080011ff */
[----:B--2---:R-:W-:Y:S05]  /*b300*/  @!P0 NANOSLEEP.SYNCS 0x989680 ;  /* 0x009896800000895d */ /* 0x004fea0003900000 */
[----:B------:R-:W2:Y:S02]  /*b310*/  @!P0 SYNCS.PHASECHK.TRANS64 P0, [R0+URZ], R3 ;  /* 0x00000003000085a7 */ /* 0x000ea400080010ff */
[----:B--2---:R-:W-:Y:S05]  /*b320*/  @!P0 BRA `(.L_x_274) ;  /* 0xfffffffc00f08947 */ /* 0x004fea000383ffff */
[----:B------:R-:W-:Y:S05]  /*b330*/  BRA `(.L_x_275) ;  /* 0xffffff9400dc7947 */ /* 0x000fea000383ffff */
.L_x_94:
[----:B------:R-:W-:-:S07]  /*b340*/  MOV R0, UR5 ;  /* 0x0000000500007c02 */ /* 0x000fce0008000f00 */
.L_x_276:
[----:B-1----:R1:W2:Y:S02]  /*b350*/  SYNCS.PHASECHK.TRANS64.TRYWAIT P0, [R0+URZ], R3 ;  /* 0x00000003000075a7 */ /* 0x0022a400080011ff */
[----:B--2---:R-:W-:Y:S05]  /*b360*/  @!P0 NANOSLEEP.SYNCS 0x989680 ;  /* 0x009896800000895d */ /* 0x004fea0003900000 */
[----:B------:R-:W2:Y:S02]  /*b370*/  @!P0 SYNCS.PHASECHK.TRANS64 P0, [R0+URZ], R3 ;  /* 0x00000003000085a7 */ /* 0x000ea400080010ff */
[----:B--2---:R-:W-:Y:S05]  /*b380*/  @!P0 BRA `(.L_x_276) ;  /* 0xfffffffc00f08947 */ /* 0x004fea000383ffff */
[----:B------:R-:W-:Y:S05]  /*b390*/  BRA `(.L_x_277) ;  /* 0xffffff9400e87947 */ /* 0x000fea000383ffff */
.L_x_97:
[----:B-1----:R1:W2:Y:S02]  /*b3a0*/  SYNCS.PHASECHK.TRANS64.TRYWAIT P0, [R2+URZ+0x3d0], R5 ;  /* 0x0003d005020075a7 */ /* 0x0022a400080011ff */
[----:B--2---:R-:W-:Y:S05]  /*b3b0*/  @!P0 NANOSLEEP.SYNCS 0x989680 ;  /* 0x009896800000895d */ /* 0x004fea0003900000 */
[----:B------:R-:W2:Y:S02]  /*b3c0*/  @!P0 SYNCS.PHASECHK.TRANS64 P0, [R2+URZ+0x3d0], R5 ;  /* 0x0003d005020085a7 */ /* 0x000ea400080010ff */
[----:B--2---:R-:W-:Y:S05]  /*b3d0*/  @!P0 BRA `(.L_x_97) ;  /* 0xfffffffc00f08947 */ /* 0x004fea000383ffff */
[----:B------:R-:W-:Y:S05]  /*b3e0*/  BRA `(.L_x_278) ;  /* 0xffffff9800447947 */ /* 0x000fea000383ffff */
.L_x_98:
[----:B------:R-:W-:-:S07]  /*b3f0*/  MOV R2, UR4 ;  /* 0x0000000400027c02 */ /* 0x000fce0008000f00 */
.L_x_279:
[----:B-1----:R1:W2:Y:S02]  /*b400*/  SYNCS.PHASECHK.TRANS64.TRYWAIT P0, [R2+URZ+0x380], R5 ;  /* 0x00038005020075a7 */ /* 0x0022a400080011ff */
[----:B--2---:R-:W-:Y:S05]  /*b410*/  @!P0 NANOSLEEP.SYNCS 0x989680 ;  /* 0x009896800000895d */ /* 0x004fea0003900000 */
[----:B------:R-:W2:Y:S02]  /*b420*/  @!P0 SYNCS.PHASECHK.TRANS64 P0, [R2+URZ+0x380], R5 ;  /* 0x00038005020085a7 */ /* 0x000ea400080010ff */
[----:B--2---:R-:W-:Y:S05]  /*b430*/  @!P0 BRA `(.L_x_279) ;  /* 0xfffffffc00f08947 */ /* 0x004fea000383ffff */
[----:B------:R-:W-:Y:S05]  /*b440*/  BRA `(.L_x_280) ;  /* 0xffffff9800547947 */ /* 0x000fea000383ffff */
.L_x_99:
[----:B-1----:R1:W2:Y:S02]  /*b450*/  SYNCS.PHASECHK.TRANS64.TRYWAIT P1, [R2+URZ+0x370], R5 ;  /* 0x00037005020075a7 */ /* 0x0022a400080211ff */
[----:B--2---:R-:W-:Y:S05]  /*b460*/  @!P1 NANOSLEEP.SYNCS 0x989680 ;  /* 0x009896800000995d */ /* 0x004fea0003900000 */
[----:B------:R-:W2:Y:S02]  /*b470*/  @!P1 SYNCS.PHASECHK.TRANS64 P1, [R2+URZ+0x370], R5 ;  /* 0x00037005020095a7 */ /* 0x000ea400080210ff */
[----:B--2---:R-:W-:Y:S05]  /*b480*/  @!P1 BRA `(.L_x_99) ;  /* 0xfffffffc00f09947 */ /* 0x004fea000383ffff */
[----:B------:R-:W-:Y:S05]  /*b490*/  BRA `(.L_x_281) ;  /* 0xffffff9800847947 */ /* 0x000fea000383ffff */
.L_x_102:
[----:B------:R-:W-:-:S07]  /*b4a0*/  MOV R0, UR4 ;  /* 0x0000000400007c02 */ /* 0x000fce0008000f00 */
.L_x_282:
[----:B-1----:R1:W2:Y:S02]  /*b4b0*/  SYNCS.PHASECHK.TRANS64.TRYWAIT P0, [R0+URZ+0x380], R3 ;  /* 0x00038003000075a7 */ /* 0x0022a400080011ff */
[----:B--2---:R-:W-:Y:S05]  /*b4c0*/  @!P0 NANOSLEEP.SYNCS 0x989680 ;  /* 0x009896800000895d */ /* 0x004fea0003900000 */
[----:B------:R-:W2:Y:S02]  /*b4d0*/  @!P0 SYNCS.PHASECHK.TRANS64 P0, [R0+URZ+0x380], R3 ;  /* 0x00038003000085a7 */ /* 0x000ea400080010ff */
[----:B--2---:R-:W-:Y:S05]  /*b4e0*/  @!P0 BRA `(.L_x_282) ;  /* 0xfffffffc00f08947 */ /* 0x004fea000383ffff */
[----:B------:R-:W-:Y:S05]  /*b4f0*/  BRA `(.L_x_101) ;  /* 0xffffff9800d87947 */ /* 0x000fea000383ffff */
.L_x_111:
[----:B-1----:R-:W-:-:S04]  /*b500*/  MOV R0, UR5 ;  /* 0x0000000500007c02 */ /* 0x002fc80008000f00 */
[----:B------:R1:W2:Y:S03]  /*b510*/  SYNCS.PHASECHK.TRANS64.TRYWAIT P0, [R0+URZ+0x8], R7 ;  /* 0x00000807000075a7 */ /* 0x0002a600080011ff */
[----:B--2---:R-:W-:Y:S05]  /*b520*/  @!P0 NANOSLEEP.SYNCS 0x989680 ;  /* 0x009896800000895d */ /* 0x004fea0003900000 */
[----:B------:R-:W2:Y:S02]  /*b530*/  @!P0 SYNCS.PHASECHK.TRANS64 P0, [R0+URZ+0x8], R7 ;  /* 0x00000807000085a7 */ /* 0x000ea400080010ff */
[----:B--2---:R-:W-:Y:S05]  /*b540*/  @!P0 BRA `(.L_x_111) ;  /* 0xfffffffc00ec8947 */ /* 0x004fea000383ffff */
[----:B------:R-:W-:Y:S05]  /*b550*/  BRA `(.L_x_110) ;  /* 0xffffff9c008c7947 */ /* 0x000fea000383ffff */
.L_x_113:
[----:B------:R-:W-:Y:S01]  /*b560*/  BSSY B0, `(.L_x_283) ;  /* 0x0000006000007945 */ /* 0x000fe20003800000 */
[----:B------:R-:W-:-:S07]  /*b570*/  MOV R15, 0xffffffff ;  /* 0xffffffff000f7802 */ /* 0x000fce0000000f00 */
[----:B-1---5:R-:W-:Y:S05]  /*b580*/  WARPSYNC.COLLECTIVE R15, `(.L_x_284) ;  /* 0x000000000f0c7348 */ /* 0x022fea0003c00000 */
[----:B------:R-:W-:Y:S02]  /*b590*/  ELECT P6, UR79, PT ;  /* 0x00000000004f782f */ /* 0x000fe400038c0000 */
[----:B------:R-:W-:Y:S01]  /*b5a0*/  MOV R14, UR79 ;  /* 0x0000004f000e7c02 */ /* 0x000fe20008000f00 */
[----:B-1---5:R-:W-:Y:S10]  /*b5b0*/  ENDCOLLECTIVE ;  /* 0x000000000000791b */ /* 0x022ff40003800000 */
.L_x_284:
[----:B------:R-:W-:Y:S05]  /*b5c0*/  BSYNC B0 ;  /* 0x0000000000007941 */ /* 0x000fea0003800000 */
.L_x_283:
[----:B------:R-:W-:Y:S05]  /*b5d0*/  BRA `(.L_x_285) ;  /* 0xffffff9c00bc7947 */ /* 0x000fea000383ffff */
.L_x_115:
[----:B-1----:R-:W-:-:S04]  /*b5e0*/  MOV R0, UR5 ;  /* 0x0000000500007c02 */ /* 0x002fc80008000f00 */
[----:B------:R1:W2:Y:S03]  /*b5f0*/  SYNCS.PHASECHK.TRANS64.TRYWAIT P0, [R0+URZ+0x8], R5 ;  /* 0x00000805000075a7 */ /* 0x0002a600080011ff */
[----:B--2---:R-:W-:Y:S05]  /*b600*/  @!P0 NANOSLEEP.SYNCS 0x989680 ;  /* 0x009896800000895d */ /* 0x004fea0003900000 */
[----:B------:R-:W2:Y:S02]  /*b610*/  @!P0 SYNCS.PHASECHK.TRANS64 P0, [R0+URZ+0x8], R5 ;  /* 0x00000805000085a7 */ /* 0x000ea400080010ff */
[----:B--2---:R-:W-:Y:S05]  /*b620*/  @!P0 BRA `(.L_x_115) ;  /* 0xfffffffc00ec8947 */ /* 0x004fea000383ffff */
[----:B------:R-:W-:Y:S05]  /*b630*/  BRA `(.L_x_114) ;  /* 0xffffff9c00c07947 */ /* 0x000fea000383ffff */
.L_x_116:
[----:B-1----:R1:W2:Y:S02]  /*b640*/  SYNCS.PHASECHK.TRANS64.TRYWAIT P0, [R0+URZ+0x370], R5 ;  /* 0x00037005000075a7 */ /* 0x0022a400080011ff */
[----:B--2---:R-:W-:Y:S05]  /*b650*/  @!P0 NANOSLEEP.SYNCS 0x989680 ;  /* 0x009896800000895d */ /* 0x004fea0003900000 */
[----:B------:R-:W2:Y:S02]  /*b660*/  @!P0 SYNCS.PHASECHK.TRANS64 P0, [R0+URZ+0x370], R5 ;  /* 0x00037005000085a7 */ /* 0x000ea400080010ff */
[----:B--2---:R-:W-:Y:S05]  /*b670*/  @!P0 BRA `(.L_x_116) ;  /* 0xfffffffc00f08947 */ /* 0x004fea000383ffff */
[----:B------:R-:W-:Y:S05]  /*b680*/  BRA `(.L_x_286) ;  /* 0xffffffa000947947 */ /* 0x000fea000383ffff */
.L_x_118:
[----:B------:R-:W-:-:S07]  /*b690*/  MOV R0, UR19 ;  /* 0x0000001300007c02 */ /* 0x000fce0008000f00 */
.L_x_287:
[----:B-1----:R1:W2:Y:S02]  /*b6a0*/  SYNCS.PHASECHK.TRANS64.TRYWAIT P0, [R0+URZ+0x3b0], R5 ;  /* 0x0003b005000075a7 */ /* 0x0022a400080011ff */
[----:B--2---:R-:W-:Y:S05]  /*b6b0*/  @!P0 NANOSLEEP.SYNCS 0x989680 ;  /* 0x009896800000895d */ /* 0x004fea0003900000 */
[----:B------:R-:W2:Y:S02]  /*b6c0*/  @!P0 SYNCS.PHASECHK.TRANS64 P0, [R0+URZ+0x3b0], R5 ;  /* 0x0003b005000085a7 */ /* 0x000ea400080010ff */
[----:B--2---:R-:W-:Y:S05]  /*b6d0*/  @!P0 BRA `(.L_x_287) ;  /* 0xfffffffc00f08947 */ /* 0x004fea000383ffff */
[----:B------:R-:W-:Y:S05]  /*b6e0*/  BRA `(.L_x_288) ;  /* 0xffffffa000dc7947 */ /* 0x000fea000383ffff */
.L_x_121:
[----:B------:R-:W-:Y:S07]  /*b6f0*/  MOV R0, UR6 ;  /* 0x0000000600007c02 */ /* 0x000fee0008000f00 */
.L_x_289:
[----:B-1----:R1:W2:Y:S02]  /*b700*/  SYNCS.PHASECHK.TRANS64.TRYWAIT P0, [R0+URZ], R5 ;  /* 0x00000005000075a7 */ /* 0x0022a400080011ff */
[----:B--2---:R-:W-:Y:S05]  /*b710*/  @!P0 NANOSLEEP.SYNCS 0x989680 ;  /* 0x009896800000895d */ /* 0x004fea0003900000 */
[----:B------:R-:W2:Y:S02]  /*b720*/  @!P0 SYNCS.PHASECHK.TRANS64 P0, [R0+URZ], R5 ;  /* 0x00000005000085a7 */ /* 0x000ea400080010ff */
[----:B--2---:R-:W-:Y:S05]  /*b730*/  @!P0 BRA `(.L_x_289) ;  /* 0xfffffffc00f08947 */ /* 0x004fea000383ffff */
[----:B------:R-:W-:Y:S05]  /*b740*/  BRA `(.L_x_120) ;  /* 0xffffffa000f47947 */ /* 0x000fea000383ffff */
.L_x_125:
[----:B-1----:R-:W-:-:S07]  /*b750*/  MOV R0, UR4 ;  /* 0x0000000400007c02 */ /* 0x002fce0008000f00 */
.L_x_290:
[----:B-1----:R1:W2:Y:S02]  /*b760*/  SYNCS.PHASECHK.TRANS64.TRYWAIT P0, [R0+URZ], R3 ;  /* 0x00000003000075a7 */ /* 0x0022a400080011ff */
[----:B--2---:R-:W-:Y:S05]  /*b770*/  @!P0 NANOSLEEP.SYNCS 0x989680 ;  /* 0x009896800000895d */ /* 0x004fea0003900000 */
[----:B------:R-:W2:Y:S02]  /*b780*/  @!P0 SYNCS.PHASECHK.TRANS64 P0, [R0+URZ], R3 ;  /* 0x00000003000085a7 */ /* 0x000ea400080010ff */
[----:B--2---:R-:W-:Y:S05]  /*b790*/  @!P0 BRA `(.L_x_290) ;  /* 0xfffffffc00f08947 */ /* 0x004fea000383ffff */
[----:B------:R-:W-:Y:S05]  /*b7a0*/  BRA `(.L_x_291) ;  /* 0xffffffa400ac7947 */ /* 0x000fea000383ffff */
.L_x_126:
[----:B------:R-:W-:-:S07]  /*b7b0*/  MOV R0, UR5 ;  /* 0x0000000500007c02 */ /* 0x000fce0008000f00 */
.L_x_292:
[----:B-1----:R1:W2:Y:S02]  /*b7c0*/  SYNCS.PHASECHK.TRANS64.TRYWAIT P0, [R0+URZ], R3 ;  /* 0x00000003000075a7 */ /* 0x0022a400080011ff */
[----:B--2---:R-:W-:Y:S05]  /*b7d0*/  @!P0 NANOSLEEP.SYNCS 0x989680 ;  /* 0x009896800000895d */ /* 0x004fea0003900000 */
[----:B------:R-:W2:Y:S02]  /*b7e0*/  @!P0 SYNCS.PHASECHK.TRANS64 P0, [R0+URZ], R3 ;  /* 0x00000003000085a7 */ /* 0x000ea400080010ff */
[----:B--2---:R-:W-:Y:S05]  /*b7f0*/  @!P0 BRA `(.L_x_292) ;  /* 0xfffffffc00f08947 */ /* 0x004fea000383ffff */
[----:B------:R-:W-:Y:S05]  /*b800*/  BRA `(.L_x_293) ;  /* 0xffffffa400b87947 */ /* 0x000fea000383ffff */
.L_x_127:
[----:B------:R-:W-:-:S07]  /*b810*/  MOV R0, UR5 ;  /* 0x0000000500007c02 */ /* 0x000fce0008000f00 */
.L_x_294:
[----:B-1----:R1:W2:Y:S02]  /*b820*/  SYNCS.PHASECHK.TRANS64.TRYWAIT P0, [R0+URZ], R3 ;  /* 0x00000003000075a7 */ /* 0x0022a400080011ff */
[----:B--2---:R-:W-:Y:S05]  /*b830*/  @!P0 NANOSLEEP.SYNCS 0x989680 ;  /* 0x009896800000895d */ /* 0x004fea0003900000 */
[----:B------:R-:W2:Y:S02]  /*b840*/  @!P0 SYNCS.PHASECHK.TRANS64 P0, [R0+URZ], R3 ;  /* 0x00000003000085a7 */ /* 0x000ea400080010ff */
[----:B--2---:R-:W-:Y:S05]  /*b850*/  @!P0 BRA `(.L_x_294) ;  /* 0xfffffffc00f08947 */ /* 0x004fea000383ffff */
[----:B------:R-:W-:Y:S05]  /*b860*/  BRA `(.L_x_295) ;  /* 0xffffffa400c47947 */ /* 0x000fea000383ffff */
.L_x_130:
[----:B------:R-:W-:-:S07]  /*b870*/  MOV R0, UR13 ;  /* 0x0000000d00007c02 */ /* 0x000fce0008000f00 */
.L_x_296:
[----:B-1----:R1:W2:Y:S02]  /*b880*/  SYNCS.PHASECHK.TRANS64.TRYWAIT P1, [R0+URZ+0x3f0], R3 ;  /* 0x0003f003000075a7 */ /* 0x0022a400080211ff */
[----:B--2---:R-:W-:Y:S05]  /*b890*/  @!P1 NANOSLEEP.SYNCS 0x989680 ;  /* 0x009896800000995d */ /* 0x004fea0003900000 */
[----:B------:R-:W2:Y:S02]  /*b8a0*/  @!P1 SYNCS.PHASECHK.TRANS64 P1, [R0+URZ+0x3f0], R3 ;  /* 0x0003f003000095a7 */ /* 0x000ea400080210ff */
[----:B--2---:R-:W-:Y:S05]  /*b8b0*/  @!P1 BRA `(.L_x_296) ;  /* 0xfffffffc00f09947 */ /* 0x004fea000383ffff */
[----:B------:R-:W-:Y:S05]  /*b8c0*/  BRA `(.L_x_297) ;  /* 0xffffffa800107947 */ /* 0x000fea000383ffff */
.L_x_135:
[----:B--2---:R2:W3:Y:S02]  /*b8d0*/  SYNCS.PHASECHK.TRANS64.TRYWAIT P0, [R12+URZ+0x370], R9 ;  /* 0x000370090c0075a7 */ /* 0x0044e400080011ff */
[----:B---3--:R-:W-:Y:S05]  /*b8e0*/  @!P0 NANOSLEEP.SYNCS 0x989680 ;  /* 0x009896800000895d */ /* 0x008fea0003900000 */
[----:B------:R-:W3:Y:S02]  /*b8f0*/  @!P0 SYNCS.PHASECHK.TRANS64 P0, [R12+URZ+0x370], R9 ;  /* 0x000370090c0085a7 */ /* 0x000ee400080010ff */
[----:B---3--:R-:W-:Y:S05]  /*b900*/  @!P0 BRA `(.L_x_135) ;  /* 0xfffffffc00f08947 */ /* 0x008fea000383ffff */
[----:B------:R-:W-:Y:S05]  /*b910*/  BRA `(.L_x_298) ;  /* 0xffffffac00307947 */ /* 0x000fea000383ffff */
.L_x_138:
[----:B------:R-:W-:Y:S07]  /*b920*/  MOV R0, UR21 ;  /* 0x0000001500007c02 */ /* 0x000fee0008000f00 */
.L_x_299:
[----:B--2---:R2:W3:Y:S02]  /*b930*/  SYNCS.PHASECHK.TRANS64.TRYWAIT P2, [R0+URZ+0x368], R11 ;  /* 0x0003680b000075a7 */ /* 0x0044e400080411ff */
[----:B---3--:R-:W-:Y:S05]  /*b940*/  @!P2 NANOSLEEP.SYNCS 0x989680 ;  /* 0x009896800000a95d */ /* 0x008fea0003900000 */
[----:B------:R-:W3:Y:S02]  /*b950*/  @!P2 SYNCS.PHASECHK.TRANS64 P2, [R0+URZ+0x368], R11 ;  /* 0x0003680b0000a5a7 */ /* 0x000ee400080410ff */
[----:B---3--:R-:W-:Y:S05]  /*b960*/  @!P2 BRA `(.L_x_299) ;  /* 0xfffffffc00f0a947 */ /* 0x008fea000383ffff */
[----:B------:R-:W-:Y:S05]  /*b970*/  BRA `(.L_x_137) ;  /* 0xffffffb000987947 */ /* 0x000fea000383ffff */
.L_x_141:
[----:B--2---:R-:W-:Y:S07]  /*b980*/  MOV R0, UR21 ;  /* 0x0000001500007c02 */ /* 0x004fee0008000f00 */
.L_x_300:
[----:B--2---:R2:W3:Y:S02]  /*b990*/  SYNCS.PHASECHK.TRANS64.TRYWAIT P0, [R0+URZ+0x350], R9 ;  /* 0x00035009000075a7 */ /* 0x0044e400080011ff */
[----:B---3--:R-:W-:Y:S05]  /*b9a0*/  @!P0 NANOSLEEP.SYNCS 0x989680 ;  /* 0x009896800000895d */ /* 0x008fea0003900000 */
[----:B------:R-:W3:Y:S02]  /*b9b0*/  @!P0 SYNCS.PHASECHK.TRANS64 P0, [R0+URZ+0x350], R9 ;  /* 0x00035009000085a7 */ /* 0x000ee400080010ff */
[----:B---3--:R-:W-:Y:S05]  /*b9c0*/  @!P0 BRA `(.L_x_300) ;  /* 0xfffffffc00f08947 */ /* 0x008fea000383ffff */
[----:B------:R-:W-:Y:S05]  /*b9d0*/  BRA `(.L_x_301) ;  /* 0xffffffb000f47947 */ /* 0x000fea000383ffff */
.L_x_142:
[----:B------:R-:W-:Y:S07]  /*b9e0*/  MOV R0, UR21 ;  /* 0x0000001500007c02 */ /* 0x000fee0008000f00 */
.L_x_302:
[----:B--2---:R2:W3:Y:S02]  /*b9f0*/  SYNCS.PHASECHK.TRANS64.TRYWAIT P0, [R0+URZ+0x358], R9 ;  /* 0x00035809000075a7 */ /* 0x0044e400080011ff */
[----:B---3--:R-:W-:Y:S05]  /*ba00*/  @!P0 NANOSLEEP.SYNCS 0x989680 ;  /* 0x009896800000895d */ /* 0x008fea0003900000 */
[----:B------:R-:W3:Y:S02]  /*ba10*/  @!P0 SYNCS.PHASECHK.TRANS64 P0, [R0+URZ+0x358], R9 ;  /* 0x00035809000085a7 */ /* 0x000ee400080010ff */
[----:B---3--:R-:W-:Y:S05]  /*ba20*/  @!P0 BRA `(.L_x_302) ;  /* 0xfffffffc00f08947 */ /* 0x008fea000383ffff */
[----:B------:R-:W-:Y:S05]  /*ba30*/  BRA `(.L_x_303) ;  /* 0xffffffb4004c7947 */ /* 0x000fea000383ffff */
.L_x_144:
[----:B------:R-:W-:-:S07]  /*ba40*/  MOV R0, UR21 ;  /* 0x0000001500007c02 */ /* 0x000fce0008000f00 */
.L_x_304:
[----:B--2---:R2:W4:Y:S02]  /*ba50*/  SYNCS.PHASECHK.TRANS64.TRYWAIT P0, [R0+URZ+0x350], R3 ;  /* 0x00035003000075a7 */ /* 0x00452400080011ff */
[----:B----4-:R-:W-:Y:S05]  /*ba60*/  @!P0 NANOSLEEP.SYNCS 0x989680 ;  /* 0x009896800000895d */ /* 0x010fea0003900000 */
[----:B------:R-:W4:Y:S02]  /*ba70*/  @!P0 SYNCS.PHASECHK.TRANS64 P0, [R0+URZ+0x350], R3 ;  /* 0x00035003000085a7 */ /* 0x000f2400080010ff */
[----:B----4-:R-:W-:Y:S05]  /*ba80*/  @!P0 BRA `(.L_x_304) ;  /* 0xfffffffc00f08947 */ /* 0x010fea000383ffff */
[----:B------:R-:W-:Y:S05]  /*ba90*/  BRA `(.L_x_305) ;  /* 0xffffffb400d87947 */ /* 0x000fea000383ffff */
.L_x_146:
[----:B-1----:R1:W2:Y:S02]  /*baa0*/  SYNCS.PHASECHK.TRANS64.TRYWAIT P0, [R3+URZ+0x370], R0 ;  /* 0x00037000030075a7 */ /* 0x0022a400080011ff */
[----:B--2---:R-:W-:Y:S05]  /*bab0*/  @!P0 NANOSLEEP.SYNCS 0x989680 ;  /* 0x009896800000895d */ /* 0x004fea0003900000 */
[----:B------:R-:W2:Y:S02]  /*bac0*/  @!P0 SYNCS.PHASECHK.TRANS64 P0, [R3+URZ+0x370], R0 ;  /* 0x00037000030085a7 */ /* 0x000ea400080010ff */
[----:B--2---:R-:W-:Y:S05]  /*bad0*/  @!P0 BRA `(.L_x_146) ;  /* 0xfffffffc00f08947 */ /* 0x004fea000383ffff */
[----:B------:R-:W-:Y:S05]  /*bae0*/  BRA `(.L_x_306) ;  /* 0xffffffb800947947 */ /* 0x000fea000383ffff */
.L_x_157:
[----:B-1----:R1:W2:Y:S02]  /*baf0*/  SYNCS.PHASECHK.TRANS64.TRYWAIT P1, [R3+URZ+0x340], R0 ;  /* 0x00034000030075a7 */ /* 0x0022a400080211ff */
[----:B--2---:R-:W-:Y:S05]  /*bb00*/  @!P1 NANOSLEEP.SYNCS 0x989680 ;  /* 0x009896800000995d */ /* 0x004fea0003900000 */
[----:B------:R-:W2:Y:S02]  /*bb10*/  @!P1 SYNCS.PHASECHK.TRANS64 P1, [R3+URZ+0x340], R0 ;  /* 0x00034000030095a7 */ /* 0x000ea400080210ff */
[----:B--2---:R-:W-:Y:S05]  /*bb20*/  @!P1 BRA `(.L_x_157) ;  /* 0xfffffffc00f09947 */ /* 0x004fea000383ffff */
[----:B------:R-:W-:Y:S05]  /*bb30*/  BRA `(.L_x_156) ;  /* 0xffffffc800007947 */ /* 0x000fea000383ffff */
.L_x_159:
[----:B-1----:R1:W4:Y:S02]  /*bb40*/  SYNCS.PHASECHK.TRANS64.TRYWAIT P0, [R90+URZ+0x390], R5 ;  /* 0x000390055a0075a7 */ /* 0x00232400080011ff */
[----:B----4-:R-:W-:Y:S05]  /*bb50*/  @!P0 NANOSLEEP.SYNCS 0x989680 ;  /* 0x009896800000895d */ /* 0x010fea0003900000 */
[----:B------:R-:W4:Y:S02]  /*bb60*/  @!P0 SYNCS.PHASECHK.TRANS64 P0, [R90+URZ+0x390], R5 ;  /* 0x000390055a0085a7 */ /* 0x000f2400080010ff */
[----:B----4-:R-:W-:Y:S05]  /*bb70*/  @!P0 BRA `(.L_x_159) ;  /* 0xfffffffc00f08947 */ /* 0x010fea000383ffff */
[----:B------:R-:W-:Y:S05]  /*bb80*/  BRA `(.L_x_158) ;  /* 0xffffffc800547947 */ /* 0x000fea000383ffff */
.L_x_167:
[----:B--2---:R2:W3:Y:S02]  /*bb90*/  SYNCS.PHASECHK.TRANS64.TRYWAIT P0, [R109+URZ+0x340], R2 ;  /* 0x000340026d0075a7 */ /* 0x0044e400080011ff */
[----:B---3--:R-:W-:Y:S05]  /*bba0*/  @!P0 NANOSLEEP.SYNCS 0x989680 ;  /* 0x009896800000895d */ /* 0x008fea0003900000 */
[----:B------:R-:W3:Y:S02]  /*bbb0*/  @!P0 SYNCS.PHASECHK.TRANS64 P0, [R109+URZ+0x340], R2 ;  /* 0x000340026d0085a7 */ /* 0x000ee400080010ff */
[----:B---3--:R-:W-:Y:S05]  /*bbc0*/  @!P0 BRA `(.L_x_167) ;  /* 0xfffffffc00f08947 */ /* 0x008fea000383ffff */
[----:B------:R-:W-:Y:S05]  /*bbd0*/  BRA `(.L_x_166) ;  /* 0xffffffd4005c7947 */ /* 0x000fea000383ffff */
        .weak           $__internal_0_$__cuda_sm10x_tcgen05_guardrail_trap_col_being_dealloced_not_returned_by_alloc
        .type           $__internal_0_$__cuda_sm10x_tcgen05_guardrail_trap_col_being_dealloced_not_returned_by_alloc,@function
        .size           $__internal_0_$__cuda_sm10x_tcgen05_guardrail_trap_col_being_dealloced_not_returned_by_alloc,($__internal_1_$__cuda_sm10x_tcgen05_guardrail_trap_phase_invalid_during_alloc - $__internal_0_$__cuda_sm10x_tcgen05_guardrail_trap_col_being_dealloced_not_returned_by_alloc)
$__internal_0_$__cuda_sm10x_tcgen05_guardrail_trap_col_being_dealloced_not_returned_by_alloc:
[----:B------:R-:W-:Y:S05]  /*bbe0*/  BPT.TRAP 0x1 ;  /* 0x000000040000795c */ /* 0x000fea0000300000 */
[----:B------:R-:W-:-:S04]  /*bbf0*/  HFMA2 R3, -RZ, RZ, 0, 0 ;  /* 0x00000000ff037431 */ /* 0x000fc800000001ff */
[----:B------:R-:W-:Y:S05]  /*bc00*/  RET.REL.NODEC R2 `(_ZN7cutlass13device_kernelINS_4gemm6kernel13GemmUniversalIN4cute5tupleIJiiiiEEENS1_10collective13CollectiveMmaINS1_35MainloopSm100TmaUmmaWarpSpecializedILi52ELi2ELi4ENS5_IJNS4_1CILi2EEESB_NSA_ILi1EEEEEEEENS5_IJNSA_ILi128EEESF_NSA_ILi32EEEEEENS_12float_e5m2_tENS5_IJlSC_lEEESI_SJ_NS4_8TiledMMAINS4_8MMA_AtomIJNS4_10MMA_TraitsINS4_25SM100_MMA_F8F6F4_2x1SM_SSEJSI_SI_fSF_SF_NS4_17integral_constantINS4_4UMMA5MajorELSQ_0EEESR_NSO_INSP_7ScaleInELSS_0EEEST_EEEEEENS4_6LayoutINS5_IJSC_SC_SC_EEENS5_IJNSA_ILi0EEESY_SY_EEEEENS5_IJNS4_10UnderscoreES11_S11_EEEEENS4_28SM100_TMA_2SM_LOAD_MULTICASTENS4_14ComposedLayoutINS4_7SwizzleILi1ELi4ELi3EEENS4_18smem_ptr_flag_bitsILi8EEENSW_INS5_IJNSA_ILi8EEESG_EEENS5_IJSG_SC_EEEEEEEvNS4_8identityENS4_18SM100_TMA_2SM_LOADES1E_vS1F_EENS_8epilogue10collective18CollectiveEpilogueINS1I_23Sm100TmaWarpSpecializedILi2ELi2ELi32ELb0ELb0EEEJNS5_IJNSA_ILi64EEESF_SG_EEENS5_IJNSW_IS1N_SC_EENSW_INS5_IJSG_SB_EEENS5_IJSC_S1N_EEEEEEEESI_SJ_SI_SJ_NS1I_6fusion15FusionCallbacksIS1M_NS1U_17LinearCombinationISI_fSI_fLNS_15FloatRoundStyleE2EEES1O_S1T_JEEENS4_5SM1004TMEM4LOAD26SM100_TMEM_LOAD_32dp32b32xENS4_13SM90_TMA_LOADES1E_NS4_39AutoVectorizingCopyWithAssumedAlignmentILi128EEENS4_14SM90_TMA_STOREES1E_S26_S26_EEEvvEEEEvNT_6ParamsE) ;  /* 0xffffff4002fc7950 */ /* 0x000fea0003c3ffff */
        .weak           $__internal_1_$__cuda_sm10x_tcgen05_guardrail_trap_phase_invalid_during_alloc
        .type           $__internal_1_$__cuda_sm10x_tcgen05_guardrail_trap_phase_invalid_during_alloc,@function
        .size           $__internal_1_$__cuda_sm10x_tcgen05_guardrail_trap_phase_invalid_during_alloc,($__internal_2_$__cuda_sm10x_tcgen05_guardrail_trap_unallocated_columns_being_dealloced - $__internal_1_$__cuda_sm10x_tcgen05_guardrail_trap_phase_invalid_during_alloc)
$__internal_1_$__cuda_sm10x_tcgen05_guardrail_trap_phase_invalid_during_alloc:
[----:B------:R-:W-:Y:S05]  /*bc10*/  BPT.TRAP 0x1 ;  /* 0x000000040000795c */ /* 0x000fea0000300000 */
[----:B------:R-:W-:-:S04]  /*bc20*/  MOV R5, 0x0 ;  /* 0x0000000000057802 */ /* 0x000fc80000000f00 */
[----:B------:R-:W-:Y:S05]  /*bc30*/  RET.REL.NODEC R4 `(_ZN7cutlass13device_kernelINS_4gemm6kernel13GemmUniversalIN4cute5tupleIJiiiiEEENS1_10collective13CollectiveMmaINS1_35MainloopSm100TmaUmmaWarpSpecializedILi52ELi2ELi4ENS5_IJNS4_1CILi2EEESB_NSA_ILi1EEEEEEEENS5_IJNSA_ILi128EEESF_NSA_ILi32EEEEEENS_12float_e5m2_tENS5_IJlSC_lEEESI_SJ_NS4_8TiledMMAINS4_8MMA_AtomIJNS4_10MMA_TraitsINS4_25SM100_MMA_F8F6F4_2x1SM_SSEJSI_SI_fSF_SF_NS4_17integral_constantINS4_4UMMA5MajorELSQ_0EEESR_NSO_INSP_7ScaleInELSS_0EEEST_EEEEEENS4_6LayoutINS5_IJSC_SC_SC_EEENS5_IJNSA_ILi0EEESY_SY_EEEEENS5_IJNS4_10UnderscoreES11_S11_EEEEENS4_28SM100_TMA_2SM_LOAD_MULTICASTENS4_14ComposedLayoutINS4_7SwizzleILi1ELi4ELi3EEENS4_18smem_ptr_flag_bitsILi8EEENSW_INS5_IJNSA_ILi8EEESG_EEENS5_IJSG_SC_EEEEEEEvNS4_8identityENS4_18SM100_TMA_2SM_LOADES1E_vS1F_EENS_8epilogue10collective18CollectiveEpilogueINS1I_23Sm100TmaWarpSpecializedILi2ELi2ELi32ELb0ELb0EEEJNS5_IJNSA_ILi64EEESF_SG_EEENS5_IJNSW_IS1N_SC_EENSW_INS5_IJSG_SB_EEENS5_IJSC_S1N_EEEEEEEESI_SJ_SI_SJ_NS1I_6fusion15FusionCallbacksIS1M_NS1U_17LinearCombinationISI_fSI_fLNS_15FloatRoundStyleE2EEES1O_S1T_JEEENS4_5SM1004TMEM4LOAD26SM100_TMEM_LOAD_32dp32b32xENS4_13SM90_TMA_LOADES1E_NS4_39AutoVectorizingCopyWithAssumedAlignmentILi128EEENS4_14SM90_TMA_STOREES1E_S26_S26_EEEvvEEEEvNT_6ParamsE) ;  /* 0xffffff4004f07950 */ /* 0x000fea0003c3ffff */
        .weak           $__internal_2_$__cuda_sm10x_tcgen05_guardrail_trap_unallocated_columns_being_dealloced
        .type           $__internal_2_$__cuda_sm10x_tcgen05_guardrail_trap_unallocated_columns_being_dealloced,@function
        .size           $__internal_2_$__cuda_sm10x_tcgen05_guardrail_trap_unallocated_columns_being_dealloced,(.L_x_308 - $__internal_2_$__cuda_sm10x_tcgen05_guardrail_trap_unallocated_columns_being_dealloced)
$__internal_2_$__cuda_sm10x_tcgen05_guardrail_trap_unallocated_columns_being_dealloced:
[----:B------:R-:W-:Y:S05]  /*bc40*/  BPT.TRAP 0x1 ;  /* 0x000000040000795c */ /* 0x000fea0000300000 */
[----:B------:R-:W-:-:S04]  /*bc50*/  HFMA2 R3, -RZ, RZ, 0, 0 ;  /* 0x00000000ff037431 */ /* 0x000fc800000001ff */
[----:B------:R-:W-:Y:S05]  /*bc60*/  RET.REL.NODEC R2 `(_ZN7cutlass13device_kernelINS_4gemm6kernel13GemmUniversalIN4cute5tupleIJiiiiEEENS1_10collective13CollectiveMmaINS1_35MainloopSm100TmaUmmaWarpSpecializedILi52ELi2ELi4ENS5_IJNS4_1CILi2EEESB_NSA_ILi1EEEEEEEENS5_IJNSA_ILi128EEESF_NSA_ILi32EEEEEENS_12float_e5m2_tENS5_IJlSC_lEEESI_SJ_NS4_8TiledMMAINS4_8MMA_AtomIJNS4_10MMA_TraitsINS4_25SM100_MMA_F8F6F4_2x1SM_SSEJSI_SI_fSF_SF_NS4_17integral_constantINS4_4UMMA5MajorELSQ_0EEESR_NSO_INSP_7ScaleInELSS_0EEEST_EEEEEENS4_6LayoutINS5_IJSC_SC_SC_EEENS5_IJNSA_ILi0EEESY_SY_EEEEENS5_IJNS4_10UnderscoreES11_S11_EEEEENS4_28SM100_TMA_2SM_LOAD_MULTICASTENS4_14ComposedLayoutINS4_7SwizzleILi1ELi4ELi3EEENS4_18smem_ptr_flag_bitsILi8EEENSW_INS5_IJNSA_ILi8EEESG_EEENS5_IJSG_SC_EEEEEEEvNS4_8identityENS4_18SM100_TMA_2SM_LOADES1E_vS1F_EENS_8epilogue10collective18CollectiveEpilogueINS1I_23Sm100TmaWarpSpecializedILi2ELi2ELi32ELb0ELb0EEEJNS5_IJNSA_ILi64EEESF_SG_EEENS5_IJNSW_IS1N_SC_EENSW_INS5_IJSG_SB_EEENS5_IJSC_S1N_EEEEEEEESI_SJ_SI_SJ_NS1I_6fusion15FusionCallbacksIS1M_NS1U_17LinearCombinationISI_fSI_fLNS_15FloatRoundStyleE2EEES1O_S1T_JEEENS4_5SM1004TMEM4LOAD26SM100_TMEM_LOAD_32dp32b32xENS4_13SM90_TMA_LOADES1E_NS4_39AutoVectorizingCopyWithAssumedAlignmentILi128EEENS4_14SM90_TMA_STOREES1E_S26_S26_EEEvvEEEEvNT_6ParamsE) ;  /* 0xffffff4002e47950 */ /* 0x000fea0003c3ffff */
.L_x_307:
[----:B------:R-:W-:-:S00]  /*bc70*/  BRA `(.L_x_307) ;  /* 0xfffffffc00fc7947 */ /* 0x000fc0000383ffff */
[----:B------:R-:W-:-:S00]  /*bc80*/  NOP ;  /* 0x0000000000007918 */ /* 0x000fc00000000000 */
[----:B------:R-:W-:-:S00]  /*bc90*/  NOP ;  /* 0x0000000000007918 */ /* 0x000fc00000000000 */
[----:B------:R-:W-:-:S00]  /*bca0*/  NOP ;  /* 0x0000000000007918 */ /* 0x000fc00000000000 */
[----:B------:R-:W-:-:S00]  /*bcb0*/  NOP ;  /* 0x0000000000007918 */ /* 0x000fc00000000000 */
[----:B------:R-:W-:-:S00]  /*bcc0*/  NOP ;  /* 0x0000000000007918 */ /* 0x000fc00000000000 */
[----:B------:R-:W-:-:S00]  /*bcd0*/  NOP ;  /* 0x0000000000007918 */ /* 0x000fc00000000000 */
[----:B------:R-:W-:-:S00]  /*bce0*/  NOP ;  /* 0x0000000000007918 */ /* 0x000fc00000000000 */
[----:B------:R-:W-:-:S00]  /*bcf0*/  NOP ;  /* 0x0000000000007918 */ /* 0x000fc00000000000 */
.L_x_308:


//--------------------- .nv.global.init           --------------------------
	.section	.nv.global.init,"aw",@progbits
.nv.global.init:
	.type		$str$27,@object
	.size		$str$27,($str$28 - $str$27)
$str$27:
        /*0000*/ 	.byte	0x28, 0x61, 0x64, 0x64, 0x72, 0x65, 0x73, 0x73, 0x20, 0x26, 0x20, 0x6d, 0x61, 0x73, 0x6b, 0x29
        /*0010*/ 	.byte	0x20, 0x3d, 0x3d, 0x20, 0x30, 0x00
	.type		$str$28,@object
	.size		$str$28,($str$26 - $str$28)
$str$28:
        /*0016*/ 	.byte	0x2f, 0x74, 0x6d, 0x70, 0x2f, 0x63, 0x75, 0x74, 0x6c, 0x61, 0x73, 0x73, 0x5f, 0x73, 0x77, 0x65
        /*0026*/ 	.byte	0x65, 0x70, 0x5f, 0x73, 0x72, 0x63, 0x2f, 0x69, 0x6e, 0x63, 0x6c, 0x75, 0x64, 0x65, 0x2f, 0x63
        /*0036*/ 	.byte	0x75, 0x74, 0x65, 0x2f, 0x70, 0x6f, 0x69, 0x6e, 0x74, 0x65, 0x72, 0x5f, 0x66, 0x6c, 0x61, 0x67
        /*0046*/ 	.byte	0x67, 0x65, 0x64, 0x2e, 0x68, 0x70, 0x70, 0x00
	.type		$str$26,@object
	.size		$str$26,($str$25 - $str$26)
$str$26:
        /*004e*/ 	.byte	0x2f, 0x74, 0x6d, 0x70, 0x2f, 0x63, 0x75, 0x74, 0x6c, 0x61, 0x73, 0x73, 0x5f, 0x73, 0x77, 0x65
        /*005e*/ 	.byte	0x65, 0x70, 0x5f, 0x73, 0x72, 0x63, 0x2f, 0x69, 0x6e, 0x63, 0x6c, 0x75, 0x64, 0x65, 0x2f, 0x63
        /*006e*/ 	.byte	0x75, 0x74, 0x65, 0x2f, 0x61, 0x74, 0x6f, 0x6d, 0x2f, 0x63, 0x6f, 0x70, 0x79, 0x5f, 0x74, 0x72
        /*007e*/ 	.byte	0x61, 0x69, 0x74, 0x73, 0x5f, 0x73, 0x6d, 0x31, 0x30, 0x30, 0x2e, 0x68, 0x70, 0x70, 0x00
	.type		$str$25,@object
	.size		$str$25,(__unnamed_1 - $str$25)
$str$25:
        /*008d*/ 	.byte	0x28, 0x28, 0x75, 0x69, 0x6e, 0x74, 0x33, 0x32, 0x5f, 0x74, 0x28, 0x74, 0x68, 0x72, 0x65, 0x61
        /*009d*/ 	.byte	0x64, 0x49, 0x64, 0x78, 0x2e, 0x78, 0x29, 0x20, 0x2f, 0x20, 0x33, 0x32, 0x29, 0x20, 0x25, 0x20
        /*00ad*/ 	.byte	0x34, 0x29, 0x20, 0x3d, 0x3d, 0x20, 0x28, 0x28, 0x28, 0x74, 0x6d, 0x65, 0x6d, 0x5f, 0x61, 0x64
        /*00bd*/ 	.byte	0x64, 0x72, 0x20, 0x3e, 0x3e, 0x20, 0x31, 0x36, 0x29, 0x20, 0x2f, 0x20, 0x33, 0x32, 0x29, 0x20
        /*00cd*/ 	.byte	0x25, 0x20, 0x34, 0x29, 0x00
	.type		__unnamed_1,@object
	.size		__unnamed_1,(__unnamed_2 - __unnamed_1)
__unnamed_1:
        /*00d2*/ 	.byte	0x61, 0x75, 0x74, 0x6f, 0x20, 0x63, 0x75, 0x74, 0x65, 0x3a, 0x3a, 0x61, 0x73, 0x5f, 0x70, 0x6f
        /* <DEDUP_REMOVED lines=24> */
        /*0262*/ 	.byte	0x3a, 0x3a, 0x43, 0x3c, 0x34, 0x30, 0x39, 0x36, 0x3e, 0x3e, 0x3e, 0x3e, 0x5d, 0x00
	.type		__unnamed_2,@object
	.size		__unnamed_2,(.L_2 - __unnamed_2)
__unnamed_2:
        /* <DEDUP_REMOVED lines=40> */
        /*04f0*/ 	.byte	0x74, 0x65, 0x3a, 0x3a, 0x43, 0x3c, 0x30, 0x3e, 0x3e, 0x3e, 0x3e, 0x5d, 0x00
.L_2:


//--------------------- .nv.shared._ZN7cutlass13device_kernelINS_4gemm6kernel13GemmUniversalIN4cute5tupleIJiiiiEEENS1_10collective13CollectiveMmaINS1_35MainloopSm100TmaUmmaWarpSpecializedILi52ELi2ELi4ENS5_IJNS4_1CILi2EEESB_NSA_ILi1EEEEEEEENS5_IJNSA_ILi128EEESF_NSA_ILi32EEEEEENS_12float_e5m2_tENS5_IJlSC_lEEESI_SJ_NS4_8TiledMMAINS4_8MMA_AtomIJNS4_10MMA_TraitsINS4_25SM100_MMA_F8F6F4_2x1SM_SSEJSI_SI_fSF_SF_NS4_17integral_constantINS4_4UMMA5MajorELSQ_0EEESR_NSO_INSP_7ScaleInELSS_0EEEST_EEEEEENS4_6LayoutINS5_IJSC_SC_SC_EEENS5_IJNSA_ILi0EEESY_SY_EEEEENS5_IJNS4_10UnderscoreES11_S11_EEEEENS4_28SM100_TMA_2SM_LOAD_MULTICASTENS4_14ComposedLayoutINS4_7SwizzleILi1ELi4ELi3EEENS4_18smem_ptr_flag_bitsILi8EEENSW_INS5_IJNSA_ILi8EEESG_EEENS5_IJSG_SC_EEEEEEEvNS4_8identityENS4_18SM100_TMA_2SM_LOADES1E_vS1F_EENS_8epilogue10collective18CollectiveEpilogueINS1I_23Sm100TmaWarpSpecializedILi2ELi2ELi32ELb0ELb0EEEJNS5_IJNSA_ILi64EEESF_SG_EEENS5_IJNSW_IS1N_SC_EENSW_INS5_IJSG_SB_EEENS5_IJSC_S1N_EEEEEEEESI_SJ_SI_SJ_NS1I_6fusion15FusionCallbacksIS1M_NS1U_17LinearCombinationISI_fSI_fLNS_15FloatRoundStyleE2EEES1O_S1T_JEEENS4_5SM1004TMEM4LOAD26SM100_TMEM_LOAD_32dp32b32xENS4_13SM90_TMA_LOADES1E_NS4_39AutoVectorizingCopyWithAssumedAlignmentILi128EEENS4_14SM90_TMA_STOREES1E_S26_S26_EEEvvEEEEvNT_6ParamsE --------------------------
	.section	.nv.shared._ZN7cutlass13device_kernelINS_4gemm6kernel13GemmUniversalIN4cute5tupleIJiiiiEEENS1_10collective13CollectiveMmaINS1_35MainloopSm100TmaUmmaWarpSpecializedILi52ELi2ELi4ENS5_IJNS4_1CILi2EEESB_NSA_ILi1EEEEEEEENS5_IJNSA_ILi128EEESF_NSA_ILi32EEEEEENS_12float_e5m2_tENS5_IJlSC_lEEESI_SJ_NS4_8TiledMMAINS4_8MMA_AtomIJNS4_10MMA_TraitsINS4_25SM100_MMA_F8F6F4_2x1SM_SSEJSI_SI_fSF_SF_NS4_17integral_constantINS4_4UMMA5MajorELSQ_0EEESR_NSO_INSP_7ScaleInELSS_0EEEST_EEEEEENS4_6LayoutINS5_IJSC_SC_SC_EEENS5_IJNSA_ILi0EEESY_SY_EEEEENS5_IJNS4_10UnderscoreES11_S11_EEEEENS4_28SM100_TMA_2SM_LOAD_MULTICASTENS4_14ComposedLayoutINS4_7SwizzleILi1ELi4ELi3EEENS4_18smem_ptr_flag_bitsILi8EEENSW_INS5_IJNSA_ILi8EEESG_EEENS5_IJSG_SC_EEEEEEEvNS4_8identityENS4_18SM100_TMA_2SM_LOADES1E_vS1F_EENS_8epilogue10collective18CollectiveEpilogueINS1I_23Sm100TmaWarpSpecializedILi2ELi2ELi32ELb0ELb0EEEJNS5_IJNSA_ILi64EEESF_SG_EEENS5_IJNSW_IS1N_SC_EENSW_INS5_IJSG_SB_EEENS5_IJSC_S1N_EEEEEEEESI_SJ_SI_SJ_NS1I_6fusion15FusionCallbacksIS1M_NS1U_17LinearCombinationISI_fSI_fLNS_15FloatRoundStyleE2EEES1O_S1T_JEEENS4_5SM1004TMEM4LOAD26SM100_TMEM_LOAD_32dp32b32xENS4_13SM90_TMA_LOADES1E_NS4_39AutoVectorizingCopyWithAssumedAlignmentILi128EEENS4_14SM90_TMA_STOREES1E_S26_S26_EEEvvEEEEvNT_6ParamsE,"aw",@nobits
	.sectionflags	@""
	.align	16
	.zero		1024


//--------------------- .nv.shared.reserved.0     --------------------------
	.section	.nv.shared.reserved.0,"aw",@nobits
	.weak		__nv_reservedSMEM_offset_0_alias
	.size		__nv_reservedSMEM_offset_0_alias, 0, 64
	.other		__nv_reservedSMEM_offset_0_alias,@"STO_CUDA_RESERVED_SHARED STV_DEFAULT"
__nv_reservedSMEM_offset_0_alias:
	.zero		0
.nv.shared.reserved.0:
	.zero		64
	.weak		__nv_reservedSMEM_tcgen05_partition
	.type		__nv_reservedSMEM_tcgen05_partition,@object
	.size		__nv_reservedSMEM_tcgen05_partition,(.L_0 - __nv_reservedSMEM_tcgen05_partition)
__nv_reservedSMEM_tcgen05_partition:
	.zero		32
.L_0:


//--------------------- .nv.global                --------------------------
	.section	.nv.global,"aw",@nobits
.nv.global:
	.type		_ZN39_INTERNAL_b3ef83ae_4_k_cu_71c4444c_95494cute1_E,@object
	.size		_ZN39_INTERNAL_b3ef83ae_4_k_cu_71c4444c_95494cute1_E,(_ZN39_INTERNAL_b3ef83ae_4_k_cu_71c4444c_95494cuda3std3__45__cpo6cbeginE - _ZN39_INTERNAL_b3ef83ae_4_k_cu_71c4444c_95494cute1_E)
_ZN39_INTERNAL_b3ef83ae_4_k_cu_71c4444c_95494cute1_E:
	.zero		1
	.type		_ZN39_INTERNAL_b3ef83ae_4_k_cu_71c4444c_95494cuda3std3__45__cpo6cbeginE,@object
	.size		_ZN39_INTERNAL_b3ef83ae_4_k_cu_71c4444c_95494cuda3std3__45__cpo6cbeginE,(_ZN39_INTERNAL_b3ef83ae_4_k_cu_71c4444c_95494cuda3std3__48in_placeE - _ZN39_INTERNAL_b3ef83ae_4_k_cu_71c4444c_95494cuda3std3__45__cpo6cbeginE)
_ZN39_INTERNAL_b3ef83ae_4_k_cu_71c4444c_95494cuda3std3__45__cpo6cbeginE:
	.zero		1
	.type		_ZN39_INTERNAL_b3ef83ae_4_k_cu_71c4444c_95494cuda3std3__48in_placeE,@object
	.size		_ZN39_INTERNAL_b3ef83ae_4_k_cu_71c4444c_95494cuda3std3__48in_placeE,(_ZN39_INTERNAL_b3ef83ae_4_k_cu_71c4444c_95494cuda3std6ranges3__45__cpo9iter_moveE - _ZN39_INTERNAL_b3ef83ae_4_k_cu_71c4444c_95494cuda3std3__48in_placeE)
_ZN39_INTERNAL_b3ef83ae_4_k_cu_71c4444c_95494cuda3std3__48in_placeE:
	.zero		1
	.type		_ZN39_INTERNAL_b3ef83ae_4_k_cu_71c4444c_95494cuda3std6ranges3__45__cpo9iter_moveE,@object
	.size		_ZN39_INTERNAL_b3ef83ae_4_k_cu_71c4444c_95494cuda3std6ranges3__45__cpo9iter_moveE,(_ZN39_INTERNAL_b3ef83ae_4_k_cu_71c4444c_95494cuda3std3__45__cpo5beginE - _ZN39_INTERNAL_b3ef83ae_4_k_cu_71c4444c_95494cuda3std6ranges3__45__cpo9iter_moveE)
_ZN39_INTERNAL_b3ef83ae_4_k_cu_71c4444c_95494cuda3std6ranges3__45__cpo9iter_moveE:
	.zero		1
	.type		_ZN39_INTERNAL_b3ef83ae_4_k_cu_71c4444c_95494cuda3std3__45__cpo5beginE,@object
	.size		_ZN39_INTERNAL_b3ef83ae_4_k_cu_71c4444c_95494cuda3std3__45__cpo5beginE,(_ZN39_INTERNAL_b3ef83ae_4_k_cu_71c4444c_95494cuda3std3__441_GLOBAL__N__b3ef83ae_4_k_cu_71c4444c_95496ignoreE - _ZN39_INTERNAL_b3ef83ae_4_k_cu_71c4444c_95494cuda3std3__45__cpo5beginE)
_ZN39_INTERNAL_b3ef83ae_4_k_cu_71c4444c_95494cuda3std3__45__cpo5beginE:
	.zero		1
	.type		_ZN39_INTERNAL_b3ef83ae_4_k_cu_71c4444c_95494cuda3std3__441_GLOBAL__N__b3ef83ae_4_k_cu_71c4444c_95496ignoreE,@object
	.size		_ZN39_INTERNAL_b3ef83ae_4_k_cu_71c4444c_95494cuda3std3__441_GLOBAL__N__b3ef83ae_4_k_cu_71c4444c_95496ignoreE,(_ZN39_INTERNAL_b3ef83ae_4_k_cu_71c4444c_95494cute7productE - _ZN39_INTERNAL_b3ef83ae_4_k_cu_71c4444c_95494cuda3std3__441_GLOBAL__N__b3ef83ae_4_k_cu_71c4444c_95496ignoreE)
_ZN39_INTERNAL_b3ef83ae_4_k_cu_71c4444c_95494cuda3std3__441_GLOBAL__N__b3ef83ae_4_k_cu_71c4444c_95496ignoreE:
	.zero		1
	.type		_ZN39_INTERNAL_b3ef83ae_4_k_cu_71c4444c_95494cute7productE,@object
	.size		_ZN39_INTERNAL_b3ef83ae_4_k_cu_71c4444c_95494cute7productE,(_ZN39_INTERNAL_b3ef83ae_4_k_cu_71c4444c_95494cuda3std3__45__cpo3endE - _ZN39_INTERNAL_b3ef83ae_4_k_cu_71c4444c_95494cute7productE)
_ZN39_INTERNAL_b3ef83ae_4_k_cu_71c4444c_95494cute7productE:
	.zero		1
	.type		_ZN39_INTERNAL_b3ef83ae_4_k_cu_71c4444c_95494cuda3std3__45__cpo3endE,@object
	.size		_ZN39_INTERNAL_b3ef83ae_4_k_cu_71c4444c_95494cuda3std3__45__cpo3endE,(_ZN39_INTERNAL_b3ef83ae_4_k_cu_71c4444c_95494cuda3std3__419piecewise_constructE - _ZN39_INTERNAL_b3ef83ae_4_k_cu_71c4444c_95494cuda3std3__45__cpo3endE)
_ZN39_INTERNAL_b3ef83ae_4_k_cu_71c4444c_95494cuda3std3__45__cpo3endE:
	.zero		1
	.type		_ZN39_INTERNAL_b3ef83ae_4_k_cu_71c4444c_95494cuda3std3__419piecewise_constructE,@object
	.size		_ZN39_INTERNAL_b3ef83ae_4_k_cu_71c4444c_95494cuda3std3__419piecewise_constructE,(_ZN39_INTERNAL_b3ef83ae_4_k_cu_71c4444c_95494cuda3std3__45__cpo4cendE - _ZN39_INTERNAL_b3ef83ae_4_k_cu_71c4444c_95494cuda3std3__419piecewise_constructE)
_ZN39_INTERNAL_b3ef83ae_4_k_cu_71c4444c_95494cuda3std3__419piecewise_constructE:
	.zero		1
	.type		_ZN39_INTERNAL_b3ef83ae_4_k_cu_71c4444c_95494cuda3std3__45__cpo4cendE,@object
	.size		_ZN39_INTERNAL_b3ef83ae_4_k_cu_71c4444c_95494cuda3std3__45__cpo4cendE,(_ZN39_INTERNAL_b3ef83ae_4_k_cu_71c4444c_95494cuda3std6ranges3__45__cpo4swapE - _ZN39_INTERNAL_b3ef83ae_4_k_cu_71c4444c_95494cuda3std3__45__cpo4cendE)
_ZN39_INTERNAL_b3ef83ae_4_k_cu_71c4444c_95494cuda3std3__45__cpo4cendE:
	.zero		1
	.type		_ZN39_INTERNAL_b3ef83ae_4_k_cu_71c4444c_95494cuda3std6ranges3__45__cpo4swapE,@object
	.size		_ZN39_INTERNAL_b3ef83ae_4_k_cu_71c4444c_95494cuda3std6ranges3__45__cpo4swapE,(.L_10 - _ZN39_INTERNAL_b3ef83ae_4_k_cu_71c4444c_95494cuda3std6ranges3__45__cpo4swapE)
_ZN39_INTERNAL_b3ef83ae_4_k_cu_71c4444c_95494cuda3std6ranges3__45__cpo4swapE:
	.zero		1
.L_10:


//--------------------- .nv.constant0._ZN7cutlass13device_kernelINS_4gemm6kernel13GemmUniversalIN4cute5tupleIJiiiiEEENS1_10collective13CollectiveMmaINS1_35MainloopSm100TmaUmmaWarpSpecializedILi52ELi2ELi4ENS5_IJNS4_1CILi2EEESB_NSA_ILi1EEEEEEEENS5_IJNSA_ILi128EEESF_NSA_ILi32EEEEEENS_12float_e5m2_tENS5_IJlSC_lEEESI_SJ_NS4_8TiledMMAINS4_8MMA_AtomIJNS4_10MMA_TraitsINS4_25SM100_MMA_F8F6F4_2x1SM_SSEJSI_SI_fSF_SF_NS4_17integral_constantINS4_4UMMA5MajorELSQ_0EEESR_NSO_INSP_7ScaleInELSS_0EEEST_EEEEEENS4_6LayoutINS5_IJSC_SC_SC_EEENS5_IJNSA_ILi0EEESY_SY_EEEEENS5_IJNS4_10UnderscoreES11_S11_EEEEENS4_28SM100_TMA_2SM_LOAD_MULTICASTENS4_14ComposedLayoutINS4_7SwizzleILi1ELi4ELi3EEENS4_18smem_ptr_flag_bitsILi8EEENSW_INS5_IJNSA_ILi8EEESG_EEENS5_IJSG_SC_EEEEEEEvNS4_8identityENS4_18SM100_TMA_2SM_LOADES1E_vS1F_EENS_8epilogue10collective18CollectiveEpilogueINS1I_23Sm100TmaWarpSpecializedILi2ELi2ELi32ELb0ELb0EEEJNS5_IJNSA_ILi64EEESF_SG_EEENS5_IJNSW_IS1N_SC_EENSW_INS5_IJSG_SB_EEENS5_IJSC_S1N_EEEEEEEESI_SJ_SI_SJ_NS1I_6fusion15FusionCallbacksIS1M_NS1U_17LinearCombinationISI_fSI_fLNS_15FloatRoundStyleE2EEES1O_S1T_JEEENS4_5SM1004TMEM4LOAD26SM100_TMEM_LOAD_32dp32b32xENS4_13SM90_TMA_LOADES1E_NS4_39AutoVectorizingCopyWithAssumedAlignmentILi128EEENS4_14SM90_TMA_STOREES1E_S26_S26_EEEvvEEEEvNT_6ParamsE --------------------------
	.section	.nv.constant0._ZN7cutlass13device_kernelINS_4gemm6kernel13GemmUniversalIN4cute5tupleIJiiiiEEENS1_10collective13CollectiveMmaINS1_35MainloopSm100TmaUmmaWarpSpecializedILi52ELi2ELi4ENS5_IJNS4_1CILi2EEESB_NSA_ILi1EEEEEEEENS5_IJNSA_ILi128EEESF_NSA_ILi32EEEEEENS_12float_e5m2_tENS5_IJlSC_lEEESI_SJ_NS4_8TiledMMAINS4_8MMA_AtomIJNS4_10MMA_TraitsINS4_25SM100_MMA_F8F6F4_2x1SM_SSEJSI_SI_fSF_SF_NS4_17integral_constantINS4_4UMMA5MajorELSQ_0EEESR_NSO_INSP_7ScaleInELSS_0EEEST_EEEEEENS4_6LayoutINS5_IJSC_SC_SC_EEENS5_IJNSA_ILi0EEESY_SY_EEEEENS5_IJNS4_10UnderscoreES11_S11_EEEEENS4_28SM100_TMA_2SM_LOAD_MULTICASTENS4_14ComposedLayoutINS4_7SwizzleILi1ELi4ELi3EEENS4_18smem_ptr_flag_bitsILi8EEENSW_INS5_IJNSA_ILi8EEESG_EEENS5_IJSG_SC_EEEEEEEvNS4_8identityENS4_18SM100_TMA_2SM_LOADES1E_vS1F_EENS_8epilogue10collective18CollectiveEpilogueINS1I_23Sm100TmaWarpSpecializedILi2ELi2ELi32ELb0ELb0EEEJNS5_IJNSA_ILi64EEESF_SG_EEENS5_IJNSW_IS1N_SC_EENSW_INS5_IJSG_SB_EEENS5_IJSC_S1N_EEEEEEEESI_SJ_SI_SJ_NS1I_6fusion15FusionCallbacksIS1M_NS1U_17LinearCombinationISI_fSI_fLNS_15FloatRoundStyleE2EEES1O_S1T_JEEENS4_5SM1004TMEM4LOAD26SM100_TMEM_LOAD_32dp32b32xENS4_13SM90_TMA_LOADES1E_NS4_39AutoVectorizingCopyWithAssumedAlignmentILi128EEENS4_14SM90_TMA_STOREES1E_S26_S26_EEEvvEEEEvNT_6ParamsE,"a",@progbits
	.sectionflags	@""
	.align	4
.nv.constant0._ZN7cutlass13device_kernelINS_4gemm6kernel13GemmUniversalIN4cute5tupleIJiiiiEEENS1_10collective13CollectiveMmaINS1_35MainloopSm100TmaUmmaWarpSpecializedILi52ELi2ELi4ENS5_IJNS4_1CILi2EEESB_NSA_ILi1EEEEEEEENS5_IJNSA_ILi128EEESF_NSA_ILi32EEEEEENS_12float_e5m2_tENS5_IJlSC_lEEESI_SJ_NS4_8TiledMMAINS4_8MMA_AtomIJNS4_10MMA_TraitsINS4_25SM100_MMA_F8F6F4_2x1SM_SSEJSI_SI_fSF_SF_NS4_17integral_constantINS4_4UMMA5MajorELSQ_0EEESR_NSO_INSP_7ScaleInELSS_0EEEST_EEEEEENS4_6LayoutINS5_IJSC_SC_SC_EEENS5_IJNSA_ILi0EEESY_SY_EEEEENS5_IJNS4_10UnderscoreES11_S11_EEEEENS4_28SM100_TMA_2SM_LOAD_MULTICASTENS4_14ComposedLayoutINS4_7SwizzleILi1ELi4ELi3EEENS4_18smem_ptr_flag_bitsILi8EEENSW_INS5_IJNSA_ILi8EEESG_EEENS5_IJSG_SC_EEEEEEEvNS4_8identityENS4_18SM100_TMA_2SM_LOADES1E_vS1F_EENS_8epilogue10collective18CollectiveEpilogueINS1I_23Sm100TmaWarpSpecializedILi2ELi2ELi32ELb0ELb0EEEJNS5_IJNSA_ILi64EEESF_SG_EEENS5_IJNSW_IS1N_SC_EENSW_INS5_IJSG_SB_EEENS5_IJSC_S1N_EEEEEEEESI_SJ_SI_SJ_NS1I_6fusion15FusionCallbacksIS1M_NS1U_17LinearCombinationISI_fSI_fLNS_15FloatRoundStyleE2EEES1O_S1T_JEEENS4_5SM1004TMEM4LOAD26SM100_TMEM_LOAD_32dp32b32xENS4_13SM90_TMA_LOADES1E_NS4_39AutoVectorizingCopyWithAssumedAlignmentILi128EEENS4_14SM90_TMA_STOREES1E_S26_S26_EEEvvEEEEvNT_6ParamsE:
	.zero		2944


//--------------------- SYMBOLS --------------------------

	.type		.nv.reservedSmem.offset0,@object
	.size		.nv.reservedSmem.offset0,0x4
	.type		.nv.reservedSmem.cap,@object
	.size		.nv.reservedSmem.cap,0x4
	.type		__assertfail,@function
